def matmul_kernel(
    a_ptr,
    b_ptr,
    c_ptr,
    M,
    N,
    K,
    stride_am,
    stride_ak,
    stride_bk,
    stride_bn,
    stride_cm,
    stride_cn,
    BLOCK_M: tl.constexpr,
    BLOCK_N: tl.constexpr,
    BLOCK_K: tl.constexpr,
    GROUP_M: tl.constexpr,
):
    pid = tl.program_id(axis=0)
    num_pid_m = tl.cdiv(M, BLOCK_M)
    num_pid_n = tl.cdiv(N, BLOCK_N)
    num_pid_in_group = GROUP_M * num_pid_n
    group_id = pid // num_pid_in_group
    first_pid_m = group_id * GROUP_M
    group_size_m = min(num_pid_m - first_pid_m, GROUP_M)
    pid_m = first_pid_m + ((pid % num_pid_in_group) % group_size_m)
    pid_n = (pid % num_pid_in_group) // group_size_m

    offs_am = (pid_m * BLOCK_M + tl.arange(0, BLOCK_M)) % M
    offs_bn = (pid_n * BLOCK_N + tl.arange(0, BLOCK_N)) % N
    offs_k = tl.arange(0, BLOCK_K)
    a_ptrs = a_ptr + offs_am[:, None] * stride_am + offs_k[None, :] * stride_ak
    b_ptrs = b_ptr + offs_k[:, None] * stride_bk + offs_bn[None, :] * stride_bn

    acc = tl.zeros((BLOCK_M, BLOCK_N), dtype=tl.float32)
    for kk in range(0, tl.cdiv(K, BLOCK_K)):
        a = tl.load(a_ptrs, mask=offs_k[None, :] < K - kk * BLOCK_K, other=0.0)
        b = tl.load(b_ptrs, mask=offs_k[:, None] < K - kk * BLOCK_K, other=0.0)
        acc = tl.dot(a, b, acc)
        a_ptrs += BLOCK_K * stride_ak
        b_ptrs += BLOCK_K * stride_bk

    c = acc.to(c_ptr.dtype.element_ty)
    offs_cm = pid_m * BLOCK_M + tl.arange(0, BLOCK_M)
    offs_cn = pid_n * BLOCK_N + tl.arange(0, BLOCK_N)
    c_ptrs = c_ptr + offs_cm[:, None] * stride_cm + offs_cn[None, :] * stride_cn
    mask = (offs_cm[:, None] < M) & (offs_cn[None, :] < N)
    tl.store(c_ptrs, c, mask=mask)

# config = {"BLOCK_K": 32, "BLOCK_M": 64, "BLOCK_N": 256, "GROUP_M": 8, "arch": "sm_100", "dtype": "fp8e4m3", "num_ctas": 1, "num_stages": 3, "num_warps": 1}
# arch = sm_100


// ===== COMPILED SASS (sm_100a) =====

	.target	sm_100a

	.elftype	@"ET_EXEC"


//--------------------- .note.nv.tkinfo           --------------------------
	.section	.note.nv.tkinfo,"",@"SHT_NOTE"
	.sectionflags	@"SHF_NOTE_NV_TKINFO"
	.tkinfo
        /*0018*/ 	.word	0x00000081
        /*0030*/ 	.string	""
        /*0030*/ 	.string	"ptxas-blackwell"
        /*0030*/ 	.string	"Cuda compilation tools, release 12.9, V12.9.86"
        /*0030*/ 	.string	"Build cuda_12.9.r12.9/compiler.36037853_0"
        /*0030*/ 	.string	"-v  -suppress-debug-info  -lineinfo  -arch sm_100a "



//--------------------- .note.nv.cuver            --------------------------
	.section	.note.nv.cuver,"",@"SHT_NOTE"
	.sectionflags	@"SHF_NOTE_NV_CUVER"
        /*0018*/ 	.short	0x0001
        /*001a*/ 	.short	0x0064
        /*001c*/ 	.short	0x0001
        /*001e*/ 	.short	0x0000
        /*0020*/ 	.short	0x0001
        /*0022*/ 	.short	0x0000


//--------------------- .nv.info                  --------------------------
	.section	.nv.info,"",@"SHT_CUDA_INFO"
	.align	4


	//----- nvinfo : EIATTR_REGCOUNT
	.align		4
        /*0000*/ 	.byte	0x04, 0x2f
        /*0002*/ 	.short	(.L_1 - .L_0)
	.align		4
.L_0:
        /*0004*/ 	.word	index@(matmul_kernel)
        /*0008*/ 	.word	0x00000040


	//----- nvinfo : EIATTR_FRAME_SIZE
	.align		4
.L_1:
        /*000c*/ 	.byte	0x04, 0x11
        /*000e*/ 	.short	(.L_3 - .L_2)
	.align		4
.L_2:
        /*0010*/ 	.word	index@(matmul_kernel)
        /*0014*/ 	.word	0x00002050


	//----- nvinfo : EIATTR_MIN_STACK_SIZE
	.align		4
.L_3:
        /*0018*/ 	.byte	0x04, 0x12
        /*001a*/ 	.short	(.L_5 - .L_4)
	.align		4
.L_4:
        /*001c*/ 	.word	index@(matmul_kernel)
        /*0020*/ 	.word	0x00002050
.L_5:


//--------------------- .nv.info.matmul_kernel    --------------------------
	.section	.nv.info.matmul_kernel,"",@"SHT_CUDA_INFO"
	.sectionflags	@""
	.align	4


	//----- nvinfo : EIATTR_CUDA_API_VERSION
	.align		4
        /*0000*/ 	.byte	0x04, 0x37
        /*0002*/ 	.short	(.L_7 - .L_6)
.L_6:
        /*0004*/ 	.word	0x00000081


	//----- nvinfo : EIATTR_KPARAM_INFO
	.align		4
.L_7:
        /*0008*/ 	.byte	0x04, 0x17
        /*000a*/ 	.short	(.L_9 - .L_8)
.L_8:
        /*000c*/ 	.word	0x00000000
        /*0010*/ 	.short	0x000d
        /*0012*/ 	.short	0x0048
        /*0014*/ 	.byte	0x00, 0xf4, 0x21, 0x00


	//----- nvinfo : EIATTR_KPARAM_INFO
	.align		4
.L_9:
        /*0018*/ 	.byte	0x04, 0x17
        /*001a*/ 	.short	(.L_11 - .L_10)
.L_10:
        /*001c*/ 	.word	0x00000000
        /*0020*/ 	.short	0x000c
        /*0022*/ 	.short	0x0040
        /*0024*/ 	.byte	0x00, 0xf4, 0x21, 0x00


	//----- nvinfo : EIATTR_KPARAM_INFO
	.align		4
.L_11:
        /*0028*/ 	.byte	0x04, 0x17
        /*002a*/ 	.short	(.L_13 - .L_12)
.L_12:
        /*002c*/ 	.word	0x00000000
        /*0030*/ 	.short	0x000b
        /*0032*/ 	.short	0x0038
        /*0034*/ 	.byte	0x00, 0xf0, 0x11, 0x00


	//----- nvinfo : EIATTR_KPARAM_INFO
	.align		4
.L_13:
        /*0038*/ 	.byte	0x04, 0x17
        /*003a*/ 	.short	(.L_15 - .L_14)
.L_14:
        /*003c*/ 	.word	0x00000000
        /*0040*/ 	.short	0x000a
        /*0042*/ 	.short	0x0034
        /*0044*/ 	.byte	0x00, 0xf0, 0x11, 0x00


	//----- nvinfo : EIATTR_KPARAM_INFO
	.align		4
.L_15:
        /*0048*/ 	.byte	0x04, 0x17
        /*004a*/ 	.short	(.L_17 - .L_16)
.L_16:
        /*004c*/ 	.word	0x00000000
        /*0050*/ 	.short	0x0009
        /*0052*/ 	.short	0x0030
        /*0054*/ 	.byte	0x00, 0xf0, 0x11, 0x00


	//----- nvinfo : EIATTR_KPARAM_INFO
	.align		4
.L_17:
        /*0058*/ 	.byte	0x04, 0x17
        /*005a*/ 	.short	(.L_19 - .L_18)
.L_18:
        /*005c*/ 	.word	0x00000000
        /*0060*/ 	.short	0x0008
        /*0062*/ 	.short	0x002c
        /*0064*/ 	.byte	0x00, 0xf0, 0x11, 0x00


	//----- nvinfo : EIATTR_KPARAM_INFO
	.align		4
.L_19:
        /*0068*/ 	.byte	0x04, 0x17
        /*006a*/ 	.short	(.L_21 - .L_20)
.L_20:
        /*006c*/ 	.word	0x00000000
        /*0070*/ 	.short	0x0007
        /*0072*/ 	.short	0x0028
        /*0074*/ 	.byte	0x00, 0xf0, 0x11, 0x00


	//----- nvinfo : EIATTR_KPARAM_INFO
	.align		4
.L_21:
        /*0078*/ 	.byte	0x04, 0x17
        /*007a*/ 	.short	(.L_23 - .L_22)
.L_22:
        /*007c*/ 	.word	0x00000000
        /*0080*/ 	.short	0x0006
        /*0082*/ 	.short	0x0024
        /*0084*/ 	.byte	0x00, 0xf0, 0x11, 0x00


	//----- nvinfo : EIATTR_KPARAM_INFO
	.align		4
.L_23:
        /*0088*/ 	.byte	0x04, 0x17
        /*008a*/ 	.short	(.L_25 - .L_24)
.L_24:
        /*008c*/ 	.word	0x00000000
        /*0090*/ 	.short	0x0005
        /*0092*/ 	.short	0x0020
        /*0094*/ 	.byte	0x00, 0xf0, 0x11, 0x00


	//----- nvinfo : EIATTR_KPARAM_INFO
	.align		4
.L_25:
        /*0098*/ 	.byte	0x04, 0x17
        /*009a*/ 	.short	(.L_27 - .L_26)
.L_26:
        /*009c*/ 	.word	0x00000000
        /*00a0*/ 	.short	0x0004
        /*00a2*/ 	.short	0x001c
        /*00a4*/ 	.byte	0x00, 0xf0, 0x11, 0x00


	//----- nvinfo : EIATTR_KPARAM_INFO
	.align		4
.L_27:
        /*00a8*/ 	.byte	0x04, 0x17
        /*00aa*/ 	.short	(.L_29 - .L_28)
.L_28:
        /*00ac*/ 	.word	0x00000000
        /*00b0*/ 	.short	0x0003
        /*00b2*/ 	.short	0x0018
        /*00b4*/ 	.byte	0x00, 0xf0, 0x11, 0x00


	//----- nvinfo : EIATTR_KPARAM_INFO
	.align		4
.L_29:
        /*00b8*/ 	.byte	0x04, 0x17
        /*00ba*/ 	.short	(.L_31 - .L_30)
.L_30:
        /*00bc*/ 	.word	0x00000000
        /*00c0*/ 	.short	0x0002
        /*00c2*/ 	.short	0x0010
        /*00c4*/ 	.byte	0x00, 0xf4, 0x21, 0x00


	//----- nvinfo : EIATTR_KPARAM_INFO
	.align		4
.L_31:
        /*00c8*/ 	.byte	0x04, 0x17
        /*00ca*/ 	.short	(.L_33 - .L_32)
.L_32:
        /*00cc*/ 	.word	0x00000000
        /*00d0*/ 	.short	0x0001
        /*00d2*/ 	.short	0x0008
        /*00d4*/ 	.byte	0x00, 0xf4, 0x21, 0x00


	//----- nvinfo : EIATTR_KPARAM_INFO
	.align		4
.L_33:
        /*00d8*/ 	.byte	0x04, 0x17
        /*00da*/ 	.short	(.L_35 - .L_34)
.L_34:
        /*00dc*/ 	.word	0x00000000
        /*00e0*/ 	.short	0x0000
        /*00e2*/ 	.short	0x0000
        /*00e4*/ 	.byte	0x00, 0xf4, 0x21, 0x00


	//----- nvinfo : EIATTR_SPARSE_MMA_MASK
	.align		4
.L_35:
        /*00e8*/ 	.byte	0x03, 0x50
        /*00ea*/ 	.short	0x0000


	//----- nvinfo : EIATTR_MAXREG_COUNT
	.align		4
        /*00ec*/ 	.byte	0x03, 0x1b
        /*00ee*/ 	.short	0x00ff


	//----- nvinfo : EIATTR_NUM_BARRIERS
	.align		4
        /*00f0*/ 	.byte	0x02, 0x4c
        /*00f2*/ 	.byte	0x01
	.zero		1


	//----- nvinfo : EIATTR_ANNOTATIONS
	.align		4
        /*00f4*/ 	.byte	0x04, 0x55
        /*00f6*/ 	.short	(.L_37 - .L_36)


	//   ....[0]....
.L_36:
        /*00f8*/ 	.word	0x00000001
        /*00fc*/ 	.byte	0x50, 0x00, 0x00, 0x00, 0x01, 0x00, 0x00, 0x00, 0x90, 0x00, 0x00, 0x00, 0x01, 0x00, 0x00, 0x00
        /* <DEDUP_REMOVED lines=1356> */
        /*55cc*/ 	.byte	0x10, 0xbc, 0x01, 0x00, 0x01, 0x00, 0x00, 0x00, 0x20, 0xbc, 0x01, 0x00


	//----- nvinfo : EIATTR_COOP_GROUP_MASK_REGIDS
	.align		4
.L_37:
        /*55d8*/ 	.byte	0x04, 0x29
        /*55da*/ 	.short	(.L_39 - .L_38)


	//   ....[0]....
.L_38:
        /*55dc*/ 	.word	0xffffffff


	//   ....[1]....
        /*55e0*/ 	.word	0xffffffff


	//   ....[2]....
        /*55e4*/ 	.word	0xffffffff


	//   ....[3]....
        /*55e8*/ 	.word	0xffffffff


	//   ....[4]....
        /*55ec*/ 	.word	0xffffffff


	//   ....[5]....
        /*55f0*/ 	.word	0xffffffff


	//   ....[6]....
        /*55f4*/ 	.word	0xffffffff


	//   ....[7]....
        /*55f8*/ 	.word	0xffffffff


	//   ....[8]....
        /*55fc*/ 	.word	0xffffffff


	//   ....[9]....
        /*5600*/ 	.word	0xffffffff


	//   ....[10]....
        /*5604*/ 	.word	0xffffffff


	//   ....[11]....
        /*5608*/ 	.word	0xffffffff


	//   ....[12]....
        /*560c*/ 	.word	0xffffffff


	//   ....[13]....
        /*5610*/ 	.word	0xffffffff


	//   ....[14]....
        /*5614*/ 	.word	0xffffffff


	//   ....[15]....
        /*5618*/ 	.word	0xffffffff


	//   ....[16]....
        /*561c*/ 	.word	0xffffffff


	//   ....[17]....
        /*5620*/ 	.word	0xffffffff


	//   ....[18]....
        /*5624*/ 	.word	0xffffffff


	//   ....[19]....
        /*5628*/ 	.word	0xffffffff


	//   ....[20]....
        /*562c*/ 	.word	0xffffffff


	//   ....[21]....
        /*5630*/ 	.word	0xffffffff


	//   ....[22]....
        /*5634*/ 	.word	0xffffffff


	//   ....[23]....
        /*5638*/ 	.word	0xffffffff


	//   ....[24]....
        /*563c*/ 	.word	0xffffffff


	//   ....[25]....
        /*5640*/ 	.word	0xffffffff


	//   ....[26]....
        /*5644*/ 	.word	0xffffffff


	//   ....[27]....
        /*5648*/ 	.word	0xffffffff


	//   ....[28]....
        /*564c*/ 	.word	0xffffffff


	//   ....[29]....
        /*5650*/ 	.word	0xffffffff


	//   ....[30]....
        /*5654*/ 	.word	0xffffffff


	//   ....[31]....
        /*5658*/ 	.word	0xffffffff


	//   ....[32]....
        /*565c*/ 	.word	0xffffffff


	//   ....[33]....
        /*5660*/ 	.word	0xffffffff


	//   ....[34]....
        /*5664*/ 	.word	0xffffffff


	//   ....[35]....
        /*5668*/ 	.word	0xffffffff


	//   ....[36]....
        /*566c*/ 	.word	0xffffffff


	//   ....[37]....
        /*5670*/ 	.word	0xffffffff


	//   ....[38]....
        /*5674*/ 	.word	0xffffffff


	//   ....[39]....
        /*5678*/ 	.word	0xffffffff


	//   ....[40]....
        /*567c*/ 	.word	0xffffffff


	//   ....[41]....
        /*5680*/ 	.word	0xffffffff


	//   ....[42]....
        /*5684*/ 	.word	0xffffffff


	//   ....[43]....
        /*5688*/ 	.word	0xffffffff


	//   ....[44]....
        /*568c*/ 	.word	0xffffffff


	//   ....[45]....
        /*5690*/ 	.word	0xffffffff


	//   ....[46]....
        /*5694*/ 	.word	0xffffffff


	//   ....[47]....
        /*5698*/ 	.word	0xffffffff


	//   ....[48]....
        /*569c*/ 	.word	0xffffffff


	//   ....[49]....
        /*56a0*/ 	.word	0xffffffff


	//   ....[50]....
        /*56a4*/ 	.word	0xffffffff


	//   ....[51]....
        /*56a8*/ 	.word	0xffffffff


	//   ....[52]....
        /*56ac*/ 	.word	0xffffffff


	//   ....[53]....
        /*56b0*/ 	.word	0xffffffff


	//   ....[54]....
        /*56b4*/ 	.word	0xffffffff


	//   ....[55]....
        /*56b8*/ 	.word	0xffffffff


	//   ....[56]....
        /*56bc*/ 	.word	0xffffffff


	//   ....[57]....
        /*56c0*/ 	.word	0xffffffff


	//   ....[58]....
        /*56c4*/ 	.word	0xffffffff


	//   ....[59]....
        /*56c8*/ 	.word	0xffffffff


	//   ....[60]....
        /*56cc*/ 	.word	0xffffffff


	//   ....[61]....
        /*56d0*/ 	.word	0xffffffff


	//   ....[62]....
        /*56d4*/ 	.word	0xffffffff


	//----- nvinfo : EIATTR_COOP_GROUP_INSTR_OFFSETS
	.align		4
.L_39:
        /*56d8*/ 	.byte	0x04, 0x28
        /*56da*/ 	.short	(.L_41 - .L_40)


	//   ....[0]....
.L_40:
        /*56dc*/ 	.word	0x0005d6c0


	//   ....[1]....
        /*56e0*/ 	.word	0x0005d770


	//   ....[2]....
        /*56e4*/ 	.word	0x0005d7d0


	//   ....[3]....
        /*56e8*/ 	.word	0x0005d860


	//   ....[4]....
        /*56ec*/ 	.word	0x0005d8c0


	//   ....[5]....
        /*56f0*/ 	.word	0x0005da50


	//   ....[6]....
        /*56f4*/ 	.word	0x0005db00


	//   ....[7]....
        /*56f8*/ 	.word	0x0005db60


	//   ....[8]....
        /*56fc*/ 	.word	0x0005dbd0


	//   ....[9]....
        /*5700*/ 	.word	0x0005dc30


	//   ....[10]....
        /*5704*/ 	.word	0x0005dc70


	//   ....[11]....
        /*5708*/ 	.word	0x0005dd30


	//   ....[12]....
        /*570c*/ 	.word	0x0005dd90


	//   ....[13]....
        /*5710*/ 	.word	0x0005de00


	//   ....[14]....
        /*5714*/ 	.word	0x0005df30


	//   ....[15]....
        /*5718*/ 	.word	0x0005dfa0


	//   ....[16]....
        /*571c*/ 	.word	0x0005e050


	//   ....[17]....
        /*5720*/ 	.word	0x0005e0e0


	//   ....[18]....
        /*5724*/ 	.word	0x0005e150


	//   ....[19]....
        /*5728*/ 	.word	0x0005e1b0


	//   ....[20]....
        /*572c*/ 	.word	0x0005e230


	//   ....[21]....
        /*5730*/ 	.word	0x0005e280


	//   ....[22]....
        /*5734*/ 	.word	0x0005e3a0


	//   ....[23]....
        /*5738*/ 	.word	0x0005e490


	//   ....[24]....
        /*573c*/ 	.word	0x0005e500


	//   ....[25]....
        /*5740*/ 	.word	0x0005e560


	//   ....[26]....
        /*5744*/ 	.word	0x0005e5c0


	//   ....[27]....
        /*5748*/ 	.word	0x0005e640


	//   ....[28]....
        /*574c*/ 	.word	0x0005e6e0


	//   ....[29]....
        /*5750*/ 	.word	0x0005e820


	//   ....[30]....
        /*5754*/ 	.word	0x0005e850


	//   ....[31]....
        /*5758*/ 	.word	0x0005e900


	//   ....[32]....
        /*575c*/ 	.word	0x0005e9a0


	//   ....[33]....
        /*5760*/ 	.word	0x0005ea10


	//   ....[34]....
        /*5764*/ 	.word	0x0005ea90


	//   ....[35]....
        /*5768*/ 	.word	0x0005eb00


	//   ....[36]....
        /*576c*/ 	.word	0x0005eb90


	//   ....[37]....
        /*5770*/ 	.word	0x0005ec40


	//   ....[38]....
        /*5774*/ 	.word	0x0005ed40


	//   ....[39]....
        /*5778*/ 	.word	0x0005edb0


	//   ....[40]....
        /*577c*/ 	.word	0x0005ee20


	//   ....[41]....
        /*5780*/ 	.word	0x0005efb0


	//   ....[42]....
        /*5784*/ 	.word	0x0005efd0


	//   ....[43]....
        /*5788*/ 	.word	0x0005f050


	//   ....[44]....
        /*578c*/ 	.word	0x0005f070


	//   ....[45]....
        /*5790*/ 	.word	0x0005f160


	//   ....[46]....
        /*5794*/ 	.word	0x0005f250


	//   ....[47]....
        /*5798*/ 	.word	0x0005f290


	//   ....[48]....
        /*579c*/ 	.word	0x0005f2b0


	//   ....[49]....
        /*57a0*/ 	.word	0x0005f460


	//   ....[50]....
        /*57a4*/ 	.word	0x0005f480


	//   ....[51]....
        /*57a8*/ 	.word	0x0005f4e0


	//   ....[52]....
        /*57ac*/ 	.word	0x0005f500


	//   ....[53]....
        /*57b0*/ 	.word	0x0005f5f0


	//   ....[54]....
        /*57b4*/ 	.word	0x0005f610


	//   ....[55]....
        /*57b8*/ 	.word	0x0005f640


	//   ....[56]....
        /*57bc*/ 	.word	0x0005f680


	//   ....[57]....
        /*57c0*/ 	.word	0x0005f6b0


	//   ....[58]....
        /*57c4*/ 	.word	0x0005f6d0


	//   ....[59]....
        /*57c8*/ 	.word	0x0005f740


	//   ....[60]....
        /*57cc*/ 	.word	0x0005f770


	//   ....[61]....
        /*57d0*/ 	.word	0x0005f800


	//   ....[62]....
        /*57d4*/ 	.word	0x0005f830


	//----- nvinfo : EIATTR_VRC_CTA_INIT_COUNT
	.align		4
.L_41:
        /*57d8*/ 	.byte	0x02, 0x4a
	.zero		1
	.zero		1


	//----- nvinfo : EIATTR_EXIT_INSTR_OFFSETS
	.align		4
        /*57dc*/ 	.byte	0x04, 0x1c
        /*57de*/ 	.short	(.L_43 - .L_42)


	//   ....[0]....
.L_42:
        /*57e0*/ 	.word	0x0006a640


	//   ....[1]....
        /*57e4*/ 	.word	0x0006a670


	//----- nvinfo : EIATTR_REQNTID
	.align		4
.L_43:
        /*57e8*/ 	.byte	0x04, 0x10
        /*57ea*/ 	.short	(.L_45 - .L_44)
.L_44:
        /*57ec*/ 	.word	0x00000020
        /*57f0*/ 	.word	0x00000001
        /*57f4*/ 	.word	0x00000001


	//----- nvinfo : EIATTR_CBANK_PARAM_SIZE
	.align		4
.L_45:
        /*57f8*/ 	.byte	0x03, 0x19
        /*57fa*/ 	.short	0x0050


	//----- nvinfo : EIATTR_PARAM_CBANK
	.align		4
        /*57fc*/ 	.byte	0x04, 0x0a
        /*57fe*/ 	.short	(.L_47 - .L_46)
	.align		4
.L_46:
        /*5800*/ 	.word	index@(.nv.constant0.matmul_kernel)
        /*5804*/ 	.short	0x0380
        /*5806*/ 	.short	0x0050


	//----- nvinfo : EIATTR_SW_WAR
	.align		4
.L_47:
        /*5808*/ 	.byte	0x04, 0x36
        /*580a*/ 	.short	(.L_49 - .L_48)
.L_48:
        /*580c*/ 	.word	0x00000008
.L_49:


//--------------------- .nv.compat                --------------------------
	.section	.nv.compat,"",@"SHT_CUDA_COMPAT_INFO"
	.align	4
        /*0000*/ 	.byte	0x02, 0x02, 0x02, 0x00, 0x02, 0x05, 0x05, 0x00, 0x02, 0x03, 0x00, 0x00, 0x02, 0x06, 0x01, 0x00


//--------------------- .nv.callgraph             --------------------------
	.section	.nv.callgraph,"",@"SHT_CUDA_CALLGRAPH"
	.align	4
	.sectionentsize	8
	.align		4
        /*0000*/ 	.word	0x00000000
	.align		4
        /*0004*/ 	.word	0xffffffff
	.align		4
        /*0008*/ 	.word	0x00000000
	.align		4
        /*000c*/ 	.word	0xfffffffe
	.align		4
        /*0010*/ 	.word	0x00000000
	.align		4
        /*0014*/ 	.word	0xfffffffd
	.align		4
        /*0018*/ 	.word	0x00000000
	.align		4
        /*001c*/ 	.word	0xfffffffc


//--------------------- .text.matmul_kernel       --------------------------
	.section	.text.matmul_kernel,"ax",@progbits
	.align	128
        .global         matmul_kernel
        .type           matmul_kernel,@function
        .size           matmul_kernel,(.L_x_3 - matmul_kernel)
        .other          matmul_kernel,@"STO_CUDA_ENTRY STV_DEFAULT"
matmul_kernel:
.text.matmul_kernel:
[----:B------:R-:W0:Y:S02]  /*0000*/  LDC R1, c[0x0][0x37c] ;  /* 0x0000df00ff017b82 */ /* 0x000e240000000800 */
[----:B0-----:R-:W-:-:S06]  /*0010*/  VIADD R1, R1, 0xffffdfb0 ;  /* 0xffffdfb001017836 */ /* 0x001fcc0000000000 */
[----:B------:R-:W0:Y:S01]  /*0020*/  LDC.64 R2, c[0x0][0x398] ;  /* 0x0000e600ff027b82 */ /* 0x000e220000000a00 */
[----:B------:R-:W1:Y:S01]  /*0030*/  S2R R7, SR_CTAID.X ;  /* 0x0000000000077919 */ /* 0x000e620000002500 */
[----:B------:R-:W2:Y:S01]  /*0040*/  LDCU UR5, c[0x0][0x3a0] ;  /* 0x00007400ff0577ac */ /* 0x000ea20008000800 */
[----:B------:R-:W-:Y:S01]  /*0050*/  STL [R1+0x110], RZ ;  /* 0x000110ff01007387 */ /* 0x000fe20000100800 */
[----:B------:R-:W-:Y:S01]  /*0060*/  UMOV UR4, 0x400 ;  /* 0x0000040000047882 */ /* 0x000fe20000000000 */
[----:B------:R-:W3:Y:S03]  /*0070*/  LDCU.64 UR54, c[0x0][0x358] ;  /* 0x00006b00ff3677ac */ /* 0x000ee60008000a00 */
[----:B------:R-:W4:Y:S01]  /*0080*/  S2UR UR6, SR_CgaCtaId ;  /* 0x00000000000679c3 */ /* 0x000f220000008800 */
[----:B------:R-:W-:Y:S04]  /*0090*/  STL [R1+0x114], RZ ;  /* 0x000114ff01007387 */ /* 0x000fe80000100800 */
[----:B------:R-:W-:Y:S04]  /*00a0*/  STL [R1+0x118], RZ ;  /* 0x000118ff01007387 */ /* 0x000fe80000100800 */
[----:B------:R-:W-:Y:S01]  /*00b0*/  STL [R1+0x11c], RZ ;  /* 0x00011cff01007387 */ /* 0x000fe20000100800 */
[----:B--2---:R-:W-:-:S03]  /*00c0*/  UIADD3 UR5, UPT, UPT, UR5, 0x1f, URZ ;  /* 0x0000001f05057890 */ /* 0x004fc6000fffe0ff */
[----:B------:R-:W-:Y:S01]  /*00d0*/  STL [R1+0x150], RZ ;  /* 0x000150ff01007387 */ /* 0x000fe20000100800 */
[----:B0-----:R-:W-:-:S03]  /*00e0*/  VIADD R0, R3, 0xff ;  /* 0x000000ff03007836 */ /* 0x001fc60000000000 */
[----:B------:R-:W-:Y:S01]  /*00f0*/  STL [R1+0x154], RZ ;  /* 0x000154ff01007387 */ /* 0x000fe20000100800 */
[----:B------:R-:W-:-:S03]  /*0100*/  UISETP.GE.AND UP0, UPT, UR5, 0x20, UPT ;  /* 0x000000200500788c */ /* 0x000fc6000bf06270 */
[----:B------:R-:W-:Y:S01]  /*0110*/  STL [R1+0x158], RZ ;  /* 0x000158ff01007387 */ /* 0x000fe20000100800 */
[----:B------:R-:W-:Y:S01]  /*0120*/  SHF.R.S32.HI R5, RZ, 0x1f, R0 ;  /* 0x0000001fff057819 */ /* 0x000fe20000011400 */
[----:B----4-:R-:W-:Y:S02]  /*0130*/  ULEA UR4, UR6, UR4, 0x18 ;  /* 0x0000000406047291 */ /* 0x010fe4000f8ec0ff */
[----:B------:R-:W-:Y:S01]  /*0140*/  STL [R1+0x15c], RZ ;  /* 0x00015cff01007387 */ /* 0x000fe20000100800 */
[----:B------:R-:W-:Y:S02]  /*0150*/  LEA.HI R5, R5, R0, RZ, 0x8 ;  /* 0x0000000005057211 */ /* 0x000fe400078f40ff */
[----:B-1----:R-:W-:Y:S01]  /*0160*/  IABS R10, R7 ;  /* 0x00000007000a7213 */ /* 0x002fe20000000000 */
[----:B------:R-:W-:Y:S01]  /*0170*/  STL [R1+0x180], RZ ;  /* 0x000180ff01007387 */ /* 0x000fe20000100800 */
[----:B------:R-:W-:-:S03]  /*0180*/  SHF.R.S32.HI R5, RZ, 0x8, R5 ;  /* 0x00000008ff057819 */ /* 0x000fc60000011405 */
[----:B------:R-:W-:Y:S02]  /*0190*/  STL [R1+0x184], RZ ;  /* 0x000184ff01007387 */ /* 0x000fe40000100800 */
[----:B------:R-:W-:Y:S02]  /*01a0*/  IMAD.SHL.U32 R6, R5, 0x8, RZ ;  /* 0x0000000805067824 */ /* 0x000fe400078e00ff */
[----:B------:R-:W-:Y:S03]  /*01b0*/  STL [R1+0x188], RZ ;  /* 0x000188ff01007387 */ /* 0x000fe60000100800 */
[-C--:B------:R-:W-:Y:S01]  /*01c0*/  IABS R9, R6.reuse ;  /* 0x0000000600097213 */ /* 0x080fe20000000000 */
[----:B------:R-:W-:Y:S01]  /*01d0*/  STL [R1+0x18c], RZ ;  /* 0x00018cff01007387 */ /* 0x000fe20000100800 */
[----:B------:R-:W-:Y:S02]  /*01e0*/  IABS R12, R6 ;  /* 0x00000006000c7213 */ /* 0x000fe40000000000 */
[----:B------:R-:W0:Y:S01]  /*01f0*/  I2F.RP R0, R9 ;  /* 0x0000000900007306 */ /* 0x000e220000209400 */
[----:B------:R-:W-:Y:S04]  /*0200*/  STL [R1+0x1b0], RZ ;  /* 0x0001b0ff01007387 */ /* 0x000fe80000100800 */
[----:B------:R-:W-:Y:S04]  /*0210*/  STL [R1+0x1b4], RZ ;  /* 0x0001b4ff01007387 */ /* 0x000fe80000100800 */
[----:B------:R-:W-:Y:S04]  /*0220*/  STL [R1+0x1b8], RZ ;  /* 0x0001b8ff01007387 */ /* 0x000fe80000100800 */
[----:B------:R-:W-:Y:S01]  /*0230*/  STL [R1+0x1bc], RZ ;  /* 0x0001bcff01007387 */ /* 0x000fe20000100800 */
[----:B0-----:R-:W0:Y:S03]  /*0240*/  MUFU.RCP R0, R0 ;  /* 0x0000000000007308 */ /* 0x001e260000001000 */
[----:B------:R-:W-:Y:S04]  /*0250*/  STL [R1+0x1c0], RZ ;  /* 0x0001c0ff01007387 */ /* 0x000fe80000100800 */
[----:B------:R-:W-:Y:S04]  /*0260*/  STL [R1+0x1c4], RZ ;  /* 0x0001c4ff01007387 */ /* 0x000fe80000100800 */
[----:B------:R-:W-:Y:S04]  /*0270*/  STL [R1+0x1c8], RZ ;  /* 0x0001c8ff01007387 */ /* 0x000fe80000100800 */
[----:B------:R-:W-:Y:S01]  /*0280*/  STL [R1+0x1cc], RZ ;  /* 0x0001ccff01007387 */ /* 0x000fe20000100800 */
[----:B0-----:R-:W-:-:S03]  /*0290*/  VIADD R4, R0, 0xffffffe ;  /* 0x0ffffffe00047836 */ /* 0x001fc60000000000 */
[----:B------:R-:W-:Y:S01]  /*02a0*/  STL [R1+0x1d0], RZ ;  /* 0x0001d0ff01007387 */ /* 0x000fe20000100800 */
[----:B------:R-:W-:Y:S01]  /*02b0*/  IMAD.MOV R0, RZ, RZ, -R12 ;  /* 0x000000ffff007224 */ /* 0x000fe200078e0a0c */
[----:B------:R0:W1:Y:S02]  /*02c0*/  F2I.FTZ.U32.TRUNC.NTZ R5, R4 ;  /* 0x0000000400057305 */ /* 0x000064000021f000 */
[----:B------:R-:W-:Y:S04]  /*02d0*/  STL [R1+0x1d4], RZ ;  /* 0x0001d4ff01007387 */ /* 0x000fe80000100800 */
[----:B------:R-:W-:Y:S04]  /*02e0*/  STL [R1+0x1d8], RZ ;  /* 0x0001d8ff01007387 */ /* 0x000fe80000100800 */
[----:B------:R-:W-:Y:S01]  /*02f0*/  STL [R1+0x1dc], RZ ;  /* 0x0001dcff01007387 */ /* 0x000fe20000100800 */
[----:B0-----:R-:W-:-:S03]  /*0300*/  IMAD.MOV.U32 R4, RZ, RZ, RZ ;  /* 0x000000ffff047224 */ /* 0x001fc600078e00ff */
[----:B------:R-:W-:Y:S01]  /*0310*/  STL [R1+0x230], RZ ;  /* 0x000230ff01007387 */ /* 0x000fe20000100800 */
[----:B-1----:R-:W-:-:S03]  /*0320*/  IMAD.MOV R8, RZ, RZ, -R5 ;  /* 0x000000ffff087224 */ /* 0x002fc600078e0a05 */
[----:B------:R-:W-:Y:S01]  /*0330*/  STL [R1+0x234], RZ ;  /* 0x000234ff01007387 */ /* 0x000fe20000100800 */
[----:B------:R-:W-:-:S03]  /*0340*/  IMAD R11, R8, R9, RZ ;  /* 0x00000009080b7224 */ /* 0x000fc600078e02ff */
[----:B------:R-:W-:Y:S01]  /*0350*/  STL [R1+0x238], RZ ;  /* 0x000238ff01007387 */ /* 0x000fe20000100800 */
[----:B------:R-:W-:Y:S02]  /*0360*/  IMAD.MOV.U32 R8, RZ, RZ, R10 ;  /* 0x000000ffff087224 */ /* 0x000fe400078e000a */
[----:B------:R-:W-:Y:S01]  /*0370*/  IMAD.HI.U32 R5, R5, R11, R4 ;  /* 0x0000000b05057227 */ /* 0x000fe200078e0004 */
[----:B------:R-:W-:Y:S04]  /*0380*/  STL [R1+0x23c], RZ ;  /* 0x00023cff01007387 */ /* 0x000fe80000100800 */
[----:B------:R-:W-:Y:S01]  /*0390*/  STL [R1+0x250], RZ ;  /* 0x000250ff01007387 */ /* 0x000fe20000100800 */
[----:B------:R-:W-:-:S03]  /*03a0*/  IMAD.HI.U32 R5, R5, R8, RZ ;  /* 0x0000000805057227 */ /* 0x000fc600078e00ff */
[----:B------:R-:W-:Y:S01]  /*03b0*/  STL [R1+0x254], RZ ;  /* 0x000254ff01007387 */ /* 0x000fe20000100800 */
[----:B------:R-:W-:-:S03]  /*03c0*/  IMAD R0, R5, R0, R8 ;  /* 0x0000000005007224 */ /* 0x000fc600078e0208 */
[----:B------:R-:W-:Y:S02]  /*03d0*/  STL [R1+0x258], RZ ;  /* 0x000258ff01007387 */ /* 0x000fe40000100800 */
[----:B------:R-:W-:Y:S02]  /*03e0*/  ISETP.GT.U32.AND P1, PT, R9, R0, PT ;  /* 0x000000000900720c */ /* 0x000fe40003f24070 */
[----:B------:R-:W-:Y:S04]  /*03f0*/  STL [R1+0x25c], RZ ;  /* 0x00025cff01007387 */ /* 0x000fe80000100800 */
[----:B------:R-:W-:Y:S04]  /*0400*/  STL [R1+0x270], RZ ;  /* 0x000270ff01007387 */ /* 0x000fe80000100800 */
[----:B------:R-:W-:Y:S03]  /*0410*/  STL [R1+0x274], RZ ;  /* 0x000274ff01007387 */ /* 0x000fe60000100800 */
[----:B------:R-:W-:Y:S01]  /*0420*/  @!P1 IMAD.IADD R0, R0, 0x1, -R9 ;  /* 0x0000000100009824 */ /* 0x000fe200078e0a09 */
[----:B------:R-:W-:Y:S01]  /*0430*/  STL [R1+0x278], RZ ;  /* 0x000278ff01007387 */ /* 0x000fe20000100800 */
[----:B------:R-:W-:Y:S01]  /*0440*/  @!P1 VIADD R5, R5, 0x1 ;  /* 0x0000000105059836 */ /* 0x000fe20000000000 */
[----:B------:R-:W-:-:S02]  /*0450*/  ISETP.NE.AND P1, PT, R6, RZ, PT ;  /* 0x000000ff0600720c */ /* 0x000fc40003f25270 */
[----:B------:R-:W-:Y:S01]  /*0460*/  STL [R1+0x27c], RZ ;  /* 0x00027cff01007387 */ /* 0x000fe20000100800 */
[----:B------:R-:W-:Y:S02]  /*0470*/  ISETP.GE.U32.AND P0, PT, R0, R9, PT ;  /* 0x000000090000720c */ /* 0x000fe40003f06070 */
[----:B------:R-:W-:Y:S01]  /*0480*/  LOP3.LUT R0, R7, R6, RZ, 0x3c, !PT ;  /* 0x0000000607007212 */ /* 0x000fe200078e3cff */
[----:B------:R-:W-:Y:S03]  /*0490*/  STL [R1+0x290], RZ ;  /* 0x000290ff01007387 */ /* 0x000fe60000100800 */
[----:B------:R-:W-:Y:S01]  /*04a0*/  ISETP.GE.AND P2, PT, R0, RZ, PT ;  /* 0x000000ff0000720c */ /* 0x000fe20003f46270 */
[----:B------:R-:W-:Y:S01]  /*04b0*/  STL [R1+0x294], RZ ;  /* 0x000294ff01007387 */ /* 0x000fe20000100800 */
[----:B------:R-:W-:-:S03]  /*04c0*/  VIADD R0, R2, 0x3f ;  /* 0x0000003f02007836 */ /* 0x000fc60000000000 */
[----:B------:R-:W-:Y:S02]  /*04d0*/  STL [R1+0x298], RZ ;  /* 0x000298ff01007387 */ /* 0x000fe40000100800 */
[----:B------:R-:W-:Y:S02]  /*04e0*/  @P0 VIADD R5, R5, 0x1 ;  /* 0x0000000105050836 */ /* 0x000fe40000000000 */
[----:B------:R-:W-:Y:S02]  /*04f0*/  STL [R1+0x29c], RZ ;  /* 0x00029cff01007387 */ /* 0x000fe40000100800 */
[----:B------:R-:W-:Y:S01]  /*0500*/  IMAD.MOV.U32 R4, RZ, RZ, R5 ;  /* 0x000000ffff047224 */ /* 0x000fe200078e0005 */
[----:B------:R-:W-:Y:S01]  /*0510*/  SHF.R.S32.HI R5, RZ, 0x1f, R0 ;  /* 0x0000001fff057819 */ /* 0x000fe20000011400 */
[----:B------:R-:W-:Y:S02]  /*0520*/  STL [R1+0x2b0], RZ ;  /* 0x0002b0ff01007387 */ /* 0x000fe40000100800 */
[----:B------:R-:W-:Y:S01]  /*0530*/  @!P2 IMAD.MOV R4, RZ, RZ, -R4 ;  /* 0x000000ffff04a224 */ /* 0x000fe200078e0a04 */
[----:B------:R-:W-:Y:S01]  /*0540*/  @!P1 LOP3.LUT R4, RZ, R6, RZ, 0x33, !PT ;  /* 0x00000006ff049212 */ /* 0x000fe200078e33ff */
[----:B------:R-:W-:Y:S01]  /*0550*/  STL [R1+0x2b4], RZ ;  /* 0x0002b4ff01007387 */ /* 0x000fe20000100800 */
[----:B------:R-:W-:-:S03]  /*0560*/  LEA.HI R5, R5, R0, RZ, 0x6 ;  /* 0x0000000005057211 */ /* 0x000fc600078f30ff */
[----:B------:R-:W-:Y:S01]  /*0570*/  STL [R1+0x2b8], RZ ;  /* 0x0002b8ff01007387 */ /* 0x000fe20000100800 */
[----:B------:R-:W-:Y:S02]  /*0580*/  IMAD.SHL.U32 R8, R4, 0x8, RZ ;  /* 0x0000000804087824 */ /* 0x000fe400078e00ff */
[----:B------:R-:W-:Y:S01]  /*0590*/  IMAD.MOV R4, RZ, RZ, -R4 ;  /* 0x000000ffff047224 */ /* 0x000fe200078e0a04 */
[----:B------:R-:W-:Y:S02]  /*05a0*/  STL [R1+0x2bc], RZ ;  /* 0x0002bcff01007387 */ /* 0x000fe40000100800 */
[----:B------:R-:W-:Y:S01]  /*05b0*/  LEA.HI.SX32 R5, R5, -R8, 0x1a ;  /* 0x8000000805057211 */ /* 0x000fe200078fd2ff */
[----:B------:R-:W-:Y:S01]  /*05c0*/  IMAD R6, R6, R4, R7 ;  /* 0x0000000406067224 */ /* 0x000fe200078e0207 */
[----:B------:R-:W-:Y:S02]  /*05d0*/  STL [R1+0x2d0], RZ ;  /* 0x0002d0ff01007387 */ /* 0x000fe40000100800 */
[----:B------:R-:W-:-:S02]  /*05e0*/  VIMNMX R13, PT, PT, R5, 0x8, PT ;  /* 0x00000008050d7848 */ /* 0x000fc40003fe0100 */
[----:B------:R-:W-:Y:S01]  /*05f0*/  STL [R1+0x2d4], RZ ;  /* 0x0002d4ff01007387 */ /* 0x000fe20000100800 */
[----:B------:R-:W-:Y:S02]  /*0600*/  IABS R11, R6 ;  /* 0x00000006000b7213 */ /* 0x000fe40000000000 */
[----:B------:R-:W-:Y:S01]  /*0610*/  IABS R9, R13 ;  /* 0x0000000d00097213 */ /* 0x000fe20000000000 */
[----:B------:R-:W-:Y:S03]  /*0620*/  STL [R1+0x2d8], RZ ;  /* 0x0002d8ff01007387 */ /* 0x000fe60000100800 */
        /* <DEDUP_REMOVED lines=11> */
[----:B------:R-:W-:Y:S04]  /*06e0*/  STL [R1+0x31c], RZ ;  /* 0x00031cff01007387 */ /* 0x000fe80000100800 */
[----:B------:R-:W-:Y:S01]  /*06f0*/  STL [R1+0x330], RZ ;  /* 0x000330ff01007387 */ /* 0x000fe20000100800 */
[----:B------:R-:W0:Y:S03]  /*0700*/  F2I.FTZ.U32.TRUNC.NTZ R5, R5 ;  /* 0x0000000500057305 */ /* 0x000e26000021f000 */
[----:B------:R-:W-:Y:S04]  /*0710*/  STL [R1+0x334], RZ ;  /* 0x000334ff01007387 */ /* 0x000fe80000100800 */
[----:B------:R-:W-:Y:S04]  /*0720*/  STL [R1+0x338], RZ ;  /* 0x000338ff01007387 */ /* 0x000fe80000100800 */
[----:B------:R-:W-:Y:S04]  /*0730*/  STL [R1+0x33c], RZ ;  /* 0x00033cff01007387 */ /* 0x000fe80000100800 */
[----:B------:R-:W-:Y:S01]  /*0740*/  STL [R1+0x350], RZ ;  /* 0x000350ff01007387 */ /* 0x000fe20000100800 */
[----:B0-----:R-:W-:-:S03]  /*0750*/  IMAD.MOV R10, RZ, RZ, -R5 ;  /* 0x000000ffff0a7224 */ /* 0x001fc600078e0a05 */
[----:B------:R-:W-:Y:S01]  /*0760*/  STL [R1+0x354], RZ ;  /* 0x000354ff01007387 */ /* 0x000fe20000100800 */
[----:B------:R-:W-:Y:S01]  /*0770*/  IMAD.MOV.U32 R4, RZ, RZ, R10 ;  /* 0x000000ffff047224 */ /* 0x000fe200078e000a */
[----:B------:R-:W-:Y:S02]  /*0780*/  IABS R10, R13 ;  /* 0x0000000d000a7213 */ /* 0x000fe40000000000 */
[----:B------:R-:W-:Y:S01]  /*0790*/  STL [R1+0x358], RZ ;  /* 0x000358ff01007387 */ /* 0x000fe20000100800 */
[----:B------:R-:W-:Y:S02]  /*07a0*/  IMAD R7, R4, R9, RZ ;  /* 0x0000000904077224 */ /* 0x000fe400078e02ff */
[----:B------:R-:W-:Y:S01]  /*07b0*/  IMAD.MOV.U32 R4, RZ, RZ, RZ ;  /* 0x000000ffff047224 */ /* 0x000fe200078e00ff */
[----:B------:R-:W-:Y:S03]  /*07c0*/  STL [R1+0x35c], RZ ;  /* 0x00035cff01007387 */ /* 0x000fe60000100800 */
[----:B------:R-:W-:Y:S01]  /*07d0*/  IMAD.HI.U32 R4, R5, R7, R4 ;  /* 0x0000000705047227 */ /* 0x000fe200078e0004 */
[----:B------:R-:W-:Y:S03]  /*07e0*/  STL [R1+0x370], RZ ;  /* 0x000370ff01007387 */ /* 0x000fe60000100800 */
[----:B------:R-:W-:Y:S01]  /*07f0*/  IMAD.MOV R5, RZ, RZ, -R10 ;  /* 0x000000ffff057224 */ /* 0x000fe200078e0a0a */
        /* <DEDUP_REMOVED lines=18> */
[----:B------:R-:W-:Y:S04]  /*0920*/  STL [R1+0x3b8], RZ ;  /* 0x0003b8ff01007387 */ /* 0x000fe80000100800 */
[----:B------:R-:W-:Y:S02]  /*0930*/  STL [R1+0x3bc], RZ ;  /* 0x0003bcff01007387 */ /* 0x000fe40000100800 */
[----:B------:R-:W-:-:S02]  /*0940*/  @P0 VIADD R0, R0, 0x1 ;  /* 0x0000000100000836 */ /* 0x000fc40000000000 */
[----:B------:R-:W-:Y:S04]  /*0950*/  STL [R1+0x3d0], RZ ;  /* 0x0003d0ff01007387 */ /* 0x000fe80000100800 */
[----:B------:R-:W-:Y:S01]  /*0960*/  STL [R1+0x3d4], RZ ;  /* 0x0003d4ff01007387 */ /* 0x000fe20000100800 */
[----:B------:R-:W-:Y:S01]  /*0970*/  @!P2 IMAD.MOV R0, RZ, RZ, -R0 ;  /* 0x000000ffff00a224 */ /* 0x000fe200078e0a00 */
[----:B------:R-:W-:Y:S02]  /*0980*/  @!P1 LOP3.LUT R0, RZ, R13, RZ, 0x33, !PT ;  /* 0x0000000dff009212 */ /* 0x000fe400078e33ff */
[----:B------:R-:W-:Y:S03]  /*0990*/  STL [R1+0x3d8], RZ ;  /* 0x0003d8ff01007387 */ /* 0x000fe60000100800 */
[----:B------:R-:W-:Y:S01]  /*09a0*/  IMAD.MOV R4, RZ, RZ, -R0 ;  /* 0x000000ffff047224 */ /* 0x000fe200078e0a00 */
[----:B------:R-:W-:Y:S01]  /*09b0*/  STL [R1+0x3dc], RZ ;  /* 0x0003dcff01007387 */ /* 0x000fe20000100800 */
[----:B------:R-:W-:-:S02]  /*09c0*/  IMAD.SHL.U32 R0, R0, 0x100, RZ ;  /* 0x0000010000007824 */ /* 0x000fc400078e00ff */
[----:B------:R-:W-:Y:S01]  /*09d0*/  IMAD R4, R13, R4, R6 ;  /* 0x000000040d047224 */ /* 0x000fe200078e0206 */
[----:B------:R-:W-:Y:S01]  /*09e0*/  STL [R1+0x3f0], RZ ;  /* 0x0003f0ff01007387 */ /* 0x000fe20000100800 */
[----:B------:R-:W-:Y:S02]  /*09f0*/  VIADD R7, R0, 0x1 ;  /* 0x0000000100077836 */ /* 0x000fe40000000000 */
[----:B------:R-:W-:Y:S01]  /*0a00*/  IMAD.IADD R4, R8, 0x1, R4 ;  /* 0x0000000108047824 */ /* 0x000fe200078e0204 */
[----:B------:R-:W-:Y:S01]  /*0a10*/  STL [R1+0x3f4], RZ ;  /* 0x0003f4ff01007387 */ /* 0x000fe20000100800 */
[C---:B------:R-:W-:Y:S02]  /*0a20*/  VIADD R6, R0.reuse, 0x2 ;  /* 0x0000000200067836 */ /* 0x040fe40000000000 */
[C---:B------:R-:W-:Y:S01]  /*0a30*/  VIADD R8, R0.reuse, 0x3 ;  /* 0x0000000300087836 */ /* 0x040fe20000000000 */
[----:B------:R-:W-:Y:S01]  /*0a40*/  STL [R1+0x3f8], RZ ;  /* 0x0003f8ff01007387 */ /* 0x000fe20000100800 */
[----:B------:R-:W-:-:S02]  /*0a50*/  VIADD R7, R0, 0x4 ;  /* 0x0000000400077836 */ /* 0x000fc40000000000 */
[C---:B------:R-:W-:Y:S01]  /*0a60*/  VIADD R6, R0.reuse, 0x5 ;  /* 0x0000000500067836 */ /* 0x040fe20000000000 */
[----:B------:R-:W-:Y:S01]  /*0a70*/  STL [R1+0x3fc], RZ ;  /* 0x0003fcff01007387 */ /* 0x000fe20000100800 */
[C---:B------:R-:W-:Y:S02]  /*0a80*/  VIADD R8, R0.reuse, 0x6 ;  /* 0x0000000600087836 */ /* 0x040fe40000000000 */
[C---:B------:R-:W-:Y:S01]  /*0a90*/  VIADD R7, R0.reuse, 0x7 ;  /* 0x0000000700077836 */ /* 0x040fe20000000000 */
        /* <DEDUP_REMOVED lines=367> */
[----:B------:R-:W-:-:S03]  /*2190*/  VIADD R6, R0, 0xfd ;  /* 0x000000fd00067836 */ /* 0x000fc60000000000 */
[----:B------:R-:W-:Y:S04]  /*21a0*/  STL [R1+0x7fc], RZ ;  /* 0x0007fcff01007387 */ /* 0x000fe80000100800 */
        /* <DEDUP_REMOVED lines=261> */
[----:B------:R-:W-:Y:S01]  /*3200*/  STL [R1+0x264], RZ ;  /* 0x000264ff01007387 */ /* 0x000fe20000100800 */
[----:B------:R-:W0:Y:S03]  /*3210*/  S2R R14, SR_TID.X ;  /* 0x00000000000e7919 */ /* 0x000e260000002100 */
        /* <DEDUP_REMOVED lines=8> */
[----:B0-----:R-:W-:Y:S01]  /*32a0*/  LOP3.LUT R5, R14, 0x1f, RZ, 0xc0, !PT ;  /* 0x0000001f0e057812 */ /* 0x001fe200078ec0ff */
[----:B------:R-:W-:-:S02]  /*32b0*/  VIADD R14, R0, 0xf5 ;  /* 0x000000f5000e7836 */ /* 0x000fc40000000000 */
[----:B------:R-:W-:Y:S02]  /*32c0*/  STL [R1+0x218], RZ ;  /* 0x000218ff01007387 */ /* 0x000fe40000100800 */
[----:B------:R-:W-:Y:S02]  /*32d0*/  IMAD R28, R4, 0x40, R5 ;  /* 0x00000040041c7824 */ /* 0x000fe400078e0205 */
[----:B------:R-:W-:Y:S01]  /*32e0*/  STL [R1+0x21c], RZ ;  /* 0x00021cff01007387 */ /* 0x000fe20000100800 */
[C---:B------:R-:W-:Y:S02]  /*32f0*/  VIADD R5, R0.reuse, 0xfe ;  /* 0x000000fe00057836 */ /* 0x040fe40000000000 */
[----:B------:R-:W-:Y:S01]  /*3300*/  VIADD R4, R0, 0xff ;  /* 0x000000ff00047836 */ /* 0x000fe20000000000 */
        /* <DEDUP_REMOVED lines=32> */
[----:B------:R0:W-:Y:S02]  /*3510*/  STL [R1+0x24], R28 ;  /* 0x0000241c01007387 */ /* 0x0001e40000100800 */
[----:B0-----:R-:W-:-:S05]  /*3520*/  VIADD R28, R28, 0x20 ;  /* 0x000000201c1c7836 */ /* 0x001fca0000000000 */
[----:B------:R0:W-:Y:S01]  /*3530*/  STL [R1+0x2c], R28 ;  /* 0x00002c1c01007387 */ /* 0x0001e20000100800 */
[----:B---3--:R-:W-:Y:S05]  /*3540*/  BRA.U !UP0, `(.L_x_0) ;  /* 0x0000039508987547 */ /* 0x008fea000b800000 */
[----:B------:R-:W-:Y:S01]  /*3550*/  IABS R44, R3 ;  /* 0x00000003002c7213 */ /* 0x000fe20000000000 */
[----:B------:R-:W1:Y:S01]  /*3560*/  LDCU UR6, c[0x0][0x3ac] ;  /* 0x00007580ff0677ac */ /* 0x000e620008000800 */
[----:B------:R-:W-:Y:S02]  /*3570*/  IABS R55, R4 ;  /* 0x0000000400377213 */ /* 0x000fe40000000000 */
[----:B0-----:R-:W0:Y:S01]  /*3580*/  I2F.RP R28, R44 ;  /* 0x0000002c001c7306 */ /* 0x001e220000209400 */
[----:B------:R-:W-:Y:S01]  /*3590*/  IABS R54, R5 ;  /* 0x0000000500367213 */ /* 0x000fe20000000000 */
[----:B------:R-:W2:Y:S01]  /*35a0*/  LDCU.64 UR8, c[0x0][0x388] ;  /* 0x00007100ff0877ac */ /* 0x000ea20008000a00 */
[----:B------:R-:W-:Y:S02]  /*35b0*/  ISETP.GE.AND P2, PT, R4, RZ, PT ;  /* 0x000000ff0400720c */ /* 0x000fe40003f46270 */
[----:B------:R-:W-:Y:S01]  /*35c0*/  IABS R4, R8 ;  /* 0x0000000800047213 */ /* 0x000fe20000000000 */
[----:B------:R-:W3:Y:S01]  /*35d0*/  LDCU UR7, c[0x0][0x3b0] ;  /* 0x00007600ff0777ac */ /* 0x000ee20008000800 */
[----:B------:R-:W-:-:S02]  /*35e0*/  ISETP.GE.AND P3, PT, R5, RZ, PT ;  /* 0x000000ff0500720c */ /* 0x000fc40003f66270 */
[----:B------:R-:W-:Y:S01]  /*35f0*/  IABS R5, R7 ;  /* 0x0000000700057213 */ /* 0x000fe20000000000 */
[----:B------:R-:W4:Y:S01]  /*3600*/  LDCU UR10, c[0x0][0x3a4] ;  /* 0x00007480ff0a77ac */ /* 0x000f220008000800 */
[----:B------:R-:W-:Y:S01]  /*3610*/  ISETP.GE.AND P0, PT, R6, RZ, PT ;  /* 0x000000ff0600720c */ /* 0x000fe20003f06270 */
[----:B0-----:R-:W0:Y:S02]  /*3620*/  MUFU.RCP R28, R28 ;  /* 0x0000001c001c7308 */ /* 0x001e240000001000 */
[----:B0-----:R-:W-:-:S06]  /*3630*/  VIADD R28, R28, 0xffffffe ;  /* 0x0ffffffe1c1c7836 */ /* 0x001fcc0000000000 */
[----:B------:R-:W0:Y:S02]  /*3640*/  F2I.FTZ.U32.TRUNC.NTZ R29, R28 ;  /* 0x0000001c001d7305 */ /* 0x000e24000021f000 */
[----:B0-----:R-:W-:-:S04]  /*3650*/  IMAD.MOV R28, RZ, RZ, -R29 ;  /* 0x000000ffff1c7224 */ /* 0x001fc800078e0a1d */
[----:B------:R-:W-:Y:S02]  /*3660*/  IMAD R39, R28, R44, RZ ;  /* 0x0000002c1c277224 */ /* 0x000fe400078e02ff */
[----:B------:R-:W-:-:S04]  /*3670*/  IMAD.MOV.U32 R28, RZ, RZ, RZ ;  /* 0x000000ffff1c7224 */ /* 0x000fc800078e00ff */
[----:B------:R-:W-:Y:S01]  /*3680*/  IMAD.HI.U32 R39, R29, R39, R28 ;  /* 0x000000271d277227 */ /* 0x000fe200078e001c */
[----:B------:R-:W-:-:S03]  /*3690*/  IABS R29, R6 ;  /* 0x00000006001d7213 */ /* 0x000fc60000000000 */
[----:B------:R-:W-:Y:S02]  /*36a0*/  IMAD.MOV.U32 R28, RZ, RZ, R55 ;  /* 0x000000ffff1c7224 */ /* 0x000fe400078e0037 */
[----:B------:R-:W-:-:S04]  /*36b0*/  IMAD.HI.U32 R56, R39, R54, RZ ;  /* 0x0000003627387227 */ /* 0x000fc800078e00ff */
[----:B------:R-:W-:-:S04]  /*36c0*/  IMAD.HI.U32 R57, R39, R28, RZ ;  /* 0x0000001c27397227 */ /* 0x000fc800078e00ff */
[----:B------:R-:W-:Y:S02]  /*36d0*/  IMAD.MOV R57, RZ, RZ, -R57 ;  /* 0x000000ffff397224 */ /* 0x000fe400078e0a39 */
[----:B------:R-:W-:-:S04]  /*36e0*/  IMAD.HI.U32 R55, R39, R29, RZ ;  /* 0x0000001d27377227 */ /* 0x000fc800078e00ff */
[----:B------:R-:W-:Y:S02]  /*36f0*/  IMAD.MOV R56, RZ, RZ, -R56 ;  /* 0x000000ffff387224 */ /* 0x000fe400078e0a38 */
[C---:B------:R-:W-:Y:S02]  /*3700*/  IMAD R28, R44.reuse, R57, R28 ;  /* 0x000000392c1c7224 */ /* 0x040fe400078e021c */
[----:B------:R-:W-:Y:S02]  /*3710*/  IMAD.MOV R55, RZ, RZ, -R55 ;  /* 0x000000ffff377224 */ /* 0x000fe400078e0a37 */
[C---:B------:R-:W-:Y:S01]  /*3720*/  IMAD R54, R44.reuse, R56, R54 ;  /* 0x000000382c367224 */ /* 0x040fe200078e0236 */
[C---:B------:R-:W-:Y:S01]  /*3730*/  ISETP.GT.U32.AND P1, PT, R44.reuse, R28, PT ;  /* 0x0000001c2c00720c */ /* 0x040fe20003f24070 */
[C---:B------:R-:W-:Y:S01]  /*3740*/  IMAD R29, R44.reuse, R55, R29 ;  /* 0x000000372c1d7224 */ /* 0x040fe200078e021d */
[----:B------:R-:W-:Y:S01]  /*3750*/  IABS R55, R9 ;  /* 0x0000000900377213 */ /* 0x000fe20000000000 */
[----:B------:R-:W-:Y:S01]  /*3760*/  IMAD.HI.U32 R56, R39, R4, RZ ;  /* 0x0000000427387227 */ /* 0x000fe200078e00ff */
[----:B------:R-:W-:-:S02]  /*3770*/  ISETP.GT.U32.AND P4, PT, R44, R54, PT ;  /* 0x000000362c00720c */ /* 0x000fc40003f84070 */
[----:B------:R-:W-:Y:S01]  /*3780*/  ISETP.GT.U32.AND P6, PT, R44, R29, PT ;  /* 0x0000001d2c00720c */ /* 0x000fe20003fc4070 */
[----:B------:R-:W-:Y:S01]  /*3790*/  IMAD.MOV.U32 R6, RZ, RZ, R55 ;  /* 0x000000ffff067224 */ /* 0x000fe200078e0037 */
[----:B------:R-:W-:Y:S01]  /*37a0*/  IABS R55, R10 ;  /* 0x0000000a00377213 */ /* 0x000fe20000000000 */
[----:B------:R-:W-:-:S04]  /*37b0*/  IMAD.HI.U32 R58, R39, R5, RZ ;  /* 0x00000005273a7227 */ /* 0x000fc800078e00ff */
[----:B------:R-:W-:Y:S02]  /*37c0*/  @!P1 IMAD.IADD R28, R28, 0x1, -R44 ;  /* 0x000000011c1c9824 */ /* 0x000fe400078e0a2c */
[----:B------:R-:W-:-:S03]  /*37d0*/  IMAD.HI.U32 R57, R39, R6, RZ ;  /* 0x0000000627397227 */ /* 0x000fc600078e00ff */
[----:B------:R-:W-:Y:S01]  /*37e0*/  ISETP.GT.U32.AND P5, PT, R44, R28, PT ;  /* 0x0000001c2c00720c */ /* 0x000fe20003fa4070 */
[--C-:B------:R-:W-:Y:S02]  /*37f0*/  @!P4 IMAD.IADD R54, R54, 0x1, -R44.reuse ;  /* 0x000000013636c824 */ /* 0x100fe400078e0a2c */
[----:B------:R-:W-:Y:S02]  /*3800*/  @!P6 IMAD.IADD R29, R29, 0x1, -R44 ;  /* 0x000000011d1de824 */ /* 0x000fe400078e0a2c */
[----:B------:R-:W-:Y:S01]  /*3810*/  IMAD.MOV R56, RZ, RZ, -R56 ;  /* 0x000000ffff387224 */ /* 0x000fe200078e0a38 */
[C---:B------:R-:W-:Y:S01]  /*3820*/  ISETP.GT.U32.AND P6, PT, R44.reuse, R54, PT ;  /* 0x000000362c00720c */ /* 0x040fe20003fc4070 */
[----:B------:R-:W-:Y:S01]  /*3830*/  IMAD.MOV R58, RZ, RZ, -R58 ;  /* 0x000000ffff3a7224 */ /* 0x000fe200078e0a3a */
[C---:B------:R-:W-:Y:S01]  /*3840*/  ISETP.GT.U32.AND P4, PT, R44.reuse, R29, PT ;  /* 0x0000001d2c00720c */ /* 0x040fe20003f84070 */
[----:B------:R-:W-:Y:S02]  /*3850*/  IMAD.MOV R57, RZ, RZ, -R57 ;  /* 0x000000ffff397224 */ /* 0x000fe400078e0a39 */
[----:B------:R-:W-:-:S02]  /*3860*/  IMAD R4, R44, R56, R4 ;  /* 0x000000382c047224 */ /* 0x000fc400078e0204 */
[C---:B------:R-:W-:Y:S02]  /*3870*/  IMAD R5, R44.reuse, R58, R5 ;  /* 0x0000003a2c057224 */ /* 0x040fe400078e0205 */
[----:B------:R-:W-:Y:S01]  /*3880*/  IMAD R57, R44, R57, R6 ;  /* 0x000000392c397224 */ /* 0x000fe200078e0206 */
[----:B------:R-:W-:Y:S01]  /*3890*/  IABS R6, R11 ;  /* 0x0000000b00067213 */ /* 0x000fe20000000000 */
[--C-:B------:R-:W-:Y:S01]  /*38a0*/  @!P5 IMAD.IADD R28, R28, 0x1, -R44.reuse ;  /* 0x000000011c1cd824 */ /* 0x100fe200078e0a2c */
[----:B------:R-:W-:Y:S01]  /*38b0*/  ISETP.GT.U32.AND P5, PT, R44, R4, PT ;  /* 0x000000042c00720c */ /* 0x000fe20003fa4070 */
[----:B------:R-:W-:Y:S01]  /*38c0*/  @!P6 IMAD.IADD R54, R54, 0x1, -R44 ;  /* 0x000000013636e824 */ /* 0x000fe200078e0a2c */
[C---:B------:R-:W-:Y:S01]  /*38d0*/  ISETP.GT.U32.AND P1, PT, R44.reuse, R5, PT ;  /* 0x000000052c00720c */ /* 0x040fe20003f24070 */
[----:B------:R-:W-:Y:S01]  /*38e0*/  IMAD.HI.U32 R56, R39, R55, RZ ;  /* 0x0000003727387227 */ /* 0x000fe200078e00ff */
[----:B------:R-:W-:-:S03]  /*38f0*/  ISETP.GT.U32.AND P6, PT, R44, R57, PT ;  /* 0x000000392c00720c */ /* 0x000fc60003fc4070 */
[----:B------:R-:W-:Y:S02]  /*3900*/  @!P2 IMAD.MOV R28, RZ, RZ, -R28 ;  /* 0x000000ffff1ca224 */ /* 0x000fe400078e0a1c */
[----:B------:R-:W-:Y:S02]  /*3910*/  IMAD.MOV R56, RZ, RZ, -R56 ;  /* 0x000000ffff387224 */ /* 0x000fe400078e0a38 */
[--C-:B------:R-:W-:Y:S01]  /*3920*/  @!P4 IMAD.IADD R29, R29, 0x1, -R44.reuse ;  /* 0x000000011d1dc824 */ /* 0x100fe200078e0a2c */
[----:B------:R-:W-:Y:S01]  /*3930*/  ISETP.GE.AND P4, PT, R7, RZ, PT ;  /* 0x000000ff0700720c */ /* 0x000fe20003f86270 */
[--C-:B------:R-:W-:Y:S01]  /*3940*/  @!P5 IMAD.IADD R4, R4, 0x1, -R44.reuse ;  /* 0x000000010404d824 */ /* 0x100fe200078e0a2c */
[----:B------:R0:W-:Y:S01]  /*3950*/  STL [R1+0x260], R28 ;  /* 0x0002601c01007387 */ /* 0x0001e20000100800 */
[--C-:B------:R-:W-:Y:S01]  /*3960*/  @!P1 IMAD.IADD R5, R5, 0x1, -R44.reuse ;  /* 0x0000000105059824 */ /* 0x100fe200078e0a2c */
[----:B------:R-:W-:Y:S01]  /*3970*/  ISETP.GE.AND P1, PT, R8, RZ, PT ;  /* 0x000000ff0800720c */ /* 0x000fe20003f26270 */
[----:B------:R-:W-:Y:S01]  /*3980*/  @!P6 IMAD.IADD R57, R57, 0x1, -R44 ;  /* 0x000000013939e824 */ /* 0x000fe200078e0a2c */
[C---:B------:R-:W-:Y:S01]  /*3990*/  ISETP.GT.U32.AND P6, PT, R44.reuse, R4, PT ;  /* 0x000000042c00720c */ /* 0x040fe20003fc4070 */
[----:B------:R-:W-:Y:S01]  /*39a0*/  IMAD.HI.U32 R7, R39, R6, RZ ;  /* 0x0000000627077227 */ /* 0x000fe200078e00ff */
[----:B------:R-:W-:-:S02]  /*39b0*/  ISETP.GT.U32.AND P5, PT, R44, R5, PT ;  /* 0x000000052c00720c */ /* 0x000fc40003fa4070 */
[C---:B------:R-:W-:Y:S01]  /*39c0*/  ISETP.GT.U32.AND P2, PT, R44.reuse, R57, PT ;  /* 0x000000392c00720c */ /* 0x040fe20003f44070 */
[C---:B------:R-:W-:Y:S01]  /*39d0*/  IMAD R55, R44.reuse, R56, R55 ;  /* 0x000000382c377224 */ /* 0x040fe200078e0237 */
[----:B------:R-:W-:Y:S01]  /*39e0*/  IABS R8, R12 ;  /* 0x0000000c00087213 */ /* 0x000fe20000000000 */
[----:B0-----:R-:W-:Y:S02]  /*39f0*/  IMAD.MOV.U32 R28, RZ, RZ, R29 ;  /* 0x000000ffff1c7224 */ /* 0x001fe400078e001d */
[----:B------:R-:W-:Y:S02]  /*3a00*/  IMAD.MOV R7, RZ, RZ, -R7 ;  /* 0x000000ffff077224 */ /* 0x000fe400078e0a07 */
[----:B------:R-:W-:Y:S01]  /*3a10*/  @!P0 IMAD.MOV R28, RZ, RZ, -R28 ;  /* 0x000000ffff1c8224 */ /* 0x000fe200078e0a1c */
[C---:B------:R-:W-:Y:S01]  /*3a20*/  ISETP.GT.U32.AND P0, PT, R44.reuse, R55, PT ;  /* 0x000000372c00720c */ /* 0x040fe20003f04070 */
[----:B------:R-:W-:Y:S02]  /*3a30*/  IMAD R6, R44, R7, R6 ;  /* 0x000000072c067224 */ /* 0x000fe400078e0206 */
[----:B------:R-:W-:-:S02]  /*3a40*/  @!P6 IMAD.IADD R4, R4, 0x1, -R44 ;  /* 0x000000010404e824 */ /* 0x000fc400078e0a2c */
[----:B------:R-:W-:Y:S01]  /*3a50*/  IMAD.MOV.U32 R58, RZ, RZ, R54 ;  /* 0x000000ffff3a7224 */ /* 0x000fe200078e0036 */
[----:B------:R-:W-:Y:S01]  /*3a60*/  ISETP.GT.U32.AND P6, PT, R44, R6, PT ;  /* 0x000000062c00720c */ /* 0x000fe20003fc4070 */
[----:B------:R-:W-:Y:S01]  /*3a70*/  @!P5 IMAD.IADD R5, R5, 0x1, -R44 ;  /* 0x000000010505d824 */ /* 0x000fe200078e0a2c */
[----:B------:R-:W-:Y:S01]  /*3a80*/  ISETP.GE.AND P5, PT, R10, RZ, PT ;  /* 0x000000ff0a00720c */ /* 0x000fe20003fa6270 */
[----:B------:R-:W-:Y:S01]  /*3a90*/  IMAD.HI.U32 R7, R39, R8, RZ ;  /* 0x0000000827077227 */ /* 0x000fe200078e00ff */
[----:B------:R-:W-:-:S03]  /*3aa0*/  IABS R10, R14 ;  /* 0x0000000e000a7213 */ /* 0x000fc60000000000 */
[----:B------:R-:W-:Y:S01]  /*3ab0*/  @!P3 IMAD.MOV R58, RZ, RZ, -R58 ;  /* 0x000000ffff3ab224 */ /* 0x000fe200078e0a3a */
[----:B------:R-:W-:Y:S01]  /*3ac0*/  ISETP.GE.AND P3, PT, R9, RZ, PT ;  /* 0x000000ff0900720c */ /* 0x000fe20003f66270 */
[----:B------:R-:W-:Y:S01]  /*3ad0*/  IMAD.MOV R7, RZ, RZ, -R7 ;  /* 0x000000ffff077224 */ /* 0x000fe200078e0a07 */
[----:B------:R-:W-:Y:S01]  /*3ae0*/  IABS R9, R13 ;  /* 0x0000000d00097213 */ /* 0x000fe20000000000 */
[--C-:B------:R-:W-:Y:S01]  /*3af0*/  @!P0 IMAD.IADD R55, R55, 0x1, -R44.reuse ;  /* 0x0000000137378824 */ /* 0x100fe200078e0a2c */
[----:B------:R-:W-:Y:S01]  /*3b00*/  STL [R1+0x25c], R58 ;  /* 0x00025c3a01007387 */ /* 0x000fe20000100800 */
[----:B------:R-:W-:Y:S01]  /*3b10*/  IMAD.MOV.U32 R29, RZ, RZ, R5 ;  /* 0x000000ffff1d7224 */ /* 0x000fe200078e0005 */
[----:B------:R-:W-:Y:S01]  /*3b20*/  ISETP.GE.AND P0, PT, R12, RZ, PT ;  /* 0x000000ff0c00720c */ /* 0x000fe20003f06270 */
[----:B------:R-:W-:Y:S01]  /*3b30*/  @!P2 IMAD.IADD R57, R57, 0x1, -R44 ;  /* 0x000000013939a824 */ /* 0x000fe200078e0a2c */
[----:B------:R-:W-:Y:S01]  /*3b40*/  ISETP.GE.AND P2, PT, R11, RZ, PT ;  /* 0x000000ff0b00720c */ /* 0x000fe20003f46270 */
[C---:B------:R-:W-:Y:S01]  /*3b50*/  IMAD R11, R44.reuse, R7, R8 ;  /* 0x000000072c0b7224 */ /* 0x040fe200078e0208 */
[----:B------:R0:W-:Y:S01]  /*3b60*/  STL [R1+0x258], R28 ;  /* 0x0002581c01007387 */ /* 0x0001e20000100800 */
[----:B------:R-:W-:Y:S01]  /*3b70*/  @!P4 IMAD.MOV R29, RZ, RZ, -R29 ;  /* 0x000000ffff1dc224 */ /* 0x000fe200078e0a1d */
[----:B------:R-:W-:Y:S01]  /*3b80*/  ISETP.GT.U32.AND P4, PT, R44, R55, PT ;  /* 0x000000372c00720c */ /* 0x000fe20003f84070 */
[----:B------:R-:W-:Y:S01]  /*3b90*/  IMAD.HI.U32 R7, R39, R9, RZ ;  /* 0x0000000927077227 */ /* 0x000fe200078e00ff */
[----:B------:R-:W-:-:S02]  /*3ba0*/  IABS R8, R15 ;  /* 0x0000000f00087213 */ /* 0x000fc40000000000 */
[----:B------:R-:W-:Y:S01]  /*3bb0*/  STL [R1+0x254], R29 ;  /* 0x0002541d01007387 */ /* 0x000fe20000100800 */
[----:B------:R-:W-:Y:S01]  /*3bc0*/  @!P6 IMAD.IADD R6, R6, 0x1, -R44 ;  /* 0x000000010606e824 */ /* 0x000fe200078e0a2c */
[----:B------:R-:W-:Y:S01]  /*3bd0*/  ISETP.GT.U32.AND P6, PT, R44, R11, PT ;  /* 0x0000000b2c00720c */ /* 0x000fe20003fc4070 */
[----:B------:R-:W-:-:S04]  /*3be0*/  IMAD.HI.U32 R5, R39, R10, RZ ;  /* 0x0000000a27057227 */ /* 0x000fc800078e00ff */
[----:B------:R-:W-:Y:S02]  /*3bf0*/  IMAD.MOV R7, RZ, RZ, -R7 ;  /* 0x000000ffff077224 */ /* 0x000fe400078e0a07 */
[----:B------:R-:W-:Y:S02]  /*3c00*/  IMAD.MOV R5, RZ, RZ, -R5 ;  /* 0x000000ffff057224 */ /* 0x000fe400078e0a05 */
[C---:B------:R-:W-:Y:S01]  /*3c10*/  IMAD R7, R44.reuse, R7, R9 ;  /* 0x000000072c077224 */ /* 0x040fe200078e0209 */
[----:B------:R-:W-:Y:S01]  /*3c20*/  IABS R9, R19 ;  /* 0x0000001300097213 */ /* 0x000fe20000000000 */
[----:B0-----:R-:W-:Y:S02]  /*3c30*/  IMAD.MOV.U32 R28, RZ, RZ, R4 ;  /* 0x000000ffff1c7224 */ /* 0x001fe400078e0004 */
[C---:B------:R-:W-:Y:S01]  /*3c40*/  IMAD R5, R44.reuse, R5, R10 ;  /* 0x000000052c057224 */ /* 0x040fe200078e020a */
[----:B------:R-:W-:Y:S01]  /*3c50*/  IABS R10, R18 ;  /* 0x00000012000a7213 */ /* 0x000fe20000000000 */
[----:B------:R-:W-:Y:S01]  /*3c60*/  @!P4 IMAD.IADD R55, R55, 0x1, -R44 ;  /* 0x000000013737c824 */ /* 0x000fe200078e0a2c */
[C---:B------:R-:W-:Y:S01]  /*3c70*/  ISETP.GT.U32.AND P4, PT, R44.reuse, R7, PT ;  /* 0x000000072c00720c */ /* 0x040fe20003f84070 */
[----:B------:R-:W-:Y:S01]  /*3c80*/  @!P1 IMAD.MOV R28, RZ, RZ, -R28 ;  /* 0x000000ffff1c9224 */ /* 0x000fe200078e0a1c */
[----:B------:R-:W-:Y:S01]  /*3c90*/  ISETP.GT.U32.AND P1, PT, R44, R6, PT ;  /* 0x000000062c00720c */ /* 0x000fe20003f24070 */
[----:B------:R-:W-:-:S02]  /*3ca0*/  IMAD.MOV.U32 R12, RZ, RZ, R57 ;  /* 0x000000ffff0c7224 */ /* 0x000fc400078e0039 */
[----:B------:R-:W-:Y:S01]  /*3cb0*/  @!P6 IMAD.IADD R11, R11, 0x1, -R44 ;  /* 0x000000010b0be824 */ /* 0x000fe200078e0a2c */
[----:B------:R-:W-:Y:S01]  /*3cc0*/  ISETP.GT.U32.AND P6, PT, R44, R5, PT ;  /* 0x000000052c00720c */ /* 0x000fe20003fc4070 */
[----:B------:R-:W-:Y:S01]  /*3cd0*/  IMAD.HI.U32 R4, R39, R8, RZ ;  /* 0x0000000827047227 */ /* 0x000fe200078e00ff */
[----:B------:R0:W-:Y:S03]  /*3ce0*/  STL [R1+0x1c8], R28 ;  /* 0x0001c81c01007387 */ /* 0x0001e60000100800 */
[----:B------:R-:W-:Y:S01]  /*3cf0*/  @!P3 IMAD.MOV R12, RZ, RZ, -R12 ;  /* 0x000000ffff0cb224 */ /* 0x000fe200078e0a0c */
[----:B------:R-:W-:Y:S01]  /*3d00*/  ISETP.GE.AND P3, PT, R13, RZ, PT ;  /* 0x000000ff0d00720c */ /* 0x000fe20003f66270 */
[----:B------:R-:W-:Y:S02]  /*3d10*/  IMAD.MOV R4, RZ, RZ, -R4 ;  /* 0x000000ffff047224 */ /* 0x000fe400078e0a04 */
[--C-:B------:R-:W-:Y:S01]  /*3d20*/  @!P4 IMAD.IADD R7, R7, 0x1, -R44.reuse ;  /* 0x000000010707c824 */ /* 0x100fe200078e0a2c */
[----:B------:R1:W-:Y:S01]  /*3d30*/  STL [R1+0x1d8], R12 ;  /* 0x0001d80c01007387 */ /* 0x0003e20000100800 */
[--C-:B------:R-:W-:Y:S01]  /*3d40*/  @!P1 IMAD.IADD R6, R6, 0x1, -R44.reuse ;  /* 0x0000000106069824 */ /* 0x100fe200078e0a2c */
[C---:B------:R-:W-:Y:S01]  /*3d50*/  ISETP.GT.U32.AND P4, PT, R44.reuse, R11, PT ;  /* 0x0000000b2c00720c */ /* 0x040fe20003f84070 */
[----:B------:R-:W-:Y:S01]  /*3d60*/  @!P6 IMAD.IADD R5, R5, 0x1, -R44 ;  /* 0x000000010505e824 */ /* 0x000fe200078e0a2c */
[----:B------:R-:W-:Y:S01]  /*3d70*/  ISETP.GT.U32.AND P6, PT, R44, R7, PT ;  /* 0x000000072c00720c */ /* 0x000fe20003fc4070 */
[----:B------:R-:W-:Y:S01]  /*3d80*/  @!P2 IMAD.MOV R6, RZ, RZ, -R6 ;  /* 0x000000ffff06a224 */ /* 0x000fe200078e0a06 */
[----:B------:R-:W-:Y:S01]  /*3d90*/  ISETP.GE.AND P1, PT, R14, RZ, PT ;  /* 0x000000ff0e00720c */ /* 0x000fe20003f26270 */
[----:B0-----:R-:W-:-:S02]  /*3da0*/  IMAD.MOV.U32 R28, RZ, RZ, R55 ;  /* 0x000000ffff1c7224 */ /* 0x001fc400078e0037 */
[----:B------:R-:W-:Y:S02]  /*3db0*/  VIADD R58, R0, 0xce ;  /* 0x000000ce003a7836 */ /* 0x000fe40000000000 */
[C---:B-1----:R-:W-:Y:S01]  /*3dc0*/  IMAD R12, R44.reuse, R4, R8 ;  /* 0x000000042c0c7224 */ /* 0x042fe200078e0208 */
[----:B------:R-:W-:Y:S01]  /*3dd0*/  IABS R8, R16 ;  /* 0x0000001000087213 */ /* 0x000fe20000000000 */
[----:B------:R-:W-:Y:S01]  /*3de0*/  @!P5 IMAD.MOV R28, RZ, RZ, -R28 ;  /* 0x000000ffff1cd224 */ /* 0x000fe200078e0a1c */
[----:B------:R-:W-:Y:S01]  /*3df0*/  IABS R4, R17 ;  /* 0x0000001100047213 */ /* 0x000fe20000000000 */
[----:B------:R-:W-:Y:S01]  /*3e00*/  @!P4 IMAD.IADD R11, R11, 0x1, -R44 ;  /* 0x000000010b0bc824 */ /* 0x000fe200078e0a2c */
[C---:B------:R-:W-:Y:S01]  /*3e10*/  ISETP.GT.U32.AND P2, PT, R44.reuse, R12, PT ;  /* 0x0000000c2c00720c */ /* 0x040fe20003f44070 */
[----:B------:R-:W-:Y:S01]  /*3e20*/  IMAD.HI.U32 R13, R39, R8, RZ ;  /* 0x00000008270d7227 */ /* 0x000fe200078e00ff */
[----:B------:R-:W-:Y:S01]  /*3e30*/  ISETP.GT.U32.AND P5, PT, R44, R5, PT ;  /* 0x000000052c00720c */ /* 0x000fe20003fa4070 */
[----:B------:R0:W-:Y:S01]  /*3e40*/  STL [R1+0x1dc], R28 ;  /* 0x0001dc1c01007387 */ /* 0x0001e20000100800 */
[----:B------:R-:W-:Y:S01]  /*3e50*/  ISETP.GE.AND P4, PT, R15, RZ, PT ;  /* 0x000000ff0f00720c */ /* 0x000fe20003f86270 */
[----:B------:R-:W-:-:S02]  /*3e60*/  IMAD.MOV R13, RZ, RZ, -R13 ;  /* 0x000000ffff0d7224 */ /* 0x000fc400078e0a0d */
[----:B------:R-:W-:Y:S01]  /*3e70*/  @!P6 IMAD.IADD R7, R7, 0x1, -R44 ;  /* 0x000000010707e824 */ /* 0x000fe200078e0a2c */
[----:B------:R1:W-:Y:S01]  /*3e80*/  STL [R1+0x1e4], R6 ;  /* 0x0001e40601007387 */ /* 0x0003e20000100800 */
[----:B------:R-:W-:Y:S02]  /*3e90*/  IMAD R8, R44, R13, R8 ;  /* 0x0000000d2c087224 */ /* 0x000fe400078e0208 */
[----:B------:R-:W-:-:S03]  /*3ea0*/  IMAD.HI.U32 R14, R39, R4, RZ ;  /* 0x00000004270e7227 */ /* 0x000fc600078e00ff */
[----:B------:R-:W-:Y:S01]  /*3eb0*/  ISETP.GT.U32.AND P6, PT, R44, R8, PT ;  /* 0x000000082c00720c */ /* 0x000fe20003fc4070 */
[----:B------:R-:W-:Y:S02]  /*3ec0*/  @!P2 IMAD.IADD R12, R12, 0x1, -R44 ;  /* 0x000000010c0ca824 */ /* 0x000fe400078e0a2c */
[----:B------:R-:W-:Y:S02]  /*3ed0*/  IMAD.MOV R14, RZ, RZ, -R14 ;  /* 0x000000ffff0e7224 */ /* 0x000fe400078e0a0e */
[----:B0-----:R-:W-:Y:S01]  /*3ee0*/  IMAD.MOV.U32 R28, RZ, RZ, R11 ;  /* 0x000000ffff1c7224 */ /* 0x001fe200078e000b */
[C---:B------:R-:W-:Y:S01]  /*3ef0*/  ISETP.GT.U32.AND P2, PT, R44.reuse, R12, PT ;  /* 0x0000000c2c00720c */ /* 0x040fe20003f44070 */
[----:B------:R-:W-:Y:S01]  /*3f00*/  IMAD R4, R44, R14, R4 ;  /* 0x0000000e2c047224 */ /* 0x000fe200078e0204 */
[----:B------:R-:W-:Y:S01]  /*3f10*/  IABS R11, R20 ;  /* 0x00000014000b7213 */ /* 0x000fe20000000000 */
[----:B------:R-:W-:Y:S02]  /*3f20*/  IMAD.MOV.U32 R14, RZ, RZ, R7 ;  /* 0x000000ffff0e7224 */ /* 0x000fe400078e0007 */
[----:B-1----:R-:W-:-:S04]  /*3f30*/  IMAD.HI.U32 R6, R39, R10, RZ ;  /* 0x0000000a27067227 */ /* 0x002fc800078e00ff */
[----:B------:R-:W-:Y:S01]  /*3f40*/  @!P6 IMAD.IADD R8, R8, 0x1, -R44 ;  /* 0x000000010808e824 */ /* 0x000fe200078e0a2c */
[----:B------:R-:W-:Y:S01]  /*3f50*/  ISETP.GE.AND P6, PT, R17, RZ, PT ;  /* 0x000000ff1100720c */ /* 0x000fe20003fc6270 */
[----:B------:R-:W-:-:S04]  /*3f60*/  IMAD.HI.U32 R13, R39, R9, RZ ;  /* 0x00000009270d7227 */ /* 0x000fc800078e00ff */
[----:B------:R-:W-:Y:S01]  /*3f70*/  @!P3 IMAD.MOV R14, RZ, RZ, -R14 ;  /* 0x000000ffff0eb224 */ /* 0x000fe200078e0a0e */
[----:B------:R-:W-:Y:S01]  /*3f80*/  ISETP.GT.U32.AND P3, PT, R44, R8, PT ;  /* 0x000000082c00720c */ /* 0x000fe20003f64070 */
[----:B------:R-:W-:Y:S02]  /*3f90*/  IMAD.MOV R6, RZ, RZ, -R6 ;  /* 0x000000ffff067224 */ /* 0x000fe400078e0a06 */
[----:B------:R-:W-:Y:S02]  /*3fa0*/  IMAD.MOV R13, RZ, RZ, -R13 ;  /* 0x000000ffff0d7224 */ /* 0x000fe400078e0a0d */
[----:B------:R-:W-:-:S04]  /*3fb0*/  IMAD.HI.U32 R7, R39, R11, RZ ;  /* 0x0000000b27077227 */ /* 0x000fc800078e00ff */
[----:B------:R-:W-:Y:S02]  /*3fc0*/  @!P2 IMAD.IADD R12, R12, 0x1, -R44 ;  /* 0x000000010c0ca824 */ /* 0x000fe400078e0a2c */
[C---:B------:R-:W-:Y:S02]  /*3fd0*/  IMAD R6, R44.reuse, R6, R10 ;  /* 0x000000062c067224 */ /* 0x040fe400078e020a */
[----:B------:R-:W-:Y:S01]  /*3fe0*/  @!P5 IMAD.IADD R5, R5, 0x1, -R44 ;  /* 0x000000010505d824 */ /* 0x000fe200078e0a2c */
[C---:B------:R-:W-:Y:S01]  /*3ff0*/  ISETP.GT.U32.AND P5, PT, R44.reuse, R4, PT ;  /* 0x000000042c00720c */ /* 0x040fe20003fa4070 */
[C---:B------:R-:W-:Y:S01]  /*4000*/  IMAD R9, R44.reuse, R13, R9 ;  /* 0x0000000d2c097224 */ /* 0x040fe200078e0209 */
[----:B------:R-:W-:Y:S01]  /*4010*/  ISETP.GT.U32.AND P2, PT, R44, R6, PT ;  /* 0x000000062c00720c */ /* 0x000fe20003f44070 */
[----:B------:R-:W-:Y:S02]  /*4020*/  IMAD.MOV R7, RZ, RZ, -R7 ;  /* 0x000000ffff077224 */ /* 0x000fe400078e0a07 */
[----:B------:R-:W-:-:S02]  /*4030*/  IMAD.MOV.U32 R10, RZ, RZ, R12 ;  /* 0x000000ffff0a7224 */ /* 0x000fc400078e000c */
[C---:B------:R-:W-:Y:S01]  /*4040*/  IMAD R7, R44.reuse, R7, R11 ;  /* 0x000000072c077224 */ /* 0x040fe200078e020b */
[----:B------:R-:W-:Y:S01]  /*4050*/  IABS R11, R23 ;  /* 0x00000017000b7213 */ /* 0x000fe20000000000 */
[----:B------:R-:W-:Y:S01]  /*4060*/  @!P4 IMAD.MOV R10, RZ, RZ, -R10 ;  /* 0x000000ffff0ac224 */ /* 0x000fe200078e0a0a */
[----:B------:R-:W-:Y:S01]  /*4070*/  ISETP.GT.U32.AND P4, PT, R44, R9, PT ;  /* 0x000000092c00720c */ /* 0x000fe20003f84070 */
[----:B------:R-:W-:Y:S01]  /*4080*/  @!P3 IMAD.IADD R8, R8, 0x1, -R44 ;  /* 0x000000010808b824 */ /* 0x000fe200078e0a2c */
[----:B------:R-:W-:Y:S01]  /*4090*/  ISETP.GT.U32.AND P3, PT, R44, R7, PT ;  /* 0x000000072c00720c */ /* 0x000fe20003f64070 */
[----:B------:R-:W-:Y:S01]  /*40a0*/  @!P0 IMAD.MOV R28, RZ, RZ, -R28 ;  /* 0x000000ffff1c8224 */ /* 0x000fe200078e0a1c */
[----:B------:R-:W-:Y:S01]  /*40b0*/  ISETP.GE.AND P0, PT, R16, RZ, PT ;  /* 0x000000ff1000720c */ /* 0x000fe20003f06270 */
[----:B------:R-:W-:Y:S01]  /*40c0*/  @!P1 IMAD.MOV R5, RZ, RZ, -R5 ;  /* 0x000000ffff059224 */ /* 0x000fe200078e0a05 */
[----:B------:R-:W-:Y:S01]  /*40d0*/  ISETP.GE.AND P1, PT, R18, RZ, PT ;  /* 0x000000ff1200720c */ /* 0x000fe20003f26270 */
[--C-:B------:R-:W-:Y:S01]  /*40e0*/  @!P5 IMAD.IADD R4, R4, 0x1, -R44.reuse ;  /* 0x000000010404d824 */ /* 0x100fe200078e0a2c */
[----:B------:R-:W-:Y:S01]  /*40f0*/  STL [R1+0x1e8], R28 ;  /* 0x0001e81c01007387 */ /* 0x000fe20000100800 */
[----:B------:R-:W-:Y:S01]  /*4100*/  @!P2 IMAD.IADD R6, R6, 0x1, -R44 ;  /* 0x000000010606a824 */ /* 0x000fe200078e0a2c */
[----:B------:R-:W-:Y:S01]  /*4110*/  ISETP.GE.AND P2, PT, R20, RZ, PT ;  /* 0x000000ff1400720c */ /* 0x000fe20003f46270 */
[----:B------:R-:W-:Y:S01]  /*4120*/  IMAD.MOV.U32 R13, RZ, RZ, R8 ;  /* 0x000000ffff0d7224 */ /* 0x000fe200078e0008 */
[----:B------:R-:W-:Y:S01]  /*4130*/  STL [R1+0x1ec], R14 ;  /* 0x0001ec0e01007387 */ /* 0x000fe20000100800 */
[--C-:B------:R-:W-:Y:S01]  /*4140*/  @!P4 IMAD.IADD R9, R9, 0x1, -R44.reuse ;  /* 0x000000010909c824 */ /* 0x100fe200078e0a2c */
[C---:B------:R-:W-:Y:S01]  /*4150*/  ISETP.GT.U32.AND P5, PT, R44.reuse, R4, PT ;  /* 0x000000042c00720c */ /* 0x040fe20003fa4070 */
[----:B------:R-:W-:Y:S01]  /*4160*/  @!P3 IMAD.IADD R7, R7, 0x1, -R44 ;  /* 0x000000010707b824 */ /* 0x000fe200078e0a2c */
[----:B------:R0:W-:Y:S01]  /*4170*/  STL [R1+0x1f0], R5 ;  /* 0x0001f00501007387 */ /* 0x0001e20000100800 */
[C---:B------:R-:W-:Y:S01]  /*4180*/  ISETP.GT.U32.AND P4, PT, R44.reuse, R6, PT ;  /* 0x000000062c00720c */ /* 0x040fe20003f84070 */
[----:B------:R-:W-:Y:S01]  /*4190*/  @!P0 IMAD.MOV R13, RZ, RZ, -R13 ;  /* 0x000000ffff0d8224 */ /* 0x000fe200078e0a0d */
[C---:B------:R-:W-:Y:S01]  /*41a0*/  ISETP.GT.U32.AND P3, PT, R44.reuse, R9, PT ;  /* 0x000000092c00720c */ /* 0x040fe20003f64070 */
[----:B------:R1:W-:Y:S01]  /*41b0*/  STL [R1+0x1f4], R10 ;  /* 0x0001f40a01007387 */ /* 0x0003e20000100800 */
[----:B------:R-:W-:Y:S01]  /*41c0*/  IMAD.HI.U32 R8, R39, R11, RZ ;  /* 0x0000000b27087227 */ /* 0x000fe200078e00ff */
[----:B------:R-:W-:-:S02]  /*41d0*/  ISETP.GT.U32.AND P0, PT, R44, R7, PT ;  /* 0x000000072c00720c */ /* 0x000fc40003f04070 */
[----:B------:R2:W-:Y:S01]  /*41e0*/  STL [R1+0x1f8], R13 ;  /* 0x0001f80d01007387 */ /* 0x0005e20000100800 */
[----:B------:R-:W-:Y:S01]  /*41f0*/  IMAD.MOV R8, RZ, RZ, -R8 ;  /* 0x000000ffff087224 */ /* 0x000fe200078e0a08 */
[----:B0-----:R-:W-:Y:S01]  /*4200*/  IABS R5, R21 ;  /* 0x0000001500057213 */ /* 0x001fe20000000000 */
[----:B------:R-:W-:Y:S01]  /*4210*/  @!P5 IMAD.IADD R4, R4, 0x1, -R44 ;  /* 0x000000010404d824 */ /* 0x000fe200078e0a2c */
[----:B------:R-:W-:Y:S01]  /*4220*/  ISETP.GE.AND P5, PT, R19, RZ, PT ;  /* 0x000000ff1300720c */ /* 0x000fe20003fa6270 */
[----:B------:R-:W-:Y:S01]  /*4230*/  VIADD R56, R0, 0xcc ;  /* 0x000000cc00387836 */ /* 0x000fe20000000000 */
[----:B-1----:R-:W-:Y:S01]  /*4240*/  IABS R10, R22 ;  /* 0x00000016000a7213 */ /* 0x002fe20000000000 */
[----:B------:R-:W-:-:S04]  /*4250*/  IMAD.HI.U32 R12, R39, R5, RZ ;  /* 0x00000005270c7227 */ /* 0x000fc800078e00ff */
[----:B------:R-:W-:Y:S02]  /*4260*/  IMAD.MOV R12, RZ, RZ, -R12 ;  /* 0x000000ffff0c7224 */ /* 0x000fe400078e0a0c */
[----:B------:R-:W-:Y:S01]  /*4270*/  @!P6 IMAD.MOV R4, RZ, RZ, -R4 ;  /* 0x000000ffff04e224 */ /* 0x000fe200078e0a04 */
[----:B------:R-:W-:Y:S01]  /*4280*/  ISETP.GE.AND P6, PT, R21, RZ, PT ;  /* 0x000000ff1500720c */ /* 0x000fe20003fc6270 */
[----:B------:R-:W-:Y:S01]  /*4290*/  IMAD R5, R44, R12, R5 ;  /* 0x0000000c2c057224 */ /* 0x000fe200078e0205 */
[----:B------:R-:W-:Y:S01]  /*42a0*/  IABS R12, R27 ;  /* 0x0000001b000c7213 */ /* 0x000fe20000000000 */
[--C-:B------:R-:W-:Y:S01]  /*42b0*/  @!P3 IMAD.IADD R9, R9, 0x1, -R44.reuse ;  /* 0x000000010909b824 */ /* 0x100fe200078e0a2c */
[----:B------:R0:W-:Y:S01]  /*42c0*/  STL [R1+0x200], R4 ;  /* 0x0002000401007387 */ /* 0x0001e20000100800 */
[----:B------:R-:W-:Y:S01]  /*42d0*/  @!P4 IMAD.IADD R6, R6, 0x1, -R44 ;  /* 0x000000010606c824 */ /* 0x000fe200078e0a2c */
[C---:B------:R-:W-:Y:S01]  /*42e0*/  ISETP.GT.U32.AND P3, PT, R44.reuse, R5, PT ;  /* 0x000000052c00720c */ /* 0x040fe20003f64070 */
[C---:B--2---:R-:W-:Y:S01]  /*42f0*/  IMAD R13, R44.reuse, R8, R11 ;  /* 0x000000082c0d7224 */ /* 0x044fe200078e020b */
[----:B------:R-:W-:Y:S01]  /*4300*/  IABS R8, R25 ;  /* 0x0000001900087213 */ /* 0x000fe20000000000 */
[----:B------:R-:W-:Y:S01]  /*4310*/  IMAD.MOV.U32 R15, RZ, RZ, R6 ;  /* 0x000000ffff0f7224 */ /* 0x000fe200078e0006 */
[----:B------:R-:W-:Y:S01]  /*4320*/  IABS R11, R24 ;  /* 0x00000018000b7213 */ /* 0x000fe20000000000 */
[----:B------:R-:W-:Y:S01]  /*4330*/  @!P5 IMAD.MOV R9, RZ, RZ, -R9 ;  /* 0x000000ffff09d224 */ /* 0x000fe200078e0a09 */
[----:B------:R-:W-:Y:S01]  /*4340*/  ISETP.GT.U32.AND P5, PT, R44, R13, PT ;  /* 0x0000000d2c00720c */ /* 0x000fe20003fa4070 */
[----:B------:R-:W-:Y:S01]  /*4350*/  @!P1 IMAD.MOV R15, RZ, RZ, -R15 ;  /* 0x000000ffff0f9224 */ /* 0x000fe200078e0a0f */
[----:B------:R-:W-:Y:S01]  /*4360*/  ISETP.GE.AND P4, PT, R22, RZ, PT ;  /* 0x000000ff1600720c */ /* 0x000fe20003f86270 */
[----:B0-----:R-:W-:-:S03]  /*4370*/  IMAD.HI.U32 R4, R39, R10, RZ ;  /* 0x0000000a27047227 */ /* 0x001fc600078e00ff */
[----:B------:R0:W-:Y:S01]  /*4380*/  STL [R1+0x208], R15 ;  /* 0x0002080f01007387 */ /* 0x0001e20000100800 */
[----:B------:R-:W-:Y:S02]  /*4390*/  IMAD.MOV R4, RZ, RZ, -R4 ;  /* 0x000000ffff047224 */ /* 0x000fe400078e0a04 */
[----:B------:R-:W-:Y:S01]  /*43a0*/  @!P3 IMAD.IADD R5, R5, 0x1, -R44 ;  /* 0x000000010505b824 */ /* 0x000fe200078e0a2c */
[----:B------:R1:W-:Y:S01]  /*43b0*/  STL [R1+0x20c], R9 ;  /* 0x00020c0901007387 */ /* 0x0003e20000100800 */
[C---:B------:R-:W-:Y:S01]  /*43c0*/  IMAD R10, R44.reuse, R4, R10 ;  /* 0x000000042c0a7224 */ /* 0x040fe200078e020a */
[----:B------:R-:W-:Y:S01]  /*43d0*/  IABS R4, R26 ;  /* 0x0000001a00047213 */ /* 0x000fe20000000000 */
[----:B------:R-:W-:Y:S01]  /*43e0*/  IMAD.HI.U32 R14, R39, R8, RZ ;  /* 0x00000008270e7227 */ /* 0x000fe200078e00ff */
[C---:B------:R-:W-:Y:S02]  /*43f0*/  ISETP.GT.U32.AND P3, PT, R44.reuse, R5, PT ;  /* 0x000000052c00720c */ /* 0x040fe40003f64070 */
[----:B------:R-:W-:Y:S01]  /*4400*/  ISETP.GT.U32.AND P1, PT, R44, R10, PT ;  /* 0x0000000a2c00720c */ /* 0x000fe20003f24070 */
[----:B------:R-:W-:-:S02]  /*4410*/  IMAD.MOV R14, RZ, RZ, -R14 ;  /* 0x000000ffff0e7224 */ /* 0x000fc400078e0a0e */
[----:B------:R-:W-:-:S04]  /*4420*/  IMAD.HI.U32 R6, R39, R11, RZ ;  /* 0x0000000b27067227 */ /* 0x000fc800078e00ff */
[----:B------:R-:W-:Y:S02]  /*4430*/  IMAD R8, R44, R14, R8 ;  /* 0x0000000e2c087224 */ /* 0x000fe400078e0208 */
[--C-:B------:R-:W-:Y:S01]  /*4440*/  @!P0 IMAD.IADD R7, R7, 0x1, -R44.reuse ;  /* 0x0000000107078824 */ /* 0x100fe200078e0a2c */
[----:B------:R-:W-:Y:S01]  /*4450*/  ISETP.GE.AND P0, PT, R23, RZ, PT ;  /* 0x000000ff1700720c */ /* 0x000fe20003f06270 */
[--C-:B------:R-:W-:Y:S02]  /*4460*/  @!P3 IMAD.IADD R5, R5, 0x1, -R44.reuse ;  /* 0x000000010505b824 */ /* 0x100fe400078e0a2c */
[----:B------:R-:W-:Y:S02]  /*4470*/  @!P1 IMAD.IADD R10, R10, 0x1, -R44 ;  /* 0x000000010a0a9824 */ /* 0x000fe400078e0a2c */
[----:B0-----:R-:W-:Y:S01]  /*4480*/  IMAD.MOV.U32 R15, RZ, RZ, R5 ;  /* 0x000000ffff0f7224 */ /* 0x001fe200078e0005 */
[----:B------:R-:W-:Y:S01]  /*4490*/  IABS R5, R30 ;  /* 0x0000001e00057213 */ /* 0x000fe20000000000 */
[----:B------:R-:W-:Y:S01]  /*44a0*/  IMAD.MOV R6, RZ, RZ, -R6 ;  /* 0x000000ffff067224 */ /* 0x000fe200078e0a06 */
[C---:B------:R-:W-:Y:S01]  /*44b0*/  ISETP.GT.U32.AND P1, PT, R44.reuse, R10, PT ;  /* 0x0000000a2c00720c */ /* 0x040fe20003f24070 */
[----:B------:R-:W-:Y:S01]  /*44c0*/  @!P6 IMAD.MOV R15, RZ, RZ, -R15 ;  /* 0x000000ffff0fe224 */ /* 0x000fe200078e0a0f */
[----:B------:R-:W-:Y:S01]  /*44d0*/  ISETP.GT.U32.AND P6, PT, R44, R8, PT ;  /* 0x000000082c00720c */ /* 0x000fe20003fc4070 */
[----:B------:R-:W-:Y:S01]  /*44e0*/  @!P2 IMAD.MOV R7, RZ, RZ, -R7 ;  /* 0x000000ffff07a224 */ /* 0x000fe200078e0a07 */
[----:B------:R-:W-:Y:S01]  /*44f0*/  ISETP.GE.AND P2, PT, R24, RZ, PT ;  /* 0x000000ff1800720c */ /* 0x000fe20003f46270 */
[----:B------:R-:W-:-:S02]  /*4500*/  IMAD R6, R44, R6, R11 ;  /* 0x000000062c067224 */ /* 0x000fc400078e020b */
[--C-:B------:R-:W-:Y:S01]  /*4510*/  @!P5 IMAD.IADD R13, R13, 0x1, -R44.reuse ;  /* 0x000000010d0dd824 */ /* 0x100fe200078e0a2c */
[----:B------:R0:W-:Y:S01]  /*4520*/  STL [R1+0x210], R7 ;  /* 0x0002100701007387 */ /* 0x0001e20000100800 */
[----:B-1----:R-:W-:Y:S01]  /*4530*/  IMAD.HI.U32 R9, R39, R12, RZ ;  /* 0x0000000c27097227 */ /* 0x002fe200078e00ff */
[C---:B------:R-:W-:Y:S02]  /*4540*/  ISETP.GT.U32.AND P3, PT, R44.reuse, R6, PT ;  /* 0x000000062c00720c */ /* 0x040fe40003f64070 */
[----:B------:R-:W-:Y:S01]  /*4550*/  ISETP.GT.U32.AND P5, PT, R44, R13, PT ;  /* 0x0000000d2c00720c */ /* 0x000fe20003fa4070 */
[--C-:B------:R-:W-:Y:S01]  /*4560*/  @!P1 IMAD.IADD R10, R10, 0x1, -R44.reuse ;  /* 0x000000010a0a9824 */ /* 0x100fe200078e0a2c */
[----:B------:R-:W-:Y:S01]  /*4570*/  STL [R1+0x214], R15 ;  /* 0x0002140f01007387 */ /* 0x000fe20000100800 */
[----:B------:R-:W-:Y:S01]  /*4580*/  @!P6 IMAD.IADD R8, R8, 0x1, -R44 ;  /* 0x000000010808e824 */ /* 0x000fe200078e0a2c */
[----:B------:R-:W-:Y:S01]  /*4590*/  ISETP.GE.AND P6, PT, R25, RZ, PT ;  /* 0x000000ff1900720c */ /* 0x000fe20003fc6270 */
[----:B------:R-:W-:-:S02]  /*45a0*/  IMAD.MOV.U32 R11, RZ, RZ, R10 ;  /* 0x000000ffff0b7224 */ /* 0x000fc400078e000a */
[----:B0-----:R-:W-:-:S04]  /*45b0*/  IMAD.HI.U32 R7, R39, R4, RZ ;  /* 0x0000000427077227 */ /* 0x001fc800078e00ff */
[----:B------:R-:W-:Y:S02]  /*45c0*/  IMAD.MOV R7, RZ, RZ, -R7 ;  /* 0x000000ffff077224 */ /* 0x000fe400078e0a07 */
[----:B------:R-:W-:Y:S02]  /*45d0*/  IMAD.MOV R9, RZ, RZ, -R9 ;  /* 0x000000ffff097224 */ /* 0x000fe400078e0a09 */
[----:B------:R-:W-:Y:S01]  /*45e0*/  @!P4 IMAD.MOV R11, RZ, RZ, -R11 ;  /* 0x000000ffff0bc224 */ /* 0x000fe200078e0a0b */
[C---:B------:R-:W-:Y:S01]  /*45f0*/  ISETP.GT.U32.AND P4, PT, R44.reuse, R8, PT ;  /* 0x000000082c00720c */ /* 0x040fe20003f84070 */
[C---:B------:R-:W-:Y:S01]  /*4600*/  IMAD R4, R44.reuse, R7, R4 ;  /* 0x000000072c047224 */ /* 0x040fe200078e0204 */
[----:B------:R-:W-:Y:S01]  /*4610*/  IABS R7, R31 ;  /* 0x0000001f00077213 */ /* 0x000fe20000000000 */
[----:B------:R-:W-:Y:S01]  /*4620*/  IMAD R12, R44, R9, R12 ;  /* 0x000000092c0c7224 */ /* 0x000fe200078e020c */
[----:B------:R0:W-:Y:S01]  /*4630*/  STL [R1+0x218], R11 ;  /* 0x0002180b01007387 */ /* 0x0001e20000100800 */
[--C-:B------:R-:W-:Y:S01]  /*4640*/  @!P3 IMAD.IADD R6, R6, 0x1, -R44.reuse ;  /* 0x000000010606b824 */ /* 0x100fe200078e0a2c */
[C---:B------:R-:W-:Y:S01]  /*4650*/  ISETP.GT.U32.AND P1, PT, R44.reuse, R4, PT ;  /* 0x000000042c00720c */ /* 0x040fe20003f24070 */
[----:B------:R-:W-:Y:S01]  /*4660*/  @!P5 IMAD.IADD R13, R13, 0x1, -R44 ;  /* 0x000000010d0dd824 */ /* 0x000fe200078e0a2c */
[C---:B------:R-:W-:Y:S01]  /*4670*/  ISETP.GT.U32.AND P5, PT, R44.reuse, R12, PT ;  /* 0x0000000c2c00720c */ /* 0x040fe20003fa4070 */
[----:B------:R-:W-:Y:S01]  /*4680*/  IMAD.HI.U32 R9, R39, R5, RZ ;  /* 0x0000000527097227 */ /* 0x000fe200078e00ff */
[----:B------:R-:W-:-:S03]  /*4690*/  ISETP.GT.U32.AND P3, PT, R44, R6, PT ;  /* 0x000000062c00720c */ /* 0x000fc60003f64070 */
[----:B------:R-:W-:-:S04]  /*46a0*/  IMAD.HI.U32 R10, R39, R7, RZ ;  /* 0x00000007270a7227 */ /* 0x000fc800078e00ff */
[----:B------:R-:W-:Y:S02]  /*46b0*/  IMAD.MOV R9, RZ, RZ, -R9 ;  /* 0x000000ffff097224 */ /* 0x000fe400078e0a09 */
[----:B------:R-:W-:Y:S02]  /*46c0*/  IMAD.MOV R10, RZ, RZ, -R10 ;  /* 0x000000ffff0a7224 */ /* 0x000fe400078e0a0a */
[----:B------:R-:W-:Y:S02]  /*46d0*/  IMAD R5, R44, R9, R5 ;  /* 0x000000092c057224 */ /* 0x000fe400078e0205 */
[----:B------:R-:W-:Y:S02]  /*46e0*/  @!P4 IMAD.IADD R8, R8, 0x1, -R44 ;  /* 0x000000010808c824 */ /* 0x000fe400078e0a2c */
[C---:B------:R-:W-:Y:S01]  /*46f0*/  IMAD R7, R44.reuse, R10, R7 ;  /* 0x0000000a2c077224 */ /* 0x040fe200078e0207 */
[----:B------:R-:W-:Y:S01]  /*4700*/  ISETP.GT.U32.AND P4, PT, R44, R5, PT ;  /* 0x000000052c00720c */ /* 0x000fe20003f84070 */
[----:B------:R-:W-:Y:S01]  /*4710*/  IMAD.MOV.U32 R9, RZ, RZ, R8 ;  /* 0x000000ffff097224 */ /* 0x000fe200078e0008 */
[----:B------:R-:W-:Y:S01]  /*4720*/  IABS R8, R33 ;  /* 0x0000002100087213 */ /* 0x000fe20000000000 */
[----:B------:R-:W-:Y:S01]  /*4730*/  @!P1 IMAD.IADD R4, R4, 0x1, -R44 ;  /* 0x0000000104049824 */ /* 0x000fe200078e0a2c */
[----:B------:R-:W-:Y:S01]  /*4740*/  ISETP.GE.AND P1, PT, R27, RZ, PT ;  /* 0x000000ff1b00720c */ /* 0x000fe20003f26270 */
[----:B0-----:R-:W-:-:S02]  /*4750*/  IMAD.MOV.U32 R11, RZ, RZ, R13 ;  /* 0x000000ffff0b7224 */ /* 0x001fc400078e000d */
[--C-:B------:R-:W-:Y:S02]  /*4760*/  @!P5 IMAD.IADD R12, R12, 0x1, -R44.reuse ;  /* 0x000000010c0cd824 */ /* 0x100fe400078e0a2c */
[----:B------:R-:W-:Y:S01]  /*4770*/  @!P6 IMAD.MOV R9, RZ, RZ, -R9 ;  /* 0x000000ffff09e224 */ /* 0x000fe200078e0a09 */
[C---:B------:R-:W-:Y:S01]  /*4780*/  ISETP.GT.U32.AND P6, PT, R44.reuse, R7, PT ;  /* 0x000000072c00720c */ /* 0x040fe20003fc4070 */
[----:B------:R-:W-:Y:S01]  /*4790*/  @!P0 IMAD.MOV R11, RZ, RZ, -R11 ;  /* 0x000000ffff0b8224 */ /* 0x000fe200078e0a0b */
[----:B------:R-:W-:Y:S01]  /*47a0*/  ISETP.GT.U32.AND P0, PT, R44, R4, PT ;  /* 0x000000042c00720c */ /* 0x000fe20003f04070 */
[--C-:B------:R-:W-:Y:S01]  /*47b0*/  @!P3 IMAD.IADD R6, R6, 0x1, -R44.reuse ;  /* 0x000000010606b824 */ /* 0x100fe200078e0a2c */
[----:B------:R-:W-:Y:S01]  /*47c0*/  ISETP.GT.U32.AND P5, PT, R44, R12, PT ;  /* 0x0000000c2c00720c */ /* 0x000fe20003fa4070 */
[----:B------:R-:W-:Y:S01]  /*47d0*/  @!P4 IMAD.IADD R5, R5, 0x1, -R44 ;  /* 0x000000010505c824 */ /* 0x000fe200078e0a2c */
[----:B------:R-:W-:Y:S01]  /*47e0*/  ISETP.GE.AND P3, PT, R26, RZ, PT ;  /* 0x000000ff1a00720c */ /* 0x000fe20003f66270 */
[----:B------:R-:W-:Y:S01]  /*47f0*/  IMAD.MOV.U32 R10, RZ, RZ, R6 ;  /* 0x000000ffff0a7224 */ /* 0x000fe200078e0006 */
[----:B------:R-:W-:Y:S01]  /*4800*/  IABS R6, R32 ;  /* 0x0000002000067213 */ /* 0x000fe20000000000 */
[----:B------:R-:W-:Y:S01]  /*4810*/  STL [R1+0x21c], R11 ;  /* 0x00021c0b01007387 */ /* 0x000fe20000100800 */
[----:B------:R-:W-:Y:S01]  /*4820*/  ISETP.GE.AND P4, PT, R33, RZ, PT ;  /* 0x000000ff2100720c */ /* 0x000fe20003f86270 */
[----:B------:R-:W-:Y:S01]  /*4830*/  @!P2 IMAD.MOV R10, RZ, RZ, -R10 ;  /* 0x000000ffff0aa224 */ /* 0x000fe200078e0a0a */
[----:B------:R-:W-:Y:S01]  /*4840*/  ISETP.GE.AND P2, PT, R30, RZ, PT ;  /* 0x000000ff1e00720c */ /* 0x000fe20003f46270 */
[--C-:B------:R-:W-:Y:S01]  /*4850*/  @!P6 IMAD.IADD R7, R7, 0x1, -R44.reuse ;  /* 0x000000010707e824 */ /* 0x100fe200078e0a2c */
[----:B------:R-:W-:Y:S01]  /*4860*/  ISETP.GT.U32.AND P6, PT, R44, R5, PT ;  /* 0x000000052c00720c */ /* 0x000fe20003fc4070 */
[--C-:B------:R-:W-:Y:S01]  /*4870*/  @!P0 IMAD.IADD R4, R4, 0x1, -R44.reuse ;  /* 0x0000000104048824 */ /* 0x100fe200078e0a2c */
[----:B------:R0:W-:Y:S01]  /*4880*/  STL [R1+0x220], R10 ;  /* 0x0002200a01007387 */ /* 0x0001e20000100800 */
[----:B------:R-:W-:Y:S01]  /*4890*/  @!P5 IMAD.IADD R12, R12, 0x1, -R44 ;  /* 0x000000010c0cd824 */ /* 0x000fe200078e0a2c */
[----:B------:R-:W-:Y:S01]  /*48a0*/  ISETP.GE.AND P0, PT, R31, RZ, PT ;  /* 0x000000ff1f00720c */ /* 0x000fe20003f06270 */
[----:B------:R-:W-:Y:S01]  /*48b0*/  IMAD.MOV.U32 R14, RZ, RZ, R4 ;  /* 0x000000ffff0e7224 */ /* 0x000fe200078e0004 */
[----:B------:R1:W-:Y:S01]  /*48c0*/  STL [R1+0x228], R9 ;  /* 0x0002280901007387 */ /* 0x0003e20000100800 */
[----:B------:R-:W-:Y:S01]  /*48d0*/  IMAD.MOV.U32 R13, RZ, RZ, R12 ;  /* 0x000000ffff0d7224 */ /* 0x000fe200078e000c */
[----:B------:R-:W-:Y:S01]  /*48e0*/  ISETP.GE.AND P5, PT, R32, RZ, PT ;  /* 0x000000ff2000720c */ /* 0x000fe20003fa6270 */
[----:B------:R-:W-:Y:S01]  /*48f0*/  @!P3 IMAD.MOV R14, RZ, RZ, -R14 ;  /* 0x000000ffff0eb224 */ /* 0x000fe200078e0a0e */
[----:B------:R-:W-:Y:S01]  /*4900*/  ISETP.GT.U32.AND P3, PT, R44, R7, PT ;  /* 0x000000072c00720c */ /* 0x000fe20003f64070 */
[----:B------:R-:W-:Y:S01]  /*4910*/  @!P1 IMAD.MOV R13, RZ, RZ, -R13 ;  /* 0x000000ffff0d9224 */ /* 0x000fe200078e0a0d */
[----:B------:R-:W-:Y:S01]  /*4920*/  IABS R12, R38 ;  /* 0x00000026000c7213 */ /* 0x000fe20000000000 */
[----:B0-----:R-:W-:Y:S01]  /*4930*/  IMAD.HI.U32 R10, R39, R6, RZ ;  /* 0x00000006270a7227 */ /* 0x001fe200078e00ff */
[----:B------:R-:W-:Y:S01]  /*4940*/  STL [R1+0x22c], R14 ;  /* 0x00022c0e01007387 */ /* 0x000fe20000100800 */
[----:B------:R-:W-:-:S02]  /*4950*/  ISETP.GE.AND P1, PT, R34, RZ, PT ;  /* 0x000000ff2200720c */ /* 0x000fc40003f26270 */
[----:B------:R-:W-:Y:S01]  /*4960*/  IMAD.MOV R10, RZ, RZ, -R10 ;  /* 0x000000ffff0a7224 */ /* 0x000fe200078e0a0a */
[----:B------:R0:W-:Y:S01]  /*4970*/  STL [R1+0x230], R13 ;  /* 0x0002300d01007387 */ /* 0x0001e20000100800 */
[----:B-1----:R-:W-:Y:S01]  /*4980*/  IMAD.MOV.U32 R9, RZ, RZ, R8 ;  /* 0x000000ffff097224 */ /* 0x002fe200078e0008 */
[----:B------:R-:W-:Y:S01]  /*4990*/  IABS R8, R34 ;  /* 0x0000002200087213 */ /* 0x000fe20000000000 */
[----:B------:R-:W-:Y:S01]  /*49a0*/  IMAD R4, R44, R10, R6 ;  /* 0x0000000a2c047224 */ /* 0x000fe200078e0206 */
[----:B------:R-:W-:Y:S01]  /*49b0*/  IABS R10, R36 ;  /* 0x00000024000a7213 */ /* 0x000fe20000000000 */
[----:B------:R-:W-:-:S04]  /*49c0*/  IMAD.HI.U32 R11, R39, R9, RZ ;  /* 0x00000009270b7227 */ /* 0x000fc800078e00ff */
[----:B------:R-:W-:Y:S01]  /*49d0*/  @!P6 IMAD.IADD R5, R5, 0x1, -R44 ;  /* 0x000000010505e824 */ /* 0x000fe200078e0a2c */
[----:B------:R-:W-:Y:S01]  /*49e0*/  ISETP.GT.U32.AND P6, PT, R44, R4, PT ;  /* 0x000000042c00720c */ /* 0x000fe20003fc4070 */
[----:B0-----:R-:W-:-:S04]  /*49f0*/  IMAD.HI.U32 R13, R39, R8, RZ ;  /* 0x00000008270d7227 */ /* 0x001fc800078e00ff */
[----:B------:R-:W-:Y:S02]  /*4a00*/  IMAD.MOV R11, RZ, RZ, -R11 ;  /* 0x000000ffff0b7224 */ /* 0x000fe400078e0a0b */
[----:B------:R-:W-:Y:S02]  /*4a10*/  IMAD.MOV R13, RZ, RZ, -R13 ;  /* 0x000000ffff0d7224 */ /* 0x000fe400078e0a0d */
[C---:B------:R-:W-:Y:S01]  /*4a20*/  IMAD R6, R44.reuse, R11, R9 ;  /* 0x0000000b2c067224 */ /* 0x040fe200078e0209 */
[----:B------:R-:W-:Y:S01]  /*4a30*/  IABS R11, R37 ;  /* 0x00000025000b7213 */ /* 0x000fe20000000000 */
[C---:B------:R-:W-:Y:S01]  /*4a40*/  IMAD R8, R44.reuse, R13, R8 ;  /* 0x0000000d2c087224 */ /* 0x040fe200078e0208 */
[----:B------:R-:W-:Y:S01]  /*4a50*/  IABS R9, R35 ;  /* 0x0000002300097213 */ /* 0x000fe20000000000 */
[--C-:B------:R-:W-:Y:S01]  /*4a60*/  @!P3 IMAD.IADD R7, R7, 0x1, -R44.reuse ;  /* 0x000000010707b824 */ /* 0x100fe200078e0a2c */
[----:B------:R-:W-:Y:S01]  /*4a70*/  ISETP.GT.U32.AND P3, PT, R44, R6, PT ;  /* 0x000000062c00720c */ /* 0x000fe20003f64070 */
[----:B------:R-:W-:Y:S01]  /*4a80*/  @!P6 IMAD.IADD R4, R4, 0x1, -R44 ;  /* 0x000000010404e824 */ /* 0x000fe200078e0a2c */
[----:B------:R-:W-:Y:S01]  /*4a90*/  ISETP.GT.U32.AND P6, PT, R44, R8, PT ;  /* 0x000000082c00720c */ /* 0x000fe20003fc4070 */
[----:B------:R-:W-:Y:S01]  /*4aa0*/  IMAD.MOV.U32 R18, RZ, RZ, R5 ;  /* 0x000000ffff127224 */ /* 0x000fe200078e0005 */
[----:B------:R-:W-:Y:S01]  /*4ab0*/  IABS R5, R40 ;  /* 0x0000002800057213 */ /* 0x000fe20000000000 */
[----:B------:R-:W-:-:S02]  /*4ac0*/  IMAD.MOV.U32 R17, RZ, RZ, R7 ;  /* 0x000000ffff117224 */ /* 0x000fc400078e0007 */
[----:B------:R-:W-:Y:S01]  /*4ad0*/  @!P2 IMAD.MOV R18, RZ, RZ, -R18 ;  /* 0x000000ffff12a224 */ /* 0x000fe200078e0a12 */
[----:B------:R-:W-:Y:S01]  /*4ae0*/  ISETP.GT.U32.AND P2, PT, R44, R4, PT ;  /* 0x000000042c00720c */ /* 0x000fe20003f44070 */
[----:B------:R-:W-:-:S03]  /*4af0*/  IMAD.HI.U32 R15, R39, R11, RZ ;  /* 0x0000000b270f7227 */ /* 0x000fc600078e00ff */
[----:B------:R-:W-:Y:S01]  /*4b00*/  STL [R1+0x234], R18 ;  /* 0x0002341201007387 */ /* 0x000fe20000100800 */
[--C-:B------:R-:W-:Y:S02]  /*4b10*/  @!P3 IMAD.IADD R6, R6, 0x1, -R44.reuse ;  /* 0x000000010606b824 */ /* 0x100fe400078e0a2c */
[--C-:B------:R-:W-:Y:S02]  /*4b20*/  @!P6 IMAD.IADD R8, R8, 0x1, -R44.reuse ;  /* 0x000000010808e824 */ /* 0x100fe400078e0a2c */
[----:B------:R-:W-:Y:S01]  /*4b30*/  @!P0 IMAD.MOV R17, RZ, RZ, -R17 ;  /* 0x000000ffff118224 */ /* 0x000fe200078e0a11 */
[C---:B------:R-:W-:Y:S01]  /*4b40*/  ISETP.GT.U32.AND P3, PT, R44.reuse, R6, PT ;  /* 0x000000062c00720c */ /* 0x040fe20003f64070 */
[----:B------:R-:W-:Y:S01]  /*4b50*/  IMAD.HI.U32 R16, R39, R12, RZ ;  /* 0x0000000c27107227 */ /* 0x000fe200078e00ff */
[----:B------:R-:W-:Y:S02]  /*4b60*/  ISETP.GT.U32.AND P6, PT, R44, R8, PT ;  /* 0x000000082c00720c */ /* 0x000fe40003fc4070 */
[----:B------:R0:W-:Y:S01]  /*4b70*/  STL [R1+0x238], R17 ;  /* 0x0002381101007387 */ /* 0x0001e20000100800 */
[----:B------:R-:W-:Y:S01]  /*4b80*/  IMAD.MOV R15, RZ, RZ, -R15 ;  /* 0x000000ffff0f7224 */ /* 0x000fe200078e0a0f */
[----:B------:R-:W-:Y:S01]  /*4b90*/  ISETP.GE.AND P0, PT, R35, RZ, PT ;  /* 0x000000ff2300720c */ /* 0x000fe20003f06270 */
[----:B------:R-:W-:-:S02]  /*4ba0*/  @!P2 IMAD.IADD R4, R4, 0x1, -R44 ;  /* 0x000000010404a824 */ /* 0x000fc400078e0a2c */
[----:B------:R-:W-:Y:S02]  /*4bb0*/  IMAD.MOV R16, RZ, RZ, -R16 ;  /* 0x000000ffff107224 */ /* 0x000fe400078e0a10 */
[C---:B------:R-:W-:Y:S02]  /*4bc0*/  IMAD R11, R44.reuse, R15, R11 ;  /* 0x0000000f2c0b7224 */ /* 0x040fe400078e020b */
[----:B------:R-:W-:Y:S02]  /*4bd0*/  IMAD R12, R44, R16, R12 ;  /* 0x000000102c0c7224 */ /* 0x000fe400078e020c */
[----:B0-----:R-:W-:Y:S02]  /*4be0*/  IMAD.MOV.U32 R17, RZ, RZ, R4 ;  /* 0x000000ffff117224 */ /* 0x001fe400078e0004 */
[--C-:B------:R-:W-:Y:S02]  /*4bf0*/  @!P3 IMAD.IADD R6, R6, 0x1, -R44.reuse ;  /* 0x000000010606b824 */ /* 0x100fe400078e0a2c */
[----:B------:R-:W-:Y:S01]  /*4c00*/  @!P5 IMAD.MOV R17, RZ, RZ, -R17 ;  /* 0x000000ffff11d224 */ /* 0x000fe200078e0a11 */
[----:B------:R-:W-:Y:S01]  /*4c10*/  ISETP.GT.U32.AND P5, PT, R44, R11, PT ;  /* 0x0000000b2c00720c */ /* 0x000fe20003fa4070 */
[----:B------:R-:W-:Y:S01]  /*4c20*/  @!P6 IMAD.IADD R8, R8, 0x1, -R44 ;  /* 0x000000010808e824 */ /* 0x000fe200078e0a2c */
[----:B------:R-:W-:Y:S01]  /*4c30*/  ISETP.GT.U32.AND P6, PT, R44, R12, PT ;  /* 0x0000000c2c00720c */ /* 0x000fe20003fc4070 */
[----:B------:R-:W-:Y:S01]  /*4c40*/  IMAD.MOV.U32 R7, RZ, RZ, R6 ;  /* 0x000000ffff077224 */ /* 0x000fe200078e0006 */
[----:B------:R-:W-:Y:S01]  /*4c50*/  IABS R6, R41 ;  /* 0x0000002900067213 */ /* 0x000fe20000000000 */
[C---:B------:R-:W-:Y:S01]  /*4c60*/  IMAD.HI.U32 R4, R39.reuse, R5, RZ ;  /* 0x0000000527047227 */ /* 0x040fe200078e00ff */
[----:B------:R-:W-:Y:S03]  /*4c70*/  STL [R1+0x248], R17 ;  /* 0x0002481101007387 */ /* 0x000fe60000100800 */
[----:B------:R-:W-:Y:S01]  /*4c80*/  @!P4 IMAD.MOV R7, RZ, RZ, -R7 ;  /* 0x000000ffff07c224 */ /* 0x000fe200078e0a07 */
[----:B------:R-:W-:Y:S01]  /*4c90*/  ISETP.GE.AND P4, PT, R36, RZ, PT ;  /* 0x000000ff2400720c */ /* 0x000fe20003f86270 */
[----:B------:R-:W-:-:S03]  /*4ca0*/  IMAD.HI.U32 R14, R39, R10, RZ ;  /* 0x0000000a270e7227 */ /* 0x000fc600078e00ff */
[----:B------:R0:W-:Y:S01]  /*4cb0*/  STL [R1+0x24c], R7 ;  /* 0x00024c0701007387 */ /* 0x0001e20000100800 */
[----:B------:R-:W-:Y:S02]  /*4cc0*/  @!P5 IMAD.IADD R11, R11, 0x1, -R44 ;  /* 0x000000010b0bd824 */ /* 0x000fe400078e0a2c */
[----:B------:R-:W-:Y:S02]  /*4cd0*/  IMAD.MOV R14, RZ, RZ, -R14 ;  /* 0x000000ffff0e7224 */ /* 0x000fe400078e0a0e */
[----:B------:R-:W-:Y:S01]  /*4ce0*/  @!P6 IMAD.IADD R12, R12, 0x1, -R44 ;  /* 0x000000010c0ce824 */ /* 0x000fe200078e0a2c */
[----:B------:R-:W-:Y:S01]  /*4cf0*/  ISETP.GT.U32.AND P6, PT, R44, R11, PT ;  /* 0x0000000b2c00720c */ /* 0x000fe20003fc4070 */
[----:B------:R-:W-:-:S04]  /*4d00*/  IMAD.HI.U32 R13, R39, R9, RZ ;  /* 0x00000009270d7227 */ /* 0x000fc800078e00ff */
[----:B0-----:R-:W-:Y:S02]  /*4d10*/  IMAD.MOV R7, RZ, RZ, -R4 ;  /* 0x000000ffff077224 */ /* 0x001fe400078e0a04 */
[----:B------:R-:W-:Y:S01]  /*4d20*/  IMAD.MOV.U32 R4, RZ, RZ, R6 ;  /* 0x000000ffff047224 */ /* 0x000fe200078e0006 */
[----:B------:R-:W-:Y:S01]  /*4d30*/  IABS R6, R42 ;  /* 0x0000002a00067213 */ /* 0x000fe20000000000 */
[C---:B------:R-:W-:Y:S02]  /*4d40*/  IMAD R5, R44.reuse, R7, R5 ;  /* 0x000000072c057224 */ /* 0x040fe400078e0205 */
[----:B------:R-:W-:Y:S02]  /*4d50*/  IMAD R10, R44, R14, R10 ;  /* 0x0000000e2c0a7224 */ /* 0x000fe400078e020a */
[----:B------:R-:W-:-:S03]  /*4d60*/  IMAD.HI.U32 R7, R39, R4, RZ ;  /* 0x0000000427077227 */ /* 0x000fc600078e00ff */
[C---:B------:R-:W-:Y:S01]  /*4d70*/  ISETP.GT.U32.AND P3, PT, R44.reuse, R10, PT ;  /* 0x0000000a2c00720c */ /* 0x040fe20003f64070 */
[----:B------:R-:W-:Y:S02]  /*4d80*/  IMAD.MOV R13, RZ, RZ, -R13 ;  /* 0x000000ffff0d7224 */ /* 0x000fe400078e0a0d */
[----:B------:R-:W-:Y:S02]  /*4d90*/  IMAD.MOV R7, RZ, RZ, -R7 ;  /* 0x000000ffff077224 */ /* 0x000fe400078e0a07 */
[C---:B------:R-:W-:Y:S02]  /*4da0*/  IMAD R9, R44.reuse, R13, R9 ;  /* 0x0000000d2c097224 */ /* 0x040fe400078e0209 */
[C---:B------:R-:W-:Y:S01]  /*4db0*/  IMAD R4, R44.reuse, R7, R4 ;  /* 0x000000072c047224 */ /* 0x040fe200078e0204 */
[----:B------:R-:W-:Y:S01]  /*4dc0*/  IABS R7, R45 ;  /* 0x0000002d00077213 */ /* 0x000fe20000000000 */
[----:B------:R-:W-:Y:S01]  /*4dd0*/  @!P6 IMAD.IADD R11, R11, 0x1, -R44 ;  /* 0x000000010b0be824 */ /* 0x000fe200078e0a2c */
[C---:B------:R-:W-:Y:S01]  /*4de0*/  ISETP.GT.U32.AND P2, PT, R44.reuse, R9, PT ;  /* 0x000000092c00720c */ /* 0x040fe20003f44070 */
[----:B------:R-:W-:Y:S01]  /*4df0*/  IMAD.MOV.U32 R13, RZ, RZ, R8 ;  /* 0x000000ffff0d7224 */ /* 0x000fe200078e0008 */
[----:B------:R-:W-:Y:S01]  /*4e00*/  ISETP.GT.U32.AND P6, PT, R44, R4, PT ;  /* 0x000000042c00720c */ /* 0x000fe20003fc4070 */
[----:B------:R-:W-:-:S02]  /*4e10*/  @!P3 IMAD.IADD R10, R10, 0x1, -R44 ;  /* 0x000000010a0ab824 */ /* 0x000fc400078e0a2c */
[----:B------:R-:W-:Y:S01]  /*4e20*/  @!P1 IMAD.MOV R13, RZ, RZ, -R13 ;  /* 0x000000ffff0d9224 */ /* 0x000fe200078e0a0d */
[C---:B------:R-:W-:Y:S01]  /*4e30*/  ISETP.GT.U32.AND P1, PT, R44.reuse, R12, PT ;  /* 0x0000000c2c00720c */ /* 0x040fe20003f24070 */
[----:B------:R-:W-:Y:S01]  /*4e40*/  IMAD.HI.U32 R8, R39, R6, RZ ;  /* 0x0000000627087227 */ /* 0x000fe200078e00ff */
[----:B------:R-:W-:Y:S02]  /*4e50*/  ISETP.GT.U32.AND P5, PT, R44, R10, PT ;  /* 0x0000000a2c00720c */ /* 0x000fe40003fa4070 */
[----:B------:R0:W-:Y:S01]  /*4e60*/  STL [R1+0x250], R13 ;  /* 0x0002500d01007387 */ /* 0x0001e20000100800 */
[----:B------:R-:W-:Y:S02]  /*4e70*/  IMAD.MOV R8, RZ, RZ, -R8 ;  /* 0x000000ffff087224 */ /* 0x000fe400078e0a08 */
[--C-:B------:R-:W-:Y:S01]  /*4e80*/  @!P2 IMAD.IADD R9, R9, 0x1, -R44.reuse ;  /* 0x000000010909a824 */ /* 0x100fe200078e0a2c */
[----:B------:R-:W-:Y:S01]  /*4e90*/  ISETP.GE.AND P2, PT, R37, RZ, PT ;  /* 0x000000ff2500720c */ /* 0x000fe20003f46270 */
[----:B------:R-:W-:-:S02]  /*4ea0*/  @!P6 IMAD.IADD R4, R4, 0x1, -R44 ;  /* 0x000000010404e824 */ /* 0x000fc400078e0a2c */
[C---:B------:R-:W-:Y:S01]  /*4eb0*/  IMAD R6, R44.reuse, R8, R6 ;  /* 0x000000082c067224 */ /* 0x040fe200078e0206 */
[----:B------:R-:W-:Y:S01]  /*4ec0*/  ISETP.GT.U32.AND P3, PT, R44, R9, PT ;  /* 0x000000092c00720c */ /* 0x000fe20003f64070 */
[--C-:B------:R-:W-:Y:S01]  /*4ed0*/  @!P1 IMAD.IADD R12, R12, 0x1, -R44.reuse ;  /* 0x000000010c0c9824 */ /* 0x100fe200078e0a2c */
[----:B0-----:R-:W-:Y:S01]  /*4ee0*/  IABS R13, R43 ;  /* 0x0000002b000d7213 */ /* 0x001fe20000000000 */
[----:B------:R-:W-:Y:S01]  /*4ef0*/  @!P5 IMAD.IADD R10, R10, 0x1, -R44 ;  /* 0x000000010a0ad824 */ /* 0x000fe200078e0a2c */
[C---:B------:R-:W-:Y:S01]  /*4f00*/  ISETP.GT.U32.AND P6, PT, R44.reuse, R4, PT ;  /* 0x000000042c00720c */ /* 0x040fe20003fc4070 */
[C---:B------:R-:W-:Y:S01]  /*4f10*/  IMAD.HI.U32 R8, R39.reuse, R7, RZ ;  /* 0x0000000727087227 */ /* 0x040fe200078e00ff */
[----:B------:R-:W-:Y:S02]  /*4f20*/  ISETP.GT.U32.AND P5, PT, R44, R5, PT ;  /* 0x000000052c00720c */ /* 0x000fe40003fa4070 */
[----:B------:R-:W-:Y:S01]  /*4f30*/  ISETP.GE.AND P1, PT, R40, RZ, PT ;  /* 0x000000ff2800720c */ /* 0x000fe20003f26270 */
[----:B------:R-:W-:-:S04]  /*4f40*/  IMAD.HI.U32 R14, R39, R13, RZ ;  /* 0x0000000d270e7227 */ /* 0x000fc800078e00ff */
[----:B------:R-:W-:Y:S02]  /*4f50*/  IMAD.MOV R14, RZ, RZ, -R14 ;  /* 0x000000ffff0e7224 */ /* 0x000fe400078e0a0e */
[----:B------:R-:W-:Y:S01]  /*4f60*/  @!P4 IMAD.MOV R10, RZ, RZ, -R10 ;  /* 0x000000ffff0ac224 */ /* 0x000fe200078e0a0a */
[C---:B------:R-:W-:Y:S01]  /*4f70*/  ISETP.GT.U32.AND P4, PT, R44.reuse, R6, PT ;  /* 0x000000062c00720c */ /* 0x040fe20003f84070 */
[----:B------:R-:W-:Y:S01]  /*4f80*/  IMAD R13, R44, R14, R13 ;  /* 0x0000000e2c0d7224 */ /* 0x000fe200078e020d */
[----:B------:R-:W-:Y:S01]  /*4f90*/  IABS R14, R46 ;  /* 0x0000002e000e7213 */ /* 0x000fe20000000000 */
[--C-:B------:R-:W-:Y:S01]  /*4fa0*/  @!P3 IMAD.IADD R9, R9, 0x1, -R44.reuse ;  /* 0x000000010909b824 */ /* 0x100fe200078e0a2c */
[----:B------:R-:W-:Y:S01]  /*4fb0*/  ISETP.GE.AND P3, PT, R38, RZ, PT ;  /* 0x000000ff2600720c */ /* 0x000fe20003f66270 */
[----:B------:R-:W-:Y:S01]  /*4fc0*/  @!P6 IMAD.IADD R4, R4, 0x1, -R44 ;  /* 0x000000010404e824 */ /* 0x000fe200078e0a2c */
[----:B------:R-:W-:Y:S01]  /*4fd0*/  ISETP.GT.U32.AND P6, PT, R44, R13, PT ;  /* 0x0000000d2c00720c */ /* 0x000fe20003fc4070 */
[----:B------:R-:W-:-:S02]  /*4fe0*/  IMAD.MOV.U32 R15, RZ, RZ, R9 ;  /* 0x000000ffff0f7224 */ /* 0x000fc400078e0009 */
[----:B------:R-:W-:Y:S01]  /*4ff0*/  IMAD.MOV.U32 R9, RZ, RZ, R12 ;  /* 0x000000ffff097224 */ /* 0x000fe200078e000c */
[----:B------:R-:W-:Y:S01]  /*5000*/  IABS R12, R47 ;  /* 0x0000002f000c7213 */ /* 0x000fe20000000000 */
[--C-:B------:R-:W-:Y:S01]  /*5010*/  @!P5 IMAD.IADD R5, R5, 0x1, -R44.reuse ;  /* 0x000000010505d824 */ /* 0x100fe200078e0a2c */
[----:B------:R-:W-:Y:S01]  /*5020*/  ISETP.GE.AND P5, PT, R41, RZ, PT ;  /* 0x000000ff2900720c */ /* 0x000fe20003fa6270 */
[----:B------:R-:W-:Y:S02]  /*5030*/  @!P0 IMAD.MOV R15, RZ, RZ, -R15 ;  /* 0x000000ffff0f8224 */ /* 0x000fe400078e0a0f */
[--C-:B------:R-:W-:Y:S01]  /*5040*/  @!P4 IMAD.IADD R6, R6, 0x1, -R44.reuse ;  /* 0x000000010606c824 */ /* 0x100fe200078e0a2c */
[C---:B------:R-:W-:Y:S01]  /*5050*/  ISETP.GT.U32.AND P0, PT, R44.reuse, R5, PT ;  /* 0x000000052c00720c */ /* 0x040fe20003f04070 */
[----:B------:R-:W-:Y:S01]  /*5060*/  @!P2 IMAD.MOV R11, RZ, RZ, -R11 ;  /* 0x000000ffff0ba224 */ /* 0x000fe200078e0a0b */
[----:B------:R-:W-:Y:S01]  /*5070*/  STL [R1+0x244], R15 ;  /* 0x0002440f01007387 */ /* 0x000fe20000100800 */
[----:B------:R-:W-:Y:S01]  /*5080*/  @!P3 IMAD.MOV R9, RZ, RZ, -R9 ;  /* 0x000000ffff09b224 */ /* 0x000fe200078e0a09 */
[----:B------:R-:W-:Y:S01]  /*5090*/  ISETP.GT.U32.AND P4, PT, R44, R6, PT ;  /* 0x000000062c00720c */ /* 0x000fe20003f84070 */
[----:B------:R-:W-:Y:S01]  /*50a0*/  @!P6 IMAD.IADD R13, R13, 0x1, -R44 ;  /* 0x000000010d0de824 */ /* 0x000fe200078e0a2c */
[----:B------:R0:W-:Y:S01]  /*50b0*/  STL [R1+0x1e0], R10 ;  /* 0x0001e00a01007387 */ /* 0x0001e20000100800 */
[----:B------:R-:W-:Y:S01]  /*50c0*/  IMAD.MOV R8, RZ, RZ, -R8 ;  /* 0x000000ffff087224 */ /* 0x000fe200078e0a08 */
[----:B------:R-:W-:Y:S01]  /*50d0*/  ISETP.GE.AND P2, PT, R42, RZ, PT ;  /* 0x000000ff2a00720c */ /* 0x000fe20003f46270 */
[----:B------:R-:W-:Y:S01]  /*50e0*/  VIADD R55, R0, 0xc8 ;  /* 0x000000c800377836 */ /* 0x000fe20000000000 */
[----:B------:R1:W-:Y:S01]  /*50f0*/  STL [R1+0x1a0], R11 ;  /* 0x0001a00b01007387 */ /* 0x0003e20000100800 */
[C---:B------:R-:W-:Y:S01]  /*5100*/  ISETP.GT.U32.AND P6, PT, R44.reuse, R13, PT ;  /* 0x0000000d2c00720c */ /* 0x040fe20003fc4070 */
[----:B------:R-:W-:Y:S01]  /*5110*/  IMAD R7, R44, R8, R7 ;  /* 0x000000082c077224 */ /* 0x000fe200078e0207 */
[----:B------:R-:W-:Y:S01]  /*5120*/  ISETP.GE.AND P3, PT, R43, RZ, PT ;  /* 0x000000ff2b00720c */ /* 0x000fe20003f66270 */
[----:B------:R2:W-:Y:S01]  /*5130*/  STL [R1+0x19c], R9 ;  /* 0x00019c0901007387 */ /* 0x0005e20000100800 */
[--C-:B------:R-:W-:Y:S01]  /*5140*/  @!P0 IMAD.IADD R5, R5, 0x1, -R44.reuse ;  /* 0x0000000105058824 */ /* 0x100fe200078e0a2c */
[----:B------:R-:W-:Y:S01]  /*5150*/  ISETP.GE.AND P0, PT, R45, RZ, PT ;  /* 0x000000ff2d00720c */ /* 0x000fe20003f06270 */
[----:B------:R-:W-:Y:S01]  /*5160*/  @!P4 IMAD.IADD R6, R6, 0x1, -R44 ;  /* 0x000000010606c824 */ /* 0x000fe200078e0a2c */
[----:B------:R-:W-:Y:S01]  /*5170*/  ISETP.GT.U32.AND P4, PT, R44, R7, PT ;  /* 0x000000072c00720c */ /* 0x000fe20003f84070 */
[----:B0-----:R-:W-:Y:S01]  /*5180*/  IMAD.MOV.U32 R10, RZ, RZ, R5 ;  /* 0x000000ffff0a7224 */ /* 0x001fe200078e0005 */
[----:B-1----:R-:W-:Y:S01]  /*5190*/  IABS R11, R48 ;  /* 0x00000030000b7213 */ /* 0x002fe20000000000 */
[----:B------:R-:W-:Y:S01]  /*51a0*/  IMAD.HI.U32 R8, R39, R12, RZ ;  /* 0x0000000c27087227 */ /* 0x000fe200078e00ff */
[----:B------:R-:W-:-:S03]  /*51b0*/  IABS R57, R55 ;  /* 0x0000003700397213 */ /* 0x000fc60000000000 */
[----:B--2---:R-:W-:Y:S02]  /*51c0*/  IMAD.MOV.U32 R9, RZ, RZ, R4 ;  /* 0x000000ffff097224 */ /* 0x004fe400078e0004 */
[----:B------:R-:W-:-:S04]  /*51d0*/  IMAD.HI.U32 R4, R39, R14, RZ ;  /* 0x0000000e27047227 */ /* 0x000fc800078e00ff */
[----:B------:R-:W-:Y:S02]  /*51e0*/  IMAD.MOV R4, RZ, RZ, -R4 ;  /* 0x000000ffff047224 */ /* 0x000fe400078e0a04 */
[----:B------:R-:W-:Y:S02]  /*51f0*/  @!P6 IMAD.IADD R13, R13, 0x1, -R44 ;  /* 0x000000010d0de824 */ /* 0x000fe400078e0a2c */
[----:B------:R-:W-:Y:S02]  /*5200*/  IMAD R14, R44, R4, R14 ;  /* 0x000000042c0e7224 */ /* 0x000fe400078e020e */
[----:B------:R-:W-:Y:S01]  /*5210*/  @!P1 IMAD.MOV R10, RZ, RZ, -R10 ;  /* 0x000000ffff0a9224 */ /* 0x000fe200078e0a0a */
[----:B------:R-:W-:Y:S01]  /*5220*/  ISETP.GE.AND P1, PT, R46, RZ, PT ;  /* 0x000000ff2e00720c */ /* 0x000fe20003f26270 */
[----:B------:R-:W-:Y:S01]  /*5230*/  @!P5 IMAD.MOV R9, RZ, RZ, -R9 ;  /* 0x000000ffff09d224 */ /* 0x000fe200078e0a09 */
[----:B------:R-:W-:Y:S01]  /*5240*/  ISETP.GT.U32.AND P6, PT, R44, R14, PT ;  /* 0x0000000e2c00720c */ /* 0x000fe20003fc4070 */
[----:B------:R-:W-:Y:S01]  /*5250*/  @!P4 IMAD.IADD R7, R7, 0x1, -R44 ;  /* 0x000000010707c824 */ /* 0x000fe200078e0a2c */
[----:B------:R0:W-:Y:S01]  /*5260*/  STL [R1+0x190], R10 ;  /* 0x0001900a01007387 */ /* 0x0001e20000100800 */
[----:B------:R-:W-:Y:S01]  /*5270*/  IMAD.MOV R8, RZ, RZ, -R8 ;  /* 0x000000ffff087224 */ /* 0x000fe200078e0a08 */
[----:B------:R-:W-:Y:S01]  /*5280*/  ISETP.GE.AND P5, PT, R47, RZ, PT ;  /* 0x000000ff2f00720c */ /* 0x000fe20003fa6270 */
[----:B------:R-:W-:Y:S01]  /*5290*/  IMAD.HI.U32 R5, R39, R11, RZ ;  /* 0x0000000b27057227 */ /* 0x000fe200078e00ff */
[----:B------:R1:W-:Y:S01]  /*52a0*/  STL [R1+0x184], R9 ;  /* 0x0001840901007387 */ /* 0x0003e20000100800 */
[----:B------:R-:W-:-:S02]  /*52b0*/  ISETP.GE.AND P4, PT, R48, RZ, PT ;  /* 0x000000ff3000720c */ /* 0x000fc40003f86270 */
[----:B------:R-:W-:Y:S02]  /*52c0*/  IMAD R8, R44, R8, R12 ;  /* 0x000000082c087224 */ /* 0x000fe400078e020c */
[----:B------:R-:W-:Y:S01]  /*52d0*/  IMAD.MOV.U32 R16, RZ, RZ, R6 ;  /* 0x000000ffff107224 */ /* 0x000fe200078e0006 */
[----:B0-----:R-:W-:Y:S01]  /*52e0*/  IABS R10, R49 ;  /* 0x00000031000a7213 */ /* 0x001fe20000000000 */
[----:B------:R-:W-:Y:S01]  /*52f0*/  @!P6 IMAD.IADD R14, R14, 0x1, -R44 ;  /* 0x000000010e0ee824 */ /* 0x000fe200078e0a2c */
[C---:B------:R-:W-:Y:S01]  /*5300*/  ISETP.GT.U32.AND P6, PT, R44.reuse, R7, PT ;  /* 0x000000072c00720c */ /* 0x040fe20003fc4070 */
[----:B------:R-:W-:Y:S01]  /*5310*/  IMAD.MOV R5, RZ, RZ, -R5 ;  /* 0x000000ffff057224 */ /* 0x000fe200078e0a05 */
[----:B-1----:R-:W-:Y:S01]  /*5320*/  IABS R9, R50 ;  /* 0x0000003200097213 */ /* 0x002fe20000000000 */
[----:B------:R-:W-:Y:S01]  /*5330*/  IMAD.MOV.U32 R12, RZ, RZ, R13 ;  /* 0x000000ffff0c7224 */ /* 0x000fe200078e000d */
[----:B------:R-:W-:Y:S01]  /*5340*/  IABS R6, R52 ;  /* 0x0000003400067213 */ /* 0x000fe20000000000 */
[----:B------:R-:W-:Y:S01]  /*5350*/  @!P2 IMAD.MOV R16, RZ, RZ, -R16 ;  /* 0x000000ffff10a224 */ /* 0x000fe200078e0a10 */
[----:B------:R-:W-:Y:S01]  /*5360*/  ISETP.GT.U32.AND P2, PT, R44, R14, PT ;  /* 0x0000000e2c00720c */ /* 0x000fe20003f44070 */
[----:B------:R-:W-:-:S03]  /*5370*/  IMAD.HI.U32 R15, R39, R9, RZ ;  /* 0x00000009270f7227 */ /* 0x000fc600078e00ff */
[----:B------:R-:W-:Y:S01]  /*5380*/  STL [R1+0x17c], R16 ;  /* 0x00017c1001007387 */ /* 0x000fe20000100800 */
[----:B------:R-:W-:Y:S02]  /*5390*/  IMAD.MOV R15, RZ, RZ, -R15 ;  /* 0x000000ffff0f7224 */ /* 0x000fe400078e0a0f */
[C---:B------:R-:W-:Y:S01]  /*53a0*/  IMAD R5, R44.reuse, R5, R11 ;  /* 0x000000052c057224 */ /* 0x040fe200078e020b */
[----:B------:R-:W-:Y:S01]  /*53b0*/  IABS R11, R53 ;  /* 0x00000035000b7213 */ /* 0x000fe20000000000 */
[C---:B------:R-:W-:Y:S01]  /*53c0*/  IMAD R15, R44.reuse, R15, R9 ;  /* 0x0000000f2c0f7224 */ /* 0x040fe200078e0209 */
[----:B------:R-:W-:Y:S01]  /*53d0*/  IABS R9, R51 ;  /* 0x0000003300097213 */ /* 0x000fe20000000000 */
[----:B------:R-:W-:Y:S01]  /*53e0*/  @!P3 IMAD.MOV R12, RZ, RZ, -R12 ;  /* 0x000000ffff0cb224 */ /* 0x000fe200078e0a0c */
[----:B------:R-:W-:Y:S01]  /*53f0*/  ISETP.GT.U32.AND P3, PT, R44, R8, PT ;  /* 0x000000082c00720c */ /* 0x000fe20003f64070 */
[----:B------:R-:W-:-:S03]  /*5400*/  IMAD.HI.U32 R4, R39, R10, RZ ;  /* 0x0000000a27047227 */ /* 0x000fc600078e00ff */
[----:B------:R0:W-:Y:S01]  /*5410*/  STL [R1+0x16c], R12 ;  /* 0x00016c0c01007387 */ /* 0x0001e20000100800 */
[----:B------:R-:W-:Y:S01]  /*5420*/  @!P6 IMAD.IADD R7, R7, 0x1, -R44 ;  /* 0x000000010707e824 */ /* 0x000fe200078e0a2c */
[----:B------:R-:W-:Y:S01]  /*5430*/  ISETP.GT.U32.AND P6, PT, R44, R5, PT ;  /* 0x000000052c00720c */ /* 0x000fe20003fc4070 */
[----:B------:R-:W-:Y:S02]  /*5440*/  IMAD.MOV R4, RZ, RZ, -R4 ;  /* 0x000000ffff047224 */ /* 0x000fe400078e0a04 */
[----:B------:R-:W-:Y:S02]  /*5450*/  @!P2 IMAD.IADD R14, R14, 0x1, -R44 ;  /* 0x000000010e0ea824 */ /* 0x000fe400078e0a2c */
[----:B------:R-:W-:Y:S01]  /*5460*/  IMAD R4, R44, R4, R10 ;  /* 0x000000042c047224 */ /* 0x000fe200078e020a */
[----:B------:R-:W-:Y:S01]  /*5470*/  IABS R10, R59 ;  /* 0x0000003b000a7213 */ /* 0x000fe20000000000 */
[----:B------:R-:W-:Y:S01]  /*5480*/  @!P3 IMAD.IADD R8, R8, 0x1, -R44 ;  /* 0x000000010808b824 */ /* 0x000fe200078e0a2c */
[C---:B------:R-:W-:Y:S01]  /*5490*/  ISETP.GT.U32.AND P3, PT, R44.reuse, R15, PT ;  /* 0x0000000f2c00720c */ /* 0x040fe20003f64070 */
[----:B0-----:R-:W-:Y:S01]  /*54a0*/  IMAD.HI.U32 R12, R39, R9, RZ ;  /* 0x00000009270c7227 */ /* 0x001fe200078e00ff */
[----:B------:R-:W-:-:S03]  /*54b0*/  ISETP.GT.U32.AND P2, PT, R44, R4, PT ;  /* 0x000000042c00720c */ /* 0x000fc60003f44070 */
[----:B------:R-:W-:Y:S02]  /*54c0*/  IMAD.MOV R12, RZ, RZ, -R12 ;  /* 0x000000ffff0c7224 */ /* 0x000fe400078e0a0c */
[--C-:B------:R-:W-:Y:S02]  /*54d0*/  @!P6 IMAD.IADD R5, R5, 0x1, -R44.reuse ;  /* 0x000000010505e824 */ /* 0x100fe400078e0a2c */
[C---:B------:R-:W-:Y:S02]  /*54e0*/  IMAD R9, R44.reuse, R12, R9 ;  /* 0x0000000c2c097224 */ /* 0x040fe400078e0209 */
[----:B------:R-:W-:Y:S02]  /*54f0*/  IMAD.MOV.U32 R17, RZ, RZ, R7 ;  /* 0x000000ffff117224 */ /* 0x000fe400078e0007 */
[--C-:B------:R-:W-:Y:S01]  /*5500*/  @!P3 IMAD.IADD R15, R15, 0x1, -R44.reuse ;  /* 0x000000010f0fb824 */ /* 0x100fe200078e0a2c */
[----:B------:R-:W-:Y:S01]  /*5510*/  ISETP.GT.U32.AND P6, PT, R44, R9, PT ;  /* 0x000000092c00720c */ /* 0x000fe20003fc4070 */
[----:B------:R-:W-:Y:S01]  /*5520*/  @!P2 IMAD.IADD R4, R4, 0x1, -R44 ;  /* 0x000000010404a824 */ /* 0x000fe200078e0a2c */
[C---:B------:R-:W-:Y:S01]  /*5530*/  ISETP.GT.U32.AND P2, PT, R44.reuse, R8, PT ;  /* 0x000000082c00720c */ /* 0x040fe20003f44070 */
[----:B------:R-:W-:Y:S01]  /*5540*/  @!P0 IMAD.MOV R17, RZ, RZ, -R17 ;  /* 0x000000ffff118224 */ /* 0x000fe200078e0a11 */
[C---:B------:R-:W-:Y:S01]  /*5550*/  ISETP.GT.U32.AND P0, PT, R44.reuse, R5, PT ;  /* 0x000000052c00720c */ /* 0x040fe20003f04070 */
[----:B------:R-:W-:Y:S01]  /*5560*/  IMAD.HI.U32 R16, R39, R6, RZ ;  /* 0x0000000627107227 */ /* 0x000fe200078e00ff */
[----:B------:R-:W-:-:S02]  /*5570*/  ISETP.GT.U32.AND P3, PT, R44, R4, PT ;  /* 0x000000042c00720c */ /* 0x000fc40003f64070 */
[----:B------:R-:W-:Y:S01]  /*5580*/  STL [R1+0x164], R17 ;  /* 0x0001641101007387 */ /* 0x000fe20000100800 */
[----:B------:R-:W-:-:S04]  /*5590*/  IMAD.HI.U32 R13, R39, R11, RZ ;  /* 0x0000000b270d7227 */ /* 0x000fc800078e00ff */
[----:B------:R-:W-:Y:S01]  /*55a0*/  @!P6 IMAD.IADD R9, R9, 0x1, -R44 ;  /* 0x000000010909e824 */ /* 0x000fe200078e0a2c */
[----:B------:R-:W-:Y:S01]  /*55b0*/  ISETP.GT.U32.AND P6, PT, R44, R15, PT ;  /* 0x0000000f2c00720c */ /* 0x000fe20003fc4070 */
[----:B------:R-:W-:Y:S02]  /*55c0*/  IMAD.MOV R16, RZ, RZ, -R16 ;  /* 0x000000ffff107224 */ /* 0x000fe400078e0a10 */
[----:B------:R-:W-:-:S04]  /*55d0*/  IMAD.HI.U32 R12, R39, R10, RZ ;  /* 0x0000000a270c7227 */ /* 0x000fc800078e00ff */
[----:B------:R-:W-:Y:S02]  /*55e0*/  IMAD.MOV R13, RZ, RZ, -R13 ;  /* 0x000000ffff0d7224 */ /* 0x000fe400078e0a0d */
[----:B------:R-:W-:Y:S02]  /*55f0*/  IMAD.MOV.U32 R7, RZ, RZ, R14 ;  /* 0x000000ffff077224 */ /* 0x000fe400078e000e */
[C---:B------:R-:W-:Y:S02]  /*5600*/  IMAD R6, R44.reuse, R16, R6 ;  /* 0x000000102c067224 */ /* 0x040fe400078e0206 */
[----:B------:R-:W-:Y:S02]  /*5610*/  IMAD.MOV R12, RZ, RZ, -R12 ;  /* 0x000000ffff0c7224 */ /* 0x000fe400078e0a0c */
[C---:B------:R-:W-:Y:S02]  /*5620*/  IMAD R11, R44.reuse, R13, R11 ;  /* 0x0000000d2c0b7224 */ /* 0x040fe400078e020b */
[----:B------:R-:W-:Y:S01]  /*5630*/  @!P1 IMAD.MOV R7, RZ, RZ, -R7 ;  /* 0x000000ffff079224 */ /* 0x000fe200078e0a07 */
[C---:B------:R-:W-:Y:S01]  /*5640*/  ISETP.GT.U32.AND P1, PT, R44.reuse, R9, PT ;  /* 0x000000092c00720c */ /* 0x040fe20003f24070 */
[----:B------:R-:W-:Y:S01]  /*5650*/  IMAD R10, R44, R12, R10 ;  /* 0x0000000c2c0a7224 */ /* 0x000fe200078e020a */
[----:B------:R-:W-:Y:S01]  /*5660*/  IABS R12, R60 ;  /* 0x0000003c000c7213 */ /* 0x000fe20000000000 */
[--C-:B------:R-:W-:Y:S01]  /*5670*/  @!P2 IMAD.IADD R8, R8, 0x1, -R44.reuse ;  /* 0x000000010808a824 */ /* 0x100fe200078e0a2c */
[C---:B------:R-:W-:Y:S01]  /*5680*/  ISETP.GT.U32.AND P2, PT, R44.reuse, R6, PT ;  /* 0x000000062c00720c */ /* 0x040fe20003f44070 */
[--C-:B------:R-:W-:Y:S01]  /*5690*/  @!P0 IMAD.IADD R5, R5, 0x1, -R44.reuse ;  /* 0x0000000105058824 */ /* 0x100fe200078e0a2c */
[C---:B------:R-:W-:Y:S01]  /*56a0*/  ISETP.GT.U32.AND P0, PT, R44.reuse, R11, PT ;  /* 0x0000000b2c00720c */ /* 0x040fe20003f04070 */
[--C-:B------:R-:W-:Y:S01]  /*56b0*/  @!P6 IMAD.IADD R15, R15, 0x1, -R44.reuse ;  /* 0x000000010f0fe824 */ /* 0x100fe200078e0a2c */
[----:B------:R-:W-:Y:S01]  /*56c0*/  ISETP.GT.U32.AND P6, PT, R44, R10, PT ;  /* 0x0000000a2c00720c */ /* 0x000fe20003fc4070 */
[--C-:B------:R-:W-:Y:S01]  /*56d0*/  @!P3 IMAD.IADD R4, R4, 0x1, -R44.reuse ;  /* 0x000000010404b824 */ /* 0x100fe200078e0a2c */
[----:B------:R-:W-:Y:S01]  /*56e0*/  ISETP.GE.AND P3, PT, R49, RZ, PT ;  /* 0x000000ff3100720c */ /* 0x000fe20003f66270 */
[----:B------:R-:W-:Y:S01]  /*56f0*/  IMAD.HI.U32 R14, R39, R12, RZ ;  /* 0x0000000c270e7227 */ /* 0x000fe200078e00ff */
[----:B------:R0:W-:Y:S03]  /*5700*/  STL [R1+0x158], R7 ;  /* 0x0001580701007387 */ /* 0x0001e60000100800 */
[--C-:B------:R-:W-:Y:S01]  /*5710*/  @!P1 IMAD.IADD R9, R9, 0x1, -R44.reuse ;  /* 0x0000000109099824 */ /* 0x100fe200078e0a2c */
[----:B------:R-:W-:Y:S01]  /*5720*/  ISETP.GE.AND P1, PT, R50, RZ, PT ;  /* 0x000000ff3200720c */ /* 0x000fe20003f26270 */
[--C-:B------:R-:W-:Y:S01]  /*5730*/  @!P2 IMAD.IADD R6, R6, 0x1, -R44.reuse ;  /* 0x000000010606a824 */ /* 0x100fe200078e0a2c */
[----:B------:R-:W-:Y:S01]  /*5740*/  ISETP.GE.AND P2, PT, R51, RZ, PT ;  /* 0x000000ff3300720c */ /* 0x000fe20003f46270 */
[----:B------:R-:W-:Y:S01]  /*5750*/  @!P0 IMAD.IADD R11, R11, 0x1, -R44 ;  /* 0x000000010b0b8824 */ /* 0x000fe200078e0a2c */
[----:B------:R-:W-:Y:S01]  /*5760*/  ISETP.GE.AND P0, PT, R52, RZ, PT ;  /* 0x000000ff3400720c */ /* 0x000fe20003f06270 */
[----:B------:R-:W-:Y:S01]  /*5770*/  IMAD.MOV.U32 R18, RZ, RZ, R8 ;  /* 0x000000ffff127224 */ /* 0x000fe200078e0008 */
[----:B0-----:R-:W-:Y:S01]  /*5780*/  IABS R7, R61 ;  /* 0x0000003d00077213 */ /* 0x001fe20000000000 */
[----:B------:R-:W-:-:S02]  /*5790*/  IMAD.MOV.U32 R17, RZ, RZ, R5 ;  /* 0x000000ffff117224 */ /* 0x000fc400078e0005 */
[----:B------:R-:W-:Y:S02]  /*57a0*/  IMAD.MOV R14, RZ, RZ, -R14 ;  /* 0x000000ffff0e7224 */ /* 0x000fe400078e0a0e */
[----:B------:R-:W-:Y:S02]  /*57b0*/  IMAD.MOV.U32 R5, RZ, RZ, R4 ;  /* 0x000000ffff057224 */ /* 0x000fe400078e0004 */
[----:B------:R-:W-:Y:S01]  /*57c0*/  @!P6 IMAD.IADD R10, R10, 0x1, -R44 ;  /* 0x000000010a0ae824 */ /* 0x000fe200078e0a2c */
[C---:B------:R-:W-:Y:S01]  /*57d0*/  ISETP.GT.U32.AND P6, PT, R44.reuse, R6, PT ;  /* 0x000000062c00720c */ /* 0x040fe20003fc4070 */
[----:B------:R-:W-:Y:S01]  /*57e0*/  @!P5 IMAD.MOV R18, RZ, RZ, -R18 ;  /* 0x000000ffff12d224 */ /* 0x000fe200078e0a12 */
[C---:B------:R-:W-:Y:S01]  /*57f0*/  ISETP.GT.U32.AND P5, PT, R44.reuse, R11, PT ;  /* 0x0000000b2c00720c */ /* 0x040fe20003fa4070 */
[----:B------:R-:W-:Y:S02]  /*5800*/  @!P4 IMAD.MOV R17, RZ, RZ, -R17 ;  /* 0x000000ffff11c224 */ /* 0x000fe400078e0a11 */
[C---:B------:R-:W-:Y:S01]  /*5810*/  IMAD R12, R44.reuse, R14, R12 ;  /* 0x0000000e2c0c7224 */ /* 0x040fe200078e020c */
[----:B------:R-:W-:Y:S01]  /*5820*/  STL [R1+0x14c], R18 ;  /* 0x00014c1201007387 */ /* 0x000fe20000100800 */
[----:B------:R-:W-:Y:S01]  /*5830*/  @!P3 IMAD.MOV R5, RZ, RZ, -R5 ;  /* 0x000000ffff05b224 */ /* 0x000fe200078e0a05 */
[C---:B------:R-:W-:Y:S01]  /*5840*/  ISETP.GT.U32.AND P3, PT, R44.reuse, R10, PT ;  /* 0x0000000a2c00720c */ /* 0x040fe20003f64070 */
[----:B------:R-:W-:Y:S01]  /*5850*/  IMAD.MOV.U32 R4, RZ, RZ, R15 ;  /* 0x000000ffff047224 */ /* 0x000fe200078e000f */
[----:B------:R-:W-:Y:S01]  /*5860*/  STL [R1+0x13c], R17 ;  /* 0x00013c1101007387 */ /* 0x000fe20000100800 */
[----:B------:R-:W-:Y:S01]  /*5870*/  IMAD.HI.U32 R13, R39, R7, RZ ;  /* 0x00000007270d7227 */ /* 0x000fe200078e00ff */
[----:B------:R-:W-:-:S02]  /*5880*/  ISETP.GT.U32.AND P4, PT, R44, R12, PT ;  /* 0x0000000c2c00720c */ /* 0x000fc40003f84070 */
[----:B------:R0:W-:Y:S01]  /*5890*/  STL [R1+0x138], R5 ;  /* 0x0001380501007387 */ /* 0x0001e20000100800 */
[----:B------:R-:W-:Y:S01]  /*58a0*/  @!P1 IMAD.MOV R4, RZ, RZ, -R4 ;  /* 0x000000ffff049224 */ /* 0x000fe200078e0a04 */
[----:B------:R-:W-:Y:S01]  /*58b0*/  ISETP.GE.AND P1, PT, R53, RZ, PT ;  /* 0x000000ff3500720c */ /* 0x000fe20003f26270 */
[----:B------:R-:W-:Y:S01]  /*58c0*/  IMAD.MOV R16, RZ, RZ, -R13 ;  /* 0x000000ffff107224 */ /* 0x000fe200078e0a0d */
[----:B------:R-:W-:Y:S01]  /*58d0*/  IABS R13, R58 ;  /* 0x0000003a000d7213 */ /* 0x000fe20000000000 */
[--C-:B------:R-:W-:Y:S01]  /*58e0*/  @!P6 IMAD.IADD R6, R6, 0x1, -R44.reuse ;  /* 0x000000010606e824 */ /* 0x100fe200078e0a2c */
[----:B------:R-:W-:Y:S01]  /*58f0*/  ISETP.GE.AND P6, PT, R59, RZ, PT ;  /* 0x000000ff3b00720c */ /* 0x000fe20003fc6270 */
[----:B------:R-:W-:Y:S01]  /*5900*/  @!P5 IMAD.IADD R11, R11, 0x1, -R44 ;  /* 0x000000010b0bd824 */ /* 0x000fe200078e0a2c */
[----:B------:R1:W-:Y:S01]  /*5910*/  STL [R1+0x4c], R4 ;  /* 0x00004c0401007387 */ /* 0x0003e20000100800 */
[----:B------:R-:W-:Y:S01]  /*5920*/  IMAD R7, R44, R16, R7 ;  /* 0x000000102c077224 */ /* 0x000fe200078e0207 */
[----:B------:R-:W-:Y:S01]  /*5930*/  ISETP.GE.AND P5, PT, R60, RZ, PT ;  /* 0x000000ff3c00720c */ /* 0x000fe20003fa6270 */
[----:B0-----:R-:W-:-:S02]  /*5940*/  IMAD.MOV.U32 R5, RZ, RZ, R9 ;  /* 0x000000ffff057224 */ /* 0x001fc400078e0009 */
[----:B------:R-:W-:Y:S02]  /*5950*/  IMAD.MOV.U32 R8, RZ, RZ, R13 ;  /* 0x000000ffff087224 */ /* 0x000fe400078e000d */
[----:B------:R-:W-:Y:S01]  /*5960*/  @!P2 IMAD.MOV R5, RZ, RZ, -R5 ;  /* 0x000000ffff05a224 */ /* 0x000fe200078e0a05 */
[----:B------:R-:W-:Y:S01]  /*5970*/  ISETP.GT.U32.AND P2, PT, R44, R7, PT ;  /* 0x000000072c00720c */ /* 0x000fe20003f44070 */
[----:B------:R-:W-:Y:S02]  /*5980*/  @!P0 IMAD.MOV R6, RZ, RZ, -R6 ;  /* 0x000000ffff068224 */ /* 0x000fe400078e0a06 */
[----:B-1----:R-:W-:Y:S01]  /*5990*/  IMAD.HI.U32 R4, R39, R8, RZ ;  /* 0x0000000827047227 */ /* 0x002fe200078e00ff */
[----:B------:R0:W-:Y:S03]  /*59a0*/  STL [R1+0x44], R5 ;  /* 0x0000440501007387 */ /* 0x0001e60000100800 */
[--C-:B------:R-:W-:Y:S01]  /*59b0*/  @!P3 IMAD.IADD R10, R10, 0x1, -R44.reuse ;  /* 0x000000010a0ab824 */ /* 0x100fe200078e0a2c */
[----:B------:R1:W-:Y:S01]  /*59c0*/  STL [R1+0x40], R6 ;  /* 0x0000400601007387 */ /* 0x0003e20000100800 */
[----:B------:R-:W-:Y:S01]  /*59d0*/  @!P4 IMAD.IADD R12, R12, 0x1, -R44 ;  /* 0x000000010c0cc824 */ /* 0x000fe200078e0a2c */
[----:B------:R-:W-:Y:S01]  /*59e0*/  ISETP.GE.AND P4, PT, R58, RZ, PT ;  /* 0x000000ff3a00720c */ /* 0x000fe20003f86270 */
[----:B------:R-:W-:Y:S01]  /*59f0*/  VIADD R58, R0, 0xcd ;  /* 0x000000cd003a7836 */ /* 0x000fe20000000000 */
[----:B------:R-:W-:Y:S01]  /*5a00*/  ISETP.GE.AND P3, PT, R61, RZ, PT ;  /* 0x000000ff3d00720c */ /* 0x000fe20003f66270 */
[----:B------:R-:W-:Y:S01]  /*5a10*/  IMAD.MOV R4, RZ, RZ, -R4 ;  /* 0x000000ffff047224 */ /* 0x000fe200078e0a04 */
[----:B------:R-:W-:Y:S01]  /*5a20*/  ISETP.GT.U32.AND P0, PT, R44, R12, PT ;  /* 0x0000000c2c00720c */ /* 0x000fe20003f04070 */
[----:B0-----:R-:W-:-:S02]  /*5a30*/  IMAD.MOV.U32 R5, RZ, RZ, R11 ;  /* 0x000000ffff057224 */ /* 0x001fc400078e000b */
[----:B------:R-:W-:Y:S01]  /*5a40*/  IMAD R8, R44, R4, R8 ;  /* 0x000000042c087224 */ /* 0x000fe200078e0208 */
[----:B------:R-:W-:Y:S01]  /*5a50*/  IABS R4, R56 ;  /* 0x0000003800047213 */ /* 0x000fe20000000000 */
[----:B------:R-:W-:Y:S01]  /*5a60*/  @!P1 IMAD.MOV R5, RZ, RZ, -R5 ;  /* 0x000000ffff059224 */ /* 0x000fe200078e0a05 */
[----:B------:R-:W-:Y:S01]  /*5a70*/  ISETP.GE.AND P1, PT, R58, RZ, PT ;  /* 0x000000ff3a00720c */ /* 0x000fe20003f26270 */
[----:B-1----:R-:W-:Y:S02]  /*5a80*/  IMAD.MOV.U32 R6, RZ, RZ, R10 ;  /* 0x000000ffff067224 */ /* 0x002fe400078e000a */
[----:B------:R-:W-:Y:S01]  /*5a90*/  @!P2 IMAD.IADD R7, R7, 0x1, -R44 ;  /* 0x000000010707a824 */ /* 0x000fe200078e0a2c */
[----:B------:R0:W-:Y:S01]  /*5aa0*/  STL [R1+0x3c], R5 ;  /* 0x00003c0501007387 */ /* 0x0001e20000100800 */
[----:B------:R-:W-:Y:S01]  /*5ab0*/  @!P6 IMAD.MOV R6, RZ, RZ, -R6 ;  /* 0x000000ffff06e224 */ /* 0x000fe200078e0a06 */
[----:B------:R-:W-:Y:S01]  /*5ac0*/  ISETP.GT.U32.AND P6, PT, R44, R8, PT ;  /* 0x000000082c00720c */ /* 0x000fe20003fc4070 */
[----:B------:R-:W-:Y:S01]  /*5ad0*/  @!P0 IMAD.IADD R12, R12, 0x1, -R44 ;  /* 0x000000010c0c8824 */ /* 0x000fe200078e0a2c */
[----:B------:R-:W-:Y:S01]  /*5ae0*/  ISETP.GT.U32.AND P2, PT, R44, R7, PT ;  /* 0x000000072c00720c */ /* 0x000fe20003f44070 */
[----:B------:R-:W-:Y:S01]  /*5af0*/  VIADD R18, R0, 0xca ;  /* 0x000000ca00127836 */ /* 0x000fe20000000000 */
[----:B------:R1:W-:Y:S01]  /*5b00*/  STL [R1+0x38], R6 ;  /* 0x0000380601007387 */ /* 0x0003e20000100800 */
[----:B------:R-:W-:Y:S01]  /*5b10*/  IMAD.MOV.U32 R11, RZ, RZ, R12 ;  /* 0x000000ffff0b7224 */ /* 0x000fe200078e000c */
[----:B------:R-:W-:Y:S01]  /*5b20*/  ISETP.GE.AND P0, PT, R56, RZ, PT ;  /* 0x000000ff3800720c */ /* 0x000fe20003f06270 */
[----:B------:R-:W-:Y:S01]  /*5b30*/  IMAD.HI.U32 R9, R39, R4, RZ ;  /* 0x0000000427097227 */ /* 0x000fe200078e00ff */
[----:B0-----:R-:W-:-:S02]  /*5b40*/  IABS R5, R58 ;  /* 0x0000003a00057213 */ /* 0x001fc40000000000 */
[----:B------:R-:W-:Y:S01]  /*5b50*/  IABS R59, R18 ;  /* 0x00000012003b7213 */ /* 0x000fe20000000000 */
[----:B------:R-:W-:Y:S02]  /*5b60*/  VIADD R58, R0, 0xcb ;  /* 0x000000cb003a7836 */ /* 0x000fe40000000000 */
[----:B------:R-:W-:Y:S02]  /*5b70*/  @!P6 IMAD.IADD R8, R8, 0x1, -R44 ;  /* 0x000000010808e824 */ /* 0x000fe400078e0a2c */
[C---:B-1----:R-:W-:Y:S01]  /*5b80*/  IMAD.HI.U32 R6, R39.reuse, R5, RZ ;  /* 0x0000000527067227 */ /* 0x042fe200078e00ff */
[----:B------:R-:W-:Y:S02]  /*5b90*/  IABS R60, R58 ;  /* 0x0000003a003c7213 */ /* 0x000fe40000000000 */
[----:B------:R-:W-:Y:S01]  /*5ba0*/  ISETP.GT.U32.AND P6, PT, R44, R8, PT ;  /* 0x000000082c00720c */ /* 0x000fe20003fc4070 */
[----:B------:R-:W-:Y:S02]  /*5bb0*/  IMAD.MOV R6, RZ, RZ, -R6 ;  /* 0x000000ffff067224 */ /* 0x000fe400078e0a06 */
[----:B------:R-:W-:-:S04]  /*5bc0*/  IMAD.HI.U32 R10, R39, R60, RZ ;  /* 0x0000003c270a7227 */ /* 0x000fc800078e00ff */
[C---:B------:R-:W-:Y:S02]  /*5bd0*/  IMAD R5, R44.reuse, R6, R5 ;  /* 0x000000062c057224 */ /* 0x040fe400078e0205 */
[----:B------:R-:W-:Y:S02]  /*5be0*/  IMAD.MOV R6, RZ, RZ, -R10 ;  /* 0x000000ffff067224 */ /* 0x000fe400078e0a0a */
[----:B------:R-:W-:Y:S01]  /*5bf0*/  @!P5 IMAD.MOV R11, RZ, RZ, -R11 ;  /* 0x000000ffff0bd224 */ /* 0x000fe200078e0a0b */
[C---:B------:R-:W-:Y:S01]  /*5c00*/  ISETP.GT.U32.AND P5, PT, R44.reuse, R5, PT ;  /* 0x000000052c00720c */ /* 0x040fe20003fa4070 */
[----:B------:R-:W-:Y:S02]  /*5c10*/  IMAD R60, R44, R6, R60 ;  /* 0x000000062c3c7224 */ /* 0x000fe400078e023c */
[----:B------:R-:W-:Y:S01]  /*5c20*/  IMAD.MOV R9, RZ, RZ, -R9 ;  /* 0x000000ffff097224 */ /* 0x000fe200078e0a09 */
[----:B------:R-:W-:Y:S01]  /*5c30*/  STL [R1+0x34], R11 ;  /* 0x0000340b01007387 */ /* 0x000fe20000100800 */
[----:B------:R-:W-:-:S04]  /*5c40*/  IMAD.HI.U32 R6, R39, R59, RZ ;  /* 0x0000003b27067227 */ /* 0x000fc800078e00ff */
[----:B------:R-:W-:Y:S01]  /*5c50*/  @!P2 IMAD.IADD R7, R7, 0x1, -R44 ;  /* 0x000000010707a824 */ /* 0x000fe200078e0a2c */
[----:B------:R-:W-:Y:S01]  /*5c60*/  ISETP.GE.AND P2, PT, R58, RZ, PT ;  /* 0x000000ff3a00720c */ /* 0x000fe20003f46270 */
[C---:B------:R-:W-:Y:S02]  /*5c70*/  IMAD R4, R44.reuse, R9, R4 ;  /* 0x000000092c047224 */ /* 0x040fe400078e0204 */
[----:B------:R-:W-:Y:S02]  /*5c80*/  IMAD.MOV R6, RZ, RZ, -R6 ;  /* 0x000000ffff067224 */ /* 0x000fe400078e0a06 */
[----:B------:R-:W-:Y:S01]  /*5c90*/  @!P3 IMAD.MOV R7, RZ, RZ, -R7 ;  /* 0x000000ffff07b224 */ /* 0x000fe200078e0a07 */
[C---:B------:R-:W-:Y:S01]  /*5ca0*/  ISETP.GT.U32.AND P3, PT, R44.reuse, R4, PT ;  /* 0x000000042c00720c */ /* 0x040fe20003f64070 */
[----:B------:R-:W-:Y:S02]  /*5cb0*/  IMAD R59, R44, R6, R59 ;  /* 0x000000062c3b7224 */ /* 0x000fe400078e023b */
[--C-:B------:R-:W-:Y:S01]  /*5cc0*/  @!P5 IMAD.IADD R5, R5, 0x1, -R44.reuse ;  /* 0x000000010505d824 */ /* 0x100fe200078e0a2c */
[----:B------:R0:W-:Y:S01]  /*5cd0*/  STL [R1+0x30], R7 ;  /* 0x0000300701007387 */ /* 0x0001e20000100800 */
[----:B------:R-:W-:Y:S01]  /*5ce0*/  VIADD R17, R0, 0xc9 ;  /* 0x000000c900117836 */ /* 0x000fe20000000000 */
[----:B------:R-:W-:Y:S01]  /*5cf0*/  ISETP.GT.U32.AND P5, PT, R44, R59, PT ;  /* 0x0000003b2c00720c */ /* 0x000fe20003fa4070 */
[----:B------:R-:W-:Y:S01]  /*5d00*/  @!P6 IMAD.IADD R8, R8, 0x1, -R44 ;  /* 0x000000010808e824 */ /* 0x000fe200078e0a2c */
[----:B------:R-:W-:Y:S01]  /*5d10*/  ISETP.GT.U32.AND P6, PT, R44, R60, PT ;  /* 0x0000003c2c00720c */ /* 0x000fe20003fc4070 */
[----:B------:R-:W-:Y:S01]  /*5d20*/  VIADD R54, R0, 0xc7 ;  /* 0x000000c700367836 */ /* 0x000fe20000000000 */
[----:B------:R-:W-:Y:S01]  /*5d30*/  IABS R58, R17 ;  /* 0x00000011003a7213 */ /* 0x000fe20000000000 */
[----:B------:R-:W-:-:S02]  /*5d40*/  IMAD.MOV.U32 R10, RZ, RZ, R8 ;  /* 0x000000ffff0a7224 */ /* 0x000fc400078e0008 */
[----:B------:R-:W-:Y:S01]  /*5d50*/  @!P3 IMAD.IADD R4, R4, 0x1, -R44 ;  /* 0x000000010404b824 */ /* 0x000fe200078e0a2c */
[----:B0-----:R-:W-:Y:S01]  /*5d60*/  IABS R7, R54 ;  /* 0x0000003600077213 */ /* 0x001fe20000000000 */
[----:B------:R-:W-:Y:S01]  /*5d70*/  IMAD.HI.U32 R6, R39, R58, RZ ;  /* 0x0000003a27067227 */ /* 0x000fe200078e00ff */
[----:B------:R-:W-:-:S03]  /*5d80*/  ISETP.GT.U32.AND P3, PT, R44, R5, PT ;  /* 0x000000052c00720c */ /* 0x000fc60003f64070 */
[----:B------:R-:W-:Y:S01]  /*5d90*/  @!P4 IMAD.MOV R10, RZ, RZ, -R10 ;  /* 0x000000ffff0ac224 */ /* 0x000fe200078e0a0a */
[C---:B------:R-:W-:Y:S01]  /*5da0*/  ISETP.GT.U32.AND P4, PT, R44.reuse, R4, PT ;  /* 0x000000042c00720c */ /* 0x040fe20003f84070 */
[----:B------:R-:W-:Y:S02]  /*5db0*/  @!P5 IMAD.IADD R59, R59, 0x1, -R44 ;  /* 0x000000013b3bd824 */ /* 0x000fe400078e0a2c */
[----:B------:R-:W-:Y:S01]  /*5dc0*/  IMAD.MOV R6, RZ, RZ, -R6 ;  /* 0x000000ffff067224 */ /* 0x000fe200078e0a06 */
[----:B------:R0:W-:Y:S01]  /*5dd0*/  STL [R1+0x1c], R10 ;  /* 0x00001c0a01007387 */ /* 0x0001e20000100800 */
[----:B------:R-:W-:Y:S01]  /*5de0*/  IMAD.HI.U32 R9, R39, R57, RZ ;  /* 0x0000003927097227 */ /* 0x000fe200078e00ff */
[----:B------:R-:W-:-:S03]  /*5df0*/  ISETP.GT.U32.AND P5, PT, R44, R59, PT ;  /* 0x0000003b2c00720c */ /* 0x000fc60003fa4070 */
[----:B------:R-:W-:Y:S02]  /*5e00*/  @!P6 IMAD.IADD R60, R60, 0x1, -R44 ;  /* 0x000000013c3ce824 */ /* 0x000fe400078e0a2c */
[C---:B------:R-:W-:Y:S02]  /*5e10*/  IMAD R58, R44.reuse, R6, R58 ;  /* 0x000000062c3a7224 */ /* 0x040fe400078e023a */
[----:B------:R-:W-:Y:S01]  /*5e20*/  IMAD.MOV R8, RZ, RZ, -R9 ;  /* 0x000000ffff087224 */ /* 0x000fe200078e0a09 */
[----:B------:R-:W-:Y:S01]  /*5e30*/  ISETP.GT.U32.AND P6, PT, R44, R60, PT ;  /* 0x0000003c2c00720c */ /* 0x000fe20003fc4070 */
[----:B------:R-:W-:-:S04]  /*5e40*/  IMAD.HI.U32 R6, R39, R7, RZ ;  /* 0x0000000727067227 */ /* 0x000fc800078e00ff */
[----:B------:R-:W-:Y:S02]  /*5e50*/  IMAD R57, R44, R8, R57 ;  /* 0x000000082c397224 */ /* 0x000fe400078e0239 */
[----:B------:R-:W-:Y:S02]  /*5e60*/  IMAD.MOV R6, RZ, RZ, -R6 ;  /* 0x000000ffff067224 */ /* 0x000fe400078e0a06 */
[----:B------:R-:W-:Y:S02]  /*5e70*/  VIADD R56, R0, 0xc6 ;  /* 0x000000c600387836 */ /* 0x000fe40000000000 */
[--C-:B------:R-:W-:Y:S01]  /*5e80*/  @!P4 IMAD.IADD R4, R4, 0x1, -R44.reuse ;  /* 0x000000010404c824 */ /* 0x100fe200078e0a2c */
[C---:B------:R-:W-:Y:S01]  /*5e90*/  ISETP.GT.U32.AND P4, PT, R44.reuse, R57, PT ;  /* 0x000000392c00720c */ /* 0x040fe20003f84070 */
[----:B------:R-:W-:Y:S01]  /*5ea0*/  IMAD R7, R44, R6, R7 ;  /* 0x000000062c077224 */ /* 0x000fe200078e0207 */
[----:B------:R-:W-:Y:S01]  /*5eb0*/  IABS R8, R56 ;  /* 0x0000003800087213 */ /* 0x000fe20000000000 */
[----:B------:R-:W-:-:S02]  /*5ec0*/  @!P5 IMAD.IADD R59, R59, 0x1, -R44 ;  /* 0x000000013b3bd824 */ /* 0x000fc400078e0a2c */
[----:B------:R-:W-:Y:S01]  /*5ed0*/  @!P6 IMAD.IADD R60, R60, 0x1, -R44 ;  /* 0x000000013c3ce824 */ /* 0x000fe200078e0a2c */
[----:B------:R-:W-:Y:S01]  /*5ee0*/  ISETP.GT.U32.AND P5, PT, R44, R7, PT ;  /* 0x000000072c00720c */ /* 0x000fe20003fa4070 */
[----:B------:R-:W-:Y:S01]  /*5ef0*/  VIADD R28, R0, 0xc5 ;  /* 0x000000c5001c7836 */ /* 0x000fe20000000000 */
[----:B------:R-:W-:Y:S01]  /*5f00*/  ISETP.GE.AND P6, PT, R18, RZ, PT ;  /* 0x000000ff1200720c */ /* 0x000fe20003fc6270 */
[----:B------:R-:W-:-:S03]  /*5f10*/  IMAD.HI.U32 R6, R39, R8, RZ ;  /* 0x0000000827067227 */ /* 0x000fc600078e00ff */
[----:B------:R-:W-:Y:S01]  /*5f20*/  IABS R9, R28 ;  /* 0x0000001c00097213 */ /* 0x000fe20000000000 */
[----:B------:R-:W-:Y:S01]  /*5f30*/  @!P3 IMAD.IADD R5, R5, 0x1, -R44 ;  /* 0x000000010505b824 */ /* 0x000fe200078e0a2c */
[----:B------:R-:W-:Y:S01]  /*5f40*/  ISETP.GT.U32.AND P3, PT, R44, R58, PT ;  /* 0x0000003a2c00720c */ /* 0x000fe20003f64070 */
[----:B------:R-:W-:Y:S02]  /*5f50*/  VIADD R29, R0, 0xc4 ;  /* 0x000000c4001d7836 */ /* 0x000fe40000000000 */
[----:B------:R-:W-:Y:S02]  /*5f60*/  IMAD.MOV R6, RZ, RZ, -R6 ;  /* 0x000000ffff067224 */ /* 0x000fe400078e0a06 */
[----:B------:R-:W-:Y:S01]  /*5f70*/  @!P4 IMAD.IADD R57, R57, 0x1, -R44 ;  /* 0x000000013939c824 */ /* 0x000fe200078e0a2c */
[----:B0-----:R-:W-:Y:S01]  /*5f80*/  IABS R10, R29 ;  /* 0x0000001d000a7213 */ /* 0x001fe20000000000 */
[C---:B------:R-:W-:Y:S01]  /*5f90*/  IMAD R8, R44.reuse, R6, R8 ;  /* 0x000000062c087224 */ /* 0x040fe200078e0208 */
[----:B------:R-:W-:Y:S01]  /*5fa0*/  ISETP.GE.AND P4, PT, R55, RZ, PT ;  /* 0x000000ff3700720c */ /* 0x000fe20003f86270 */
[----:B------:R-:W-:Y:S01]  /*5fb0*/  @!P5 IMAD.IADD R7, R7, 0x1, -R44 ;  /* 0x000000010707d824 */ /* 0x000fe200078e0a2c */
[----:B------:R-:W-:Y:S01]  /*5fc0*/  ISETP.GT.U32.AND P5, PT, R44, R57, PT ;  /* 0x000000392c00720c */ /* 0x000fe20003fa4070 */
[----:B------:R-:W-:-:S04]  /*5fd0*/  IMAD.HI.U32 R6, R39, R9, RZ ;  /* 0x0000000927067227 */ /* 0x000fc800078e00ff */
[----:B------:R-:W-:Y:S01]  /*5fe0*/  @!P6 IMAD.MOV R59, RZ, RZ, -R59 ;  /* 0x000000ffff3be224 */ /* 0x000fe200078e0a3b */
[----:B------:R-:W-:Y:S01]  /*5ff0*/  ISETP.GT.U32.AND P6, PT, R44, R8, PT ;  /* 0x000000082c00720c */ /* 0x000fe20003fc4070 */
[----:B------:R-:W-:Y:S02]  /*6000*/  IMAD.MOV.U32 R11, RZ, RZ, R5 ;  /* 0x000000ffff0b7224 */ /* 0x000fe400078e0005 */
[----:B------:R-:W-:-:S04]  /*6010*/  IMAD.HI.U32 R5, R39, R10, RZ ;  /* 0x0000000a27057227 */ /* 0x000fc800078e00ff */
[----:B------:R-:W-:Y:S02]  /*6020*/  IMAD.MOV R6, RZ, RZ, -R6 ;  /* 0x000000ffff067224 */ /* 0x000fe400078e0a06 */
[----:B------:R-:W-:Y:S01]  /*6030*/  @!P3 IMAD.IADD R58, R58, 0x1, -R44 ;  /* 0x000000013a3ab824 */ /* 0x000fe200078e0a2c */
[----:B------:R-:W-:Y:S01]  /*6040*/  ISETP.GE.AND P3, PT, R17, RZ, PT ;  /* 0x000000ff1100720c */ /* 0x000fe20003f66270 */
[----:B------:R-:W-:Y:S02]  /*6050*/  IMAD.MOV R5, RZ, RZ, -R5 ;  /* 0x000000ffff057224 */ /* 0x000fe400078e0a05 */
[C---:B------:R-:W-:Y:S02]  /*6060*/  IMAD R9, R44.reuse, R6, R9 ;  /* 0x000000062c097224 */ /* 0x040fe400078e0209 */
[----:B------:R-:W-:Y:S01]  /*6070*/  @!P1 IMAD.MOV R11, RZ, RZ, -R11 ;  /* 0x000000ffff0b9224 */ /* 0x000fe200078e0a0b */
[C---:B------:R-:W-:Y:S01]  /*6080*/  ISETP.GT.U32.AND P1, PT, R44.reuse, R58, PT ;  /* 0x0000003a2c00720c */ /* 0x040fe20003f24070 */
[----:B------:R-:W-:-:S02]  /*6090*/  IMAD R10, R44, R5, R10 ;  /* 0x000000052c0a7224 */ /* 0x000fc400078e020a */
[--C-:B------:R-:W-:Y:S01]  /*60a0*/  @!P5 IMAD.IADD R57, R57, 0x1, -R44.reuse ;  /* 0x000000013939d824 */ /* 0x100fe200078e0a2c */
[----:B------:R-:W-:Y:S01]  /*60b0*/  ISETP.GT.U32.AND P5, PT, R44, R9, PT ;  /* 0x000000092c00720c */ /* 0x000fe20003fa4070 */
[----:B------:R-:W-:Y:S01]  /*60c0*/  @!P6 IMAD.IADD R8, R8, 0x1, -R44 ;  /* 0x000000010808e824 */ /* 0x000fe200078e0a2c */
[C---:B------:R-:W-:Y:S01]  /*60d0*/  ISETP.GT.U32.AND P6, PT, R44.reuse, R10, PT ;  /* 0x0000000a2c00720c */ /* 0x040fe20003fc4070 */
[----:B------:R-:W-:Y:S01]  /*60e0*/  @!P0 IMAD.MOV R4, RZ, RZ, -R4 ;  /* 0x000000ffff048224 */ /* 0x000fe200078e0a04 */
[----:B------:R-:W-:Y:S01]  /*60f0*/  ISETP.GT.U32.AND P0, PT, R44, R7, PT ;  /* 0x000000072c00720c */ /* 0x000fe20003f04070 */
[----:B------:R-:W-:Y:S01]  /*6100*/  @!P2 IMAD.MOV R60, RZ, RZ, -R60 ;  /* 0x000000ffff3ca224 */ /* 0x000fe200078e0a3c */
[----:B------:R-:W-:Y:S01]  /*6110*/  ISETP.GE.AND P2, PT, R54, RZ, PT ;  /* 0x000000ff3600720c */ /* 0x000fe20003f46270 */
[----:B------:R-:W-:Y:S01]  /*6120*/  VIADD R54, R0, 0xc2 ;  /* 0x000000c200367836 */ /* 0x000fe20000000000 */
[----:B------:R0:W-:Y:S01]  /*6130*/  STL [R1+0x18], R11 ;  /* 0x0000180b01007387 */ /* 0x0001e20000100800 */
[--C-:B------:R-:W-:Y:S01]  /*6140*/  @!P1 IMAD.IADD R58, R58, 0x1, -R44.reuse ;  /* 0x000000013a3a9824 */ /* 0x100fe200078e0a2c */
[----:B------:R-:W-:Y:S01]  /*6150*/  ISETP.GE.AND P1, PT, R56, RZ, PT ;  /* 0x000000ff3800720c */ /* 0x000fe20003f26270 */
[----:B------:R-:W-:Y:S01]  /*6160*/  VIADD R56, R0, 0xc3 ;  /* 0x000000c300387836 */ /* 0x000fe20000000000 */
[----:B------:R-:W-:Y:S01]  /*6170*/  IABS R12, R54 ;  /* 0x00000036000c7213 */ /* 0x000fe20000000000 */
[--C-:B------:R-:W-:Y:S01]  /*6180*/  @!P5 IMAD.IADD R9, R9, 0x1, -R44.reuse ;  /* 0x000000010909d824 */ /* 0x100fe200078e0a2c */
[----:B------:R1:W-:Y:S01]  /*6190*/  STL [R1+0x4], R4 ;  /* 0x0000040401007387 */ /* 0x0003e20000100800 */
[--C-:B------:R-:W-:Y:S01]  /*61a0*/  @!P6 IMAD.IADD R10, R10, 0x1, -R44.reuse ;  /* 0x000000010a0ae824 */ /* 0x100fe200078e0a2c */
[C---:B------:R-:W-:Y:S01]  /*61b0*/  ISETP.GT.U32.AND P5, PT, R44.reuse, R8, PT ;  /* 0x000000082c00720c */ /* 0x040fe20003fa4070 */
[----:B------:R-:W-:Y:S01]  /*61c0*/  @!P0 IMAD.IADD R7, R7, 0x1, -R44 ;  /* 0x0000000107078824 */ /* 0x000fe200078e0a2c */
[----:B0-----:R-:W-:Y:S01]  /*61d0*/  IABS R11, R56 ;  /* 0x00000038000b7213 */ /* 0x001fe20000000000 */
[----:B------:R-:W-:Y:S01]  /*61e0*/  IMAD.HI.U32 R5, R39, R12, RZ ;  /* 0x0000000c27057227 */ /* 0x000fe200078e00ff */
[----:B------:R-:W-:Y:S01]  /*61f0*/  ISETP.GT.U32.AND P6, PT, R44, R9, PT ;  /* 0x000000092c00720c */ /* 0x000fe20003fc4070 */
[----:B------:R-:W-:Y:S01]  /*6200*/  STL [R1+0x1798], R60 ;  /* 0x0017983c01007387 */ /* 0x000fe20000100800 */
[----:B------:R-:W-:Y:S01]  /*6210*/  ISETP.GE.AND P0, PT, R28, RZ, PT ;  /* 0x000000ff1c00720c */ /* 0x000fe20003f06270 */
[----:B------:R-:W-:-:S02]  /*6220*/  VIADD R28, R0, 0xc1 ;  /* 0x000000c1001c7836 */ /* 0x000fc40000000000 */
[----:B-1----:R-:W-:Y:S01]  /*6230*/  IMAD.HI.U32 R4, R39, R11, RZ ;  /* 0x0000000b27047227 */ /* 0x002fe200078e00ff */
[----:B------:R-:W-:Y:S02]  /*6240*/  STL [R1+0x179c], R59 ;  /* 0x00179c3b01007387 */ /* 0x000fe40000100800 */
[----:B------:R-:W-:Y:S01]  /*6250*/  IABS R13, R28 ;  /* 0x0000001c000d7213 */ /* 0x000fe20000000000 */
[----:B------:R-:W-:Y:S02]  /*6260*/  IMAD.MOV R5, RZ, RZ, -R5 ;  /* 0x000000ffff057224 */ /* 0x000fe400078e0a05 */
[----:B------:R-:W-:Y:S02]  /*6270*/  IMAD.MOV R4, RZ, RZ, -R4 ;  /* 0x000000ffff047224 */ /* 0x000fe400078e0a04 */
[C---:B------:R-:W-:Y:S02]  /*6280*/  IMAD R12, R44.reuse, R5, R12 ;  /* 0x000000052c0c7224 */ /* 0x040fe400078e020c */
[----:B------:R-:W-:Y:S01]  /*6290*/  @!P4 IMAD.MOV R57, RZ, RZ, -R57 ;  /* 0x000000ffff39c224 */ /* 0x000fe200078e0a39 */
[C---:B------:R-:W-:Y:S01]  /*62a0*/  ISETP.GT.U32.AND P4, PT, R44.reuse, R10, PT ;  /* 0x0000000a2c00720c */ /* 0x040fe20003f84070 */
[----:B------:R-:W-:-:S02]  /*62b0*/  IMAD R11, R44, R4, R11 ;  /* 0x000000042c0b7224 */ /* 0x000fc400078e020b */
[----:B------:R-:W-:-:S04]  /*62c0*/  IMAD.HI.U32 R4, R39, R13, RZ ;  /* 0x0000000d27047227 */ /* 0x000fc800078e00ff */
[--C-:B------:R-:W-:Y:S01]  /*62d0*/  @!P6 IMAD.IADD R9, R9, 0x1, -R44.reuse ;  /* 0x000000010909e824 */ /* 0x100fe200078e0a2c */
[----:B------:R-:W-:Y:S01]  /*62e0*/  ISETP.GT.U32.AND P6, PT, R44, R12, PT ;  /* 0x0000000c2c00720c */ /* 0x000fe20003fc4070 */
[----:B------:R-:W-:Y:S01]  /*62f0*/  @!P5 IMAD.IADD R8, R8, 0x1, -R44 ;  /* 0x000000010808d824 */ /* 0x000fe200078e0a2c */
[----:B------:R-:W-:Y:S01]  /*6300*/  ISETP.GT.U32.AND P5, PT, R44, R11, PT ;  /* 0x0000000b2c00720c */ /* 0x000fe20003fa4070 */
[----:B------:R-:W-:Y:S02]  /*6310*/  IMAD.MOV R4, RZ, RZ, -R4 ;  /* 0x000000ffff047224 */ /* 0x000fe400078e0a04 */
[----:B------:R-:W-:Y:S01]  /*6320*/  @!P2 IMAD.MOV R7, RZ, RZ, -R7 ;  /* 0x000000ffff07a224 */ /* 0x000fe200078e0a07 */
[----:B------:R-:W-:Y:S01]  /*6330*/  ISETP.GE.AND P2, PT, R56, RZ, PT ;  /* 0x000000ff3800720c */ /* 0x000fe20003f46270 */
[----:B------:R-:W-:Y:S02]  /*6340*/  IMAD R13, R44, R4, R13 ;  /* 0x000000042c0d7224 */ /* 0x000fe400078e020d */
[----:B------:R-:W-:-:S02]  /*6350*/  VIADD R56, R0, 0xc0 ;  /* 0x000000c000387836 */ /* 0x000fc40000000000 */
[--C-:B------:R-:W-:Y:S01]  /*6360*/  @!P4 IMAD.IADD R10, R10, 0x1, -R44.reuse ;  /* 0x000000010a0ac824 */ /* 0x100fe200078e0a2c */
[----:B------:R-:W-:Y:S01]  /*6370*/  ISETP.GT.U32.AND P4, PT, R44, R13, PT ;  /* 0x0000000d2c00720c */ /* 0x000fe20003f84070 */
[--C-:B------:R-:W-:Y:S01]  /*6380*/  @!P6 IMAD.IADD R12, R12, 0x1, -R44.reuse ;  /* 0x000000010c0ce824 */ /* 0x100fe200078e0a2c */
[----:B------:R-:W-:Y:S01]  /*6390*/  IABS R14, R56 ;  /* 0x00000038000e7213 */ /* 0x000fe20000000000 */
[----:B------:R-:W-:Y:S02]  /*63a0*/  @!P5 IMAD.IADD R11, R11, 0x1, -R44 ;  /* 0x000000010b0bd824 */ /* 0x000fe400078e0a2c */
[----:B------:R-:W-:Y:S01]  /*63b0*/  @!P1 IMAD.MOV R8, RZ, RZ, -R8 ;  /* 0x000000ffff089224 */ /* 0x000fe200078e0a08 */
[----:B------:R-:W-:Y:S01]  /*63c0*/  ISETP.GT.U32.AND P6, PT, R44, R12, PT ;  /* 0x0000000c2c00720c */ /* 0x000fe20003fc4070 */
[----:B------:R-:W-:Y:S01]  /*63d0*/  IMAD.HI.U32 R5, R39, R14, RZ ;  /* 0x0000000e27057227 */ /* 0x000fe200078e00ff */
[----:B------:R-:W-:Y:S02]  /*63e0*/  ISETP.GE.AND P1, PT, R54, RZ, PT ;  /* 0x000000ff3600720c */ /* 0x000fe40003f26270 */
[----:B------:R-:W-:Y:S01]  /*63f0*/  ISETP.GT.U32.AND P5, PT, R44, R11, PT ;  /* 0x0000000b2c00720c */ /* 0x000fe20003fa4070 */
[----:B------:R-:W-:-:S02]  /*6400*/  VIADD R54, R0, 0xbf ;  /* 0x000000bf00367836 */ /* 0x000fc40000000000 */
[----:B------:R-:W-:Y:S02]  /*6410*/  VIADD R30, R0, 0xbe ;  /* 0x000000be001e7836 */ /* 0x000fe40000000000 */
[----:B------:R-:W-:Y:S01]  /*6420*/  IMAD.MOV R5, RZ, RZ, -R5 ;  /* 0x000000ffff057224 */ /* 0x000fe200078e0a05 */
[----:B------:R-:W-:Y:S01]  /*6430*/  IABS R15, R54 ;  /* 0x00000036000f7213 */ /* 0x000fe20000000000 */
[----:B------:R-:W-:Y:S01]  /*6440*/  @!P4 IMAD.IADD R13, R13, 0x1, -R44 ;  /* 0x000000010d0dc824 */ /* 0x000fe200078e0a2c */
[----:B------:R-:W-:Y:S01]  /*6450*/  IABS R16, R30 ;  /* 0x0000001e00107213 */ /* 0x000fe20000000000 */
[----:B------:R-:W-:Y:S02]  /*6460*/  IMAD R14, R44, R5, R14 ;  /* 0x000000052c0e7224 */ /* 0x000fe400078e020e */
[----:B------:R-:W-:Y:S01]  /*6470*/  VIADD R27, R0, 0xbd ;  /* 0x000000bd001b7836 */ /* 0x000fe20000000000 */
[----:B------:R-:W-:Y:S01]  /*6480*/  ISETP.GT.U32.AND P4, PT, R44, R13, PT ;  /* 0x0000000d2c00720c */ /* 0x000fe20003f84070 */
[----:B------:R-:W-:-:S03]  /*6490*/  IMAD.HI.U32 R4, R39, R15, RZ ;  /* 0x0000000f27047227 */ /* 0x000fc600078e00ff */
[----:B------:R-:W-:Y:S01]  /*64a0*/  IABS R17, R27 ;  /* 0x0000001b00117213 */ /* 0x000fe20000000000 */
[----:B------:R-:W-:Y:S01]  /*64b0*/  @!P6 IMAD.IADD R12, R12, 0x1, -R44 ;  /* 0x000000010c0ce824 */ /* 0x000fe200078e0a2c */
[----:B------:R-:W-:Y:S01]  /*64c0*/  ISETP.GT.U32.AND P6, PT, R44, R14, PT ;  /* 0x0000000e2c00720c */ /* 0x000fe20003fc4070 */
[----:B------:R-:W-:-:S04]  /*64d0*/  IMAD.HI.U32 R5, R39, R16, RZ ;  /* 0x0000001027057227 */ /* 0x000fc800078e00ff */
[----:B------:R-:W-:Y:S01]  /*64e0*/  @!P5 IMAD.IADD R11, R11, 0x1, -R44 ;  /* 0x000000010b0bd824 */ /* 0x000fe200078e0a2c */
[----:B------:R-:W-:Y:S01]  /*64f0*/  ISETP.GE.AND P5, PT, R56, RZ, PT ;  /* 0x000000ff3800720c */ /* 0x000fe20003fa6270 */
[----:B------:R-:W-:Y:S02]  /*6500*/  IMAD.MOV R6, RZ, RZ, -R4 ;  /* 0x000000ffff067224 */ /* 0x000fe400078e0a04 */
[----:B------:R-:W-:Y:S02]  /*6510*/  VIADD R56, R0, 0xbc ;  /* 0x000000bc00387836 */ /* 0x000fe40000000000 */
[----:B------:R-:W-:Y:S02]  /*6520*/  IMAD.MOV R5, RZ, RZ, -R5 ;  /* 0x000000ffff057224 */ /* 0x000fe400078e0a05 */
[----:B------:R-:W-:Y:S01]  /*6530*/  IMAD.HI.U32 R4, R39, R17, RZ ;  /* 0x0000001127047227 */ /* 0x000fe200078e00ff */
[----:B------:R-:W-:-:S03]  /*6540*/  IABS R18, R56 ;  /* 0x0000003800127213 */ /* 0x000fc60000000000 */
[C---:B------:R-:W-:Y:S02]  /*6550*/  IMAD R15, R44.reuse, R6, R15 ;  /* 0x000000062c0f7224 */ /* 0x040fe400078e020f */
[C---:B------:R-:W-:Y:S02]  /*6560*/  IMAD R16, R44.reuse, R5, R16 ;  /* 0x000000052c107224 */ /* 0x040fe400078e0210 */
[----:B------:R-:W-:Y:S02]  /*6570*/  IMAD.MOV R4, RZ, RZ, -R4 ;  /* 0x000000ffff047224 */ /* 0x000fe400078e0a04 */
[--C-:B------:R-:W-:Y:S01]  /*6580*/  @!P4 IMAD.IADD R13, R13, 0x1, -R44.reuse ;  /* 0x000000010d0dc824 */ /* 0x100fe200078e0a2c */
[----:B------:R-:W-:Y:S01]  /*6590*/  ISETP.GT.U32.AND P4, PT, R44, R15, PT ;  /* 0x0000000f2c00720c */ /* 0x000fe20003f84070 */
[----:B------:R-:W-:Y:S01]  /*65a0*/  @!P6 IMAD.IADD R14, R14, 0x1, -R44 ;  /* 0x000000010e0ee824 */ /* 0x000fe200078e0a2c */
[C---:B------:R-:W-:Y:S01]  /*65b0*/  ISETP.GT.U32.AND P6, PT, R44.reuse, R16, PT ;  /* 0x000000102c00720c */ /* 0x040fe20003fc4070 */
[----:B------:R-:W-:-:S02]  /*65c0*/  IMAD R17, R44, R4, R17 ;  /* 0x000000042c117224 */ /* 0x000fc400078e0211 */
[----:B------:R-:W-:-:S04]  /*65d0*/  IMAD.HI.U32 R4, R39, R18, RZ ;  /* 0x0000001227047227 */ /* 0x000fc800078e00ff */
[----:B------:R-:W-:Y:S01]  /*65e0*/  @!P3 IMAD.MOV R58, RZ, RZ, -R58 ;  /* 0x000000ffff3ab224 */ /* 0x000fe200078e0a3a */
[----:B------:R-:W-:Y:S01]  /*65f0*/  ISETP.GE.AND P3, PT, R29, RZ, PT ;  /* 0x000000ff1d00720c */ /* 0x000fe20003f66270 */
[----:B------:R-:W-:Y:S02]  /*6600*/  IMAD.MOV R4, RZ, RZ, -R4 ;  /* 0x000000ffff047224 */ /* 0x000fe400078e0a04 */
[----:B------:R-:W-:Y:S01]  /*6610*/  VIADD R26, R0, 0xbb ;  /* 0x000000bb001a7836 */ /* 0x000fe20000000000 */
[----:B------:R-:W-:Y:S01]  /*6620*/  STL [R1+0x17a0], R58 ;  /* 0x0017a03a01007387 */ /* 0x000fe20000100800 */
[C---:B------:R-:W-:Y:S02]  /*6630*/  IMAD R18, R44.reuse, R4, R18 ;  /* 0x000000042c127224 */ /* 0x040fe400078e0212 */
[--C-:B------:R-:W-:Y:S01]  /*6640*/  @!P4 IMAD.IADD R15, R15, 0x1, -R44.reuse ;  /* 0x000000010f0fc824 */ /* 0x100fe200078e0a2c */
[----:B------:R-:W-:Y:S01]  /*6650*/  ISETP.GT.U32.AND P4, PT, R44, R17, PT ;  /* 0x000000112c00720c */ /* 0x000fe20003f84070 */
[----:B------:R-:W-:Y:S01]  /*6660*/  @!P6 IMAD.IADD R16, R16, 0x1, -R44 ;  /* 0x000000011010e824 */ /* 0x000fe200078e0a2c */
[----:B------:R-:W-:Y:S01]  /*6670*/  IABS R19, R26 ;  /* 0x0000001a00137213 */ /* 0x000fe20000000000 */
[----:B------:R-:W-:Y:S01]  /*6680*/  @!P0 IMAD.MOV R9, RZ, RZ, -R9 ;  /* 0x000000ffff098224 */ /* 0x000fe200078e0a09 */
[----:B------:R-:W-:Y:S01]  /*6690*/  ISETP.GT.U32.AND P6, PT, R44, R18, PT ;  /* 0x000000122c00720c */ /* 0x000fe20003fc4070 */
[----:B------:R-:W-:Y:S01]  /*66a0*/  VIADD R55, R0, 0xb9 ;  /* 0x000000b900377836 */ /* 0x000fe20000000000 */
[----:B------:R-:W-:Y:S01]  /*66b0*/  ISETP.GE.AND P0, PT, R28, RZ, PT ;  /* 0x000000ff1c00720c */ /* 0x000fe20003f06270 */
[----:B------:R-:W-:Y:S01]  /*66c0*/  @!P3 IMAD.MOV R10, RZ, RZ, -R10 ;  /* 0x000000ffff0ab224 */ /* 0x000fe200078e0a0a */
[----:B------:R-:W-:Y:S01]  /*66d0*/  ISETP.GT.U32.AND P3, PT, R44, R14, PT ;  /* 0x0000000e2c00720c */ /* 0x000fe20003f64070 */
[----:B------:R-:W-:Y:S01]  /*66e0*/  IMAD.HI.U32 R23, R39, R19, RZ ;  /* 0x0000001327177227 */ /* 0x000fe200078e00ff */
[----:B------:R-:W-:Y:S01]  /*66f0*/  IABS R21, R55 ;  /* 0x0000003700157213 */ /* 0x000fe20000000000 */
[----:B------:R-:W-:Y:S02]  /*6700*/  STL [R1+0x17a4], R57 ;  /* 0x0017a43901007387 */ /* 0x000fe40000100800 */
[----:B------:R-:W-:-:S02]  /*6710*/  VIADD R28, R0, 0xb8 ;  /* 0x000000b8001c7836 */ /* 0x000fc40000000000 */
[----:B------:R-:W-:Y:S01]  /*6720*/  IMAD.MOV R23, RZ, RZ, -R23 ;  /* 0x000000ffff177224 */ /* 0x000fe200078e0a17 */
[----:B------:R-:W-:Y:S01]  /*6730*/  STL [R1+0x17a8], R7 ;  /* 0x0017a80701007387 */ /* 0x000fe20000100800 */
[----:B------:R-:W-:Y:S01]  /*6740*/  VIADD R25, R0, 0xba ;  /* 0x000000ba00197836 */ /* 0x000fe20000000000 */
[----:B------:R-:W-:Y:S01]  /*6750*/  IABS R22, R28 ;  /* 0x0000001c00167213 */ /* 0x000fe20000000000 */
[----:B------:R-:W-:Y:S01]  /*6760*/  @!P4 IMAD.IADD R17, R17, 0x1, -R44 ;  /* 0x000000011111c824 */ /* 0x000fe200078e0a2c */
[----:B------:R-:W-:Y:S01]  /*6770*/  ISETP.GE.AND P4, PT, R54, RZ, PT ;  /* 0x000000ff3600720c */ /* 0x000fe20003f86270 */
[----:B------:R-:W-:Y:S01]  /*6780*/  @!P1 IMAD.MOV R12, RZ, RZ, -R12 ;  /* 0x000000ffff0c9224 */ /* 0x000fe200078e0a0c */
[C---:B------:R-:W-:Y:S01]  /*6790*/  ISETP.GT.U32.AND P1, PT, R44.reuse, R16, PT ;  /* 0x000000102c00720c */ /* 0x040fe20003f24070 */
[----:B------:R-:W-:Y:S01]  /*67a0*/  IMAD.HI.U32 R5, R39, R21, RZ ;  /* 0x0000001527057227 */ /* 0x000fe200078e00ff */
[----:B------:R-:W-:Y:S01]  /*67b0*/  IABS R20, R25 ;  /* 0x0000001900147213 */ /* 0x000fe20000000000 */
[----:B------:R0:W-:Y:S02]  /*67c0*/  STL [R1+0x17ac], R8 ;  /* 0x0017ac0801007387 */ /* 0x0001e40000100800 */
[----:B------:R-:W-:-:S02]  /*67d0*/  IMAD R19, R44, R23, R19 ;  /* 0x000000172c137224 */ /* 0x000fc400078e0213 */
[--C-:B------:R-:W-:Y:S01]  /*67e0*/  @!P6 IMAD.IADD R18, R18, 0x1, -R44.reuse ;  /* 0x000000011212e824 */ /* 0x100fe200078e0a2c */
[----:B------:R-:W-:Y:S01]  /*67f0*/  STL [R1+0x17b0], R9 ;  /* 0x0017b00901007387 */ /* 0x000fe20000100800 */
[----:B------:R-:W-:Y:S01]  /*6800*/  @!P0 IMAD.MOV R13, RZ, RZ, -R13 ;  /* 0x000000ffff0d8224 */ /* 0x000fe200078e0a0d */
[C---:B------:R-:W-:Y:S01]  /*6810*/  ISETP.GT.U32.AND P0, PT, R44.reuse, R17, PT ;  /* 0x000000112c00720c */ /* 0x040fe20003f04070 */
[----:B------:R-:W-:Y:S01]  /*6820*/  IMAD.MOV R5, RZ, RZ, -R5 ;  /* 0x000000ffff057224 */ /* 0x000fe200078e0a05 */
[----:B------:R-:W-:Y:S01]  /*6830*/  ISETP.GT.U32.AND P6, PT, R44, R18, PT ;  /* 0x000000122c00720c */ /* 0x000fe20003fc4070 */
[----:B------:R-:W-:Y:S01]  /*6840*/  @!P3 IMAD.IADD R14, R14, 0x1, -R44 ;  /* 0x000000010e0eb824 */ /* 0x000fe200078e0a2c */
[C---:B------:R-:W-:Y:S01]  /*6850*/  ISETP.GT.U32.AND P3, PT, R44.reuse, R19, PT ;  /* 0x000000132c00720c */ /* 0x040fe20003f64070 */
[C---:B------:R-:W-:Y:S01]  /*6860*/  IMAD.HI.U32 R4, R39.reuse, R22, RZ ;  /* 0x0000001627047227 */ /* 0x040fe200078e00ff */
[----:B------:R-:W-:Y:S03]  /*6870*/  STL [R1+0x17b4], R10 ;  /* 0x0017b40a01007387 */ /* 0x000fe60000100800 */
[----:B------:R-:W-:Y:S01]  /*6880*/  @!P2 IMAD.MOV R11, RZ, RZ, -R11 ;  /* 0x000000ffff0ba224 */ /* 0x000fe200078e0a0b */
[----:B------:R-:W-:Y:S01]  /*6890*/  ISETP.GT.U32.AND P2, PT, R44, R15, PT ;  /* 0x0000000f2c00720c */ /* 0x000fe20003f44070 */
[----:B------:R-:W-:-:S03]  /*68a0*/  IMAD.HI.U32 R6, R39, R20, RZ ;  /* 0x0000001427067227 */ /* 0x000fc600078e00ff */
[----:B------:R-:W-:Y:S01]  /*68b0*/  STL [R1+0x17b8], R11 ;  /* 0x0017b80b01007387 */ /* 0x000fe20000100800 */
[----:B------:R-:W-:Y:S02]  /*68c0*/  IMAD R21, R44, R5, R21 ;  /* 0x000000052c157224 */ /* 0x000fe400078e0215 */
[----:B------:R-:W-:Y:S01]  /*68d0*/  IMAD.MOV R4, RZ, RZ, -R4 ;  /* 0x000000ffff047224 */ /* 0x000fe200078e0a04 */
[----:B------:R-:W-:Y:S01]  /*68e0*/  STL [R1+0x17bc], R12 ;  /* 0x0017bc0c01007387 */ /* 0x000fe20000100800 */
[----:B------:R-:W-:Y:S02]  /*68f0*/  VIADD R29, R0, 0xb7 ;  /* 0x000000b7001d7836 */ /* 0x000fe40000000000 */
[----:B------:R-:W-:Y:S01]  /*6900*/  IMAD.MOV R6, RZ, RZ, -R6 ;  /* 0x000000ffff067224 */ /* 0x000fe200078e0a06 */
[----:B------:R-:W-:Y:S01]  /*6910*/  STL [R1+0x17c0], R13 ;  /* 0x0017c00d01007387 */ /* 0x000fe20000100800 */
[----:B------:R-:W-:Y:S01]  /*6920*/  @!P1 IMAD.IADD R16, R16, 0x1, -R44 ;  /* 0x0000000110109824 */ /* 0x000fe200078e0a2c */
[C---:B------:R-:W-:Y:S01]  /*6930*/  ISETP.GT.U32.AND P1, PT, R44.reuse, R21, PT ;  /* 0x000000152c00720c */ /* 0x040fe20003f24070 */
[C---:B------:R-:W-:Y:S01]  /*6940*/  IMAD R22, R44.reuse, R4, R22 ;  /* 0x000000042c167224 */ /* 0x040fe200078e0216 */
[----:B------:R-:W-:Y:S01]  /*6950*/  IABS R23, R29 ;  /* 0x0000001d00177213 */ /* 0x000fe20000000000 */
[----:B------:R-:W-:-:S02]  /*6960*/  IMAD R20, R44, R6, R20 ;  /* 0x000000062c147224 */ /* 0x000fc400078e0214 */
[--C-:B------:R-:W-:Y:S01]  /*6970*/  @!P0 IMAD.IADD R17, R17, 0x1, -R44.reuse ;  /* 0x0000000111118824 */ /* 0x100fe200078e0a2c */
[----:B------:R-:W-:Y:S01]  /*6980*/  ISETP.GE.AND P0, PT, R30, RZ, PT ;  /* 0x000000ff1e00720c */ /* 0x000fe20003f06270 */
[--C-:B------:R-:W-:Y:S01]  /*6990*/  @!P6 IMAD.IADD R18, R18, 0x1, -R44.reuse ;  /* 0x000000011212e824 */ /* 0x100fe200078e0a2c */
[C---:B------:R-:W-:Y:S01]  /*69a0*/  ISETP.GT.U32.AND P6, PT, R44.reuse, R22, PT ;  /* 0x000000162c00720c */ /* 0x040fe20003fc4070 */
[--C-:B------:R-:W-:Y:S01]  /*69b0*/  @!P3 IMAD.IADD R19, R19, 0x1, -R44.reuse ;  /* 0x000000011313b824 */ /* 0x100fe200078e0a2c */
[----:B------:R-:W-:Y:S01]  /*69c0*/  ISETP.GE.AND P3, PT, R27, RZ, PT ;  /* 0x000000ff1b00720c */ /* 0x000fe20003f66270 */
[----:B------:R-:W-:Y:S01]  /*69d0*/  @!P2 IMAD.IADD R15, R15, 0x1, -R44 ;  /* 0x000000010f0fa824 */ /* 0x000fe200078e0a2c */
[----:B------:R-:W-:Y:S01]  /*69e0*/  ISETP.GT.U32.AND P2, PT, R44, R20, PT ;  /* 0x000000142c00720c */ /* 0x000fe20003f44070 */
[----:B------:R-:W-:-:S04]  /*69f0*/  IMAD.HI.U32 R5, R39, R23, RZ ;  /* 0x0000001727057227 */ /* 0x000fc800078e00ff */
[----:B------:R-:W-:Y:S02]  /*6a00*/  VIADD R54, R0, 0xb6 ;  /* 0x000000b600367836 */ /* 0x000fe40000000000 */
[----:B------:R-:W-:Y:S02]  /*6a10*/  IMAD.MOV R5, RZ, RZ, -R5 ;  /* 0x000000ffff057224 */ /* 0x000fe400078e0a05 */
[----:B------:R-:W-:Y:S01]  /*6a20*/  @!P1 IMAD.IADD R21, R21, 0x1, -R44 ;  /* 0x0000000115159824 */ /* 0x000fe200078e0a2c */
[----:B------:R-:W-:Y:S01]  /*6a30*/  IABS R24, R54 ;  /* 0x0000003600187213 */ /* 0x000fe20000000000 */
[----:B------:R-:W-:Y:S01]  /*6a40*/  IMAD R23, R44, R5, R23 ;  /* 0x000000052c177224 */ /* 0x000fe200078e0217 */
[----:B------:R-:W-:Y:S01]  /*6a50*/  ISETP.GE.AND P1, PT, R26, RZ, PT ;  /* 0x000000ff1a00720c */ /* 0x000fe20003f26270 */
[----:B------:R-:W-:Y:S01]  /*6a60*/  @!P0 IMAD.MOV R16, RZ, RZ, -R16 ;  /* 0x000000ffff108224 */ /* 0x000fe200078e0a10 */
[----:B------:R-:W-:Y:S01]  /*6a70*/  ISETP.GT.U32.AND P0, PT, R44, R21, PT ;  /* 0x000000152c00720c */ /* 0x000fe20003f04070 */
[----:B------:R-:W-:-:S04]  /*6a80*/  IMAD.HI.U32 R4, R39, R24, RZ ;  /* 0x0000001827047227 */ /* 0x000fc800078e00ff */
[--C-:B------:R-:W-:Y:S01]  /*6a90*/  @!P6 IMAD.IADD R22, R22, 0x1, -R44.reuse ;  /* 0x000000011616e824 */ /* 0x100fe200078e0a2c */
[C---:B------:R-:W-:Y:S01]  /*6aa0*/  ISETP.GT.U32.AND P6, PT, R44.reuse, R19, PT ;  /* 0x000000132c00720c */ /* 0x040fe20003fc4070 */
[----:B------:R-:W-:Y:S01]  /*6ab0*/  @!P3 IMAD.MOV R17, RZ, RZ, -R17 ;  /* 0x000000ffff11b224 */ /* 0x000fe200078e0a11 */
[----:B------:R-:W-:Y:S01]  /*6ac0*/  ISETP.GT.U32.AND P3, PT, R44, R23, PT ;  /* 0x000000172c00720c */ /* 0x000fe20003f64070 */
[----:B------:R-:W-:Y:S01]  /*6ad0*/  @!P2 IMAD.IADD R20, R20, 0x1, -R44 ;  /* 0x000000011414a824 */ /* 0x000fe200078e0a2c */
[----:B------:R-:W-:Y:S01]  /*6ae0*/  ISETP.GE.AND P2, PT, R56, RZ, PT ;  /* 0x000000ff3800720c */ /* 0x000fe20003f46270 */
[----:B------:R-:W-:Y:S02]  /*6af0*/  IMAD.MOV R4, RZ, RZ, -R4 ;  /* 0x000000ffff047224 */ /* 0x000fe400078e0a04 */
[----:B------:R-:W-:Y:S02]  /*6b00*/  VIADD R56, R0, 0xb5 ;  /* 0x000000b500387836 */ /* 0x000fe40000000000 */
[----:B------:R-:W-:Y:S01]  /*6b10*/  @!P4 IMAD.MOV R15, RZ, RZ, -R15 ;  /* 0x000000ffff0fc224 */ /* 0x000fe200078e0a0f */
[C---:B------:R-:W-:Y:S01]  /*6b20*/  ISETP.GT.U32.AND P4, PT, R44.reuse, R20, PT ;  /* 0x000000142c00720c */ /* 0x040fe20003f84070 */
[C---:B------:R-:W-:Y:S01]  /*6b30*/  IMAD R24, R44.reuse, R4, R24 ;  /* 0x000000042c187224 */ /* 0x040fe200078e0218 */
[----:B------:R-:W-:Y:S01]  /*6b40*/  IABS R4, R56 ;  /* 0x0000003800047213 */ /* 0x000fe20000000000 */
[----:B------:R-:W-:Y:S01]  /*6b50*/  @!P5 IMAD.MOV R14, RZ, RZ, -R14 ;  /* 0x000000ffff0ed224 */ /* 0x000fe200078e0a0e */
[----:B------:R-:W-:Y:S01]  /*6b60*/  ISETP.GT.U32.AND P5, PT, R44, R22, PT ;  /* 0x000000162c00720c */ /* 0x000fe20003fa4070 */
[--C-:B------:R-:W-:Y:S01]  /*6b70*/  @!P0 IMAD.IADD R21, R21, 0x1, -R44.reuse ;  /* 0x0000000115158824 */ /* 0x100fe200078e0a2c */
[----:B------:R-:W-:Y:S01]  /*6b80*/  ISETP.GE.AND P0, PT, R28, RZ, PT ;  /* 0x000000ff1c00720c */ /* 0x000fe20003f06270 */
[----:B------:R-:W-:Y:S01]  /*6b90*/  IMAD.HI.U32 R5, R39, R4, RZ ;  /* 0x0000000427057227 */ /* 0x000fe200078e00ff */
[----:B------:R-:W-:Y:S03]  /*6ba0*/  STL [R1+0x17c4], R14 ;  /* 0x0017c40e01007387 */ /* 0x000fe60000100800 */
[--C-:B------:R-:W-:Y:S01]  /*6bb0*/  @!P6 IMAD.IADD R19, R19, 0x1, -R44.reuse ;  /* 0x000000011313e824 */ /* 0x100fe200078e0a2c */
[----:B------:R-:W-:Y:S01]  /*6bc0*/  ISETP.GT.U32.AND P6, PT, R44, R24, PT ;  /* 0x000000182c00720c */ /* 0x000fe20003fc4070 */
[----:B------:R-:W-:Y:S01]  /*6bd0*/  VIADD R28, R0, 0xb4 ;  /* 0x000000b4001c7836 */ /* 0x000fe20000000000 */
[----:B------:R-:W-:Y:S01]  /*6be0*/  STL [R1+0x17c8], R15 ;  /* 0x0017c80f01007387 */ /* 0x000fe20000100800 */
[----:B------:R-:W-:Y:S01]  /*6bf0*/  @!P3 IMAD.IADD R23, R23, 0x1, -R44 ;  /* 0x000000011717b824 */ /* 0x000fe200078e0a2c */
[----:B------:R-:W-:Y:S01]  /*6c00*/  ISETP.GE.AND P3, PT, R54, RZ, PT ;  /* 0x000000ff3600720c */ /* 0x000fe20003f66270 */
[----:B------:R-:W-:Y:S01]  /*6c10*/  @!P2 IMAD.MOV R18, RZ, RZ, -R18 ;  /* 0x000000ffff12a224 */ /* 0x000fe200078e0a12 */
[----:B------:R-:W-:Y:S01]  /*6c20*/  ISETP.GE.AND P2, PT, R25, RZ, PT ;  /* 0x000000ff1900720c */ /* 0x000fe20003f46270 */
[----:B------:R-:W-:Y:S01]  /*6c30*/  IMAD.MOV R25, RZ, RZ, -R5 ;  /* 0x000000ffff197224 */ /* 0x000fe200078e0a05 */
[----:B------:R-:W-:Y:S01]  /*6c40*/  IABS R5, R28 ;  /* 0x0000001c00057213 */ /* 0x000fe20000000000 */
[----:B------:R-:W-:Y:S01]  /*6c50*/  @!P1 IMAD.MOV R19, RZ, RZ, -R19 ;  /* 0x000000ffff139224 */ /* 0x000fe200078e0a13 */
[----:B------:R-:W-:Y:S01]  /*6c60*/  ISETP.GT.U32.AND P1, PT, R44, R23, PT ;  /* 0x000000172c00720c */ /* 0x000fe20003f24070 */
[--C-:B------:R-:W-:Y:S01]  /*6c70*/  @!P4 IMAD.IADD R20, R20, 0x1, -R44.reuse ;  /* 0x000000011414c824 */ /* 0x100fe200078e0a2c */
[----:B------:R-:W-:Y:S01]  /*6c80*/  ISETP.GE.AND P4, PT, R55, RZ, PT ;  /* 0x000000ff3700720c */ /* 0x000fe20003f86270 */
[----:B------:R-:W-:Y:S01]  /*6c90*/  @!P5 IMAD.IADD R22, R22, 0x1, -R44 ;  /* 0x000000011616d824 */ /* 0x000fe200078e0a2c */
[----:B------:R-:W-:Y:S01]  /*6ca0*/  ISETP.GE.AND P5, PT, R29, RZ, PT ;  /* 0x000000ff1d00720c */ /* 0x000fe20003fa6270 */
[----:B------:R-:W-:Y:S01]  /*6cb0*/  IMAD R25, R44, R25, R4 ;  /* 0x000000192c197224 */ /* 0x000fe200078e0204 */
[----:B------:R-:W-:Y:S01]  /*6cc0*/  STL [R1+0x17cc], R16 ;  /* 0x0017cc1001007387 */ /* 0x000fe20000100800 */
[----:B------:R-:W-:-:S03]  /*6cd0*/  IMAD.HI.U32 R4, R39, R5, RZ ;  /* 0x0000000527047227 */ /* 0x000fc600078e00ff */
[----:B------:R-:W-:Y:S01]  /*6ce0*/  STL [R1+0x17d0], R17 ;  /* 0x0017d01101007387 */ /* 0x000fe20000100800 */
[----:B------:R-:W-:Y:S02]  /*6cf0*/  IMAD.MOV R4, RZ, RZ, -R4 ;  /* 0x000000ffff047224 */ /* 0x000fe400078e0a04 */
[--C-:B------:R-:W-:Y:S01]  /*6d00*/  @!P1 IMAD.IADD R23, R23, 0x1, -R44.reuse ;  /* 0x0000000117179824 */ /* 0x100fe200078e0a2c */
[----:B------:R-:W-:Y:S01]  /*6d10*/  STL [R1+0x17d4], R18 ;  /* 0x0017d41201007387 */ /* 0x000fe20000100800 */
[----:B------:R-:W-:Y:S02]  /*6d20*/  IMAD R26, R44, R4, R5 ;  /* 0x000000042c1a7224 */ /* 0x000fe400078e0205 */
[----:B------:R-:W-:Y:S01]  /*6d30*/  @!P6 IMAD.IADD R24, R24, 0x1, -R44 ;  /* 0x000000011818e824 */ /* 0x000fe200078e0a2c */
[----:B------:R-:W-:Y:S01]  /*6d40*/  ISETP.GT.U32.AND P6, PT, R44, R25, PT ;  /* 0x000000192c00720c */ /* 0x000fe20003fc4070 */
[----:B------:R-:W-:Y:S01]  /*6d50*/  @!P4 IMAD.MOV R21, RZ, RZ, -R21 ;  /* 0x000000ffff15c224 */ /* 0x000fe200078e0a15 */
[----:B------:R-:W-:Y:S01]  /*6d60*/  ISETP.GE.AND P4, PT, R56, RZ, PT ;  /* 0x000000ff3800720c */ /* 0x000fe20003f86270 */
[----:B------:R-:W-:Y:S01]  /*6d70*/  @!P5 IMAD.MOV R23, RZ, RZ, -R23 ;  /* 0x000000ffff17d224 */ /* 0x000fe200078e0a17 */
[----:B------:R-:W-:Y:S01]  /*6d80*/  ISETP.GT.U32.AND P5, PT, R44, R26, PT ;  /* 0x0000001a2c00720c */ /* 0x000fe20003fa4070 */
[----:B------:R-:W-:Y:S01]  /*6d90*/  VIADD R56, R0, 0xb3 ;  /* 0x000000b300387836 */ /* 0x000fe20000000000 */
[----:B------:R-:W-:Y:S01]  /*6da0*/  STL [R1+0x17d8], R19 ;  /* 0x0017d81301007387 */ /* 0x000fe20000100800 */
[----:B------:R-:W-:Y:S01]  /*6db0*/  @!P2 IMAD.MOV R20, RZ, RZ, -R20 ;  /* 0x000000ffff14a224 */ /* 0x000fe200078e0a14 */
[----:B------:R-:W-:Y:S01]  /*6dc0*/  ISETP.GT.U32.AND P2, PT, R44, R24, PT ;  /* 0x000000182c00720c */ /* 0x000fe20003f44070 */
[----:B------:R-:W-:Y:S01]  /*6dd0*/  @!P0 IMAD.MOV R22, RZ, RZ, -R22 ;  /* 0x000000ffff168224 */ /* 0x000fe200078e0a16 */
[----:B------:R-:W-:Y:S01]  /*6de0*/  IABS R27, R56 ;  /* 0x00000038001b7213 */ /* 0x000fe20000000000 */
[----:B------:R-:W-:Y:S01]  /*6df0*/  VIADD R36, R0, 0xaf ;  /* 0x000000af00247836 */ /* 0x000fe20000000000 */
[----:B------:R-:W-:Y:S01]  /*6e00*/  ISETP.GE.AND P1, PT, R56, RZ, PT ;  /* 0x000000ff3800720c */ /* 0x000fe20003f26270 */
[----:B------:R-:W-:Y:S01]  /*6e10*/  VIADD R56, R0, 0xb2 ;  /* 0x000000b200387836 */ /* 0x000fe20000000000 */
[----:B------:R-:W-:Y:S01]  /*6e20*/  ISETP.GE.AND P0, PT, R28, RZ, PT ;  /* 0x000000ff1c00720c */ /* 0x000fe20003f06270 */
[----:B------:R-:W-:Y:S01]  /*6e30*/  IMAD.HI.U32 R4, R39, R27, RZ ;  /* 0x0000001b27047227 */ /* 0x000fe200078e00ff */
[----:B------:R-:W-:Y:S01]  /*6e40*/  IABS R33, R36 ;  /* 0x0000002400217213 */ /* 0x000fe20000000000 */
[----:B------:R-:W-:Y:S01]  /*6e50*/  STL [R1+0x17dc], R20 ;  /* 0x0017dc1401007387 */ /* 0x000fe20000100800 */
[----:B------:R-:W-:Y:S01]  /*6e60*/  IABS R30, R56 ;  /* 0x00000038001e7213 */ /* 0x000fe20000000000 */
[----:B------:R-:W-:-:S02]  /*6e70*/  @!P5 IMAD.IADD R26, R26, 0x1, -R44 ;  /* 0x000000011a1ad824 */ /* 0x000fc400078e0a2c */
[----:B------:R-:W-:Y:S01]  /*6e80*/  IMAD.MOV R4, RZ, RZ, -R4 ;  /* 0x000000ffff047224 */ /* 0x000fe200078e0a04 */
[----:B------:R-:W-:Y:S01]  /*6e90*/  STL [R1+0x17e0], R21 ;  /* 0x0017e01501007387 */ /* 0x000fe20000100800 */
[--C-:B------:R-:W-:Y:S01]  /*6ea0*/  @!P6 IMAD.IADD R25, R25, 0x1, -R44.reuse ;  /* 0x000000011919e824 */ /* 0x100fe200078e0a2c */
[----:B------:R-:W-:Y:S01]  /*6eb0*/  ISETP.GT.U32.AND P5, PT, R44, R26, PT ;  /* 0x0000001a2c00720c */ /* 0x000fe20003fa4070 */
[----:B------:R-:W-:Y:S01]  /*6ec0*/  VIADD R28, R0, 0xb1 ;  /* 0x000000b1001c7836 */ /* 0x000fe20000000000 */
[----:B------:R-:W-:Y:S01]  /*6ed0*/  STL [R1+0x17e4], R22 ;  /* 0x0017e41601007387 */ /* 0x000fe20000100800 */
[----:B------:R-:W-:Y:S01]  /*6ee0*/  @!P2 IMAD.IADD R24, R24, 0x1, -R44 ;  /* 0x000000011818a824 */ /* 0x000fe200078e0a2c */
[----:B------:R-:W-:Y:S01]  /*6ef0*/  ISETP.GE.AND P2, PT, R56, RZ, PT ;  /* 0x000000ff3800720c */ /* 0x000fe20003f46270 */
[----:B------:R-:W-:Y:S01]  /*6f00*/  VIADD R56, R0, 0xb0 ;  /* 0x000000b000387836 */ /* 0x000fe20000000000 */
[C---:B------:R-:W-:Y:S01]  /*6f10*/  ISETP.GT.U32.AND P6, PT, R44.reuse, R25, PT ;  /* 0x000000192c00720c */ /* 0x040fe20003fc4070 */
[----:B------:R-:W-:Y:S01]  /*6f20*/  IMAD R27, R44, R4, R27 ;  /* 0x000000042c1b7224 */ /* 0x000fe200078e021b */
[----:B------:R-:W-:Y:S01]  /*6f30*/  IABS R31, R28 ;  /* 0x0000001c001f7213 */ /* 0x000fe20000000000 */
[----:B------:R-:W-:Y:S01]  /*6f40*/  IMAD.HI.U32 R4, R39, R30, RZ ;  /* 0x0000001e27047227 */ /* 0x000fe200078e00ff */
[----:B------:R-:W-:Y:S01]  /*6f50*/  IABS R32, R56 ;  /* 0x0000003800207213 */ /* 0x000fe20000000000 */
[----:B------:R-:W-:Y:S02]  /*6f60*/  STL [R1+0x17e8], R23 ;  /* 0x0017e81701007387 */ /* 0x000fe40000100800 */
[----:B------:R-:W-:-:S02]  /*6f70*/  IMAD.MOV R4, RZ, RZ, -R4 ;  /* 0x000000ffff047224 */ /* 0x000fc400078e0a04 */
[----:B------:R-:W-:-:S04]  /*6f80*/  IMAD.HI.U32 R6, R39, R31, RZ ;  /* 0x0000001f27067227 */ /* 0x000fc800078e00ff */
[----:B------:R-:W-:Y:S02]  /*6f90*/  IMAD R30, R44, R4, R30 ;  /* 0x000000042c1e7224 */ /* 0x000fe400078e021e */
[----:B------:R-:W-:-:S04]  /*6fa0*/  IMAD.HI.U32 R5, R39, R32, RZ ;  /* 0x0000002027057227 */ /* 0x000fc800078e00ff */
[----:B------:R-:W-:Y:S02]  /*6fb0*/  IMAD.MOV R6, RZ, RZ, -R6 ;  /* 0x000000ffff067224 */ /* 0x000fe400078e0a06 */
[--C-:B------:R-:W-:Y:S01]  /*6fc0*/  @!P5 IMAD.IADD R26, R26, 0x1, -R44.reuse ;  /* 0x000000011a1ad824 */ /* 0x100fe200078e0a2c */
[C---:B------:R-:W-:Y:S01]  /*6fd0*/  ISETP.GT.U32.AND P5, PT, R44.reuse, R30, PT ;  /* 0x0000001e2c00720c */ /* 0x040fe20003fa4070 */
[----:B------:R-:W-:Y:S02]  /*6fe0*/  IMAD.MOV R5, RZ, RZ, -R5 ;  /* 0x000000ffff057224 */ /* 0x000fe400078e0a05 */
[----:B------:R-:W-:Y:S01]  /*6ff0*/  @!P6 IMAD.IADD R25, R25, 0x1, -R44 ;  /* 0x000000011919e824 */ /* 0x000fe200078e0a2c */
[----:B------:R-:W-:Y:S01]  /*7000*/  ISETP.GT.U32.AND P6, PT, R44, R27, PT ;  /* 0x0000001b2c00720c */ /* 0x000fe20003fc4070 */
[----:B------:R-:W-:-:S04]  /*7010*/  IMAD.HI.U32 R4, R39, R33, RZ ;  /* 0x0000002127047227 */ /* 0x000fc800078e00ff */
[C---:B------:R-:W-:Y:S02]  /*7020*/  IMAD R31, R44.reuse, R6, R31 ;  /* 0x000000062c1f7224 */ /* 0x040fe400078e021f */
[C---:B------:R-:W-:Y:S02]  /*7030*/  IMAD R32, R44.reuse, R5, R32 ;  /* 0x000000052c207224 */ /* 0x040fe400078e0220 */
[----:B------:R-:W-:Y:S02]  /*7040*/  IMAD.MOV R5, RZ, RZ, -R4 ;  /* 0x000000ffff057224 */ /* 0x000fe400078e0a04 */
[----:B------:R-:W-:Y:S01]  /*7050*/  @!P4 IMAD.MOV R25, RZ, RZ, -R25 ;  /* 0x000000ffff19c224 */ /* 0x000fe200078e0a19 */
[C---:B------:R-:W-:Y:S01]  /*7060*/  ISETP.GT.U32.AND P4, PT, R44.reuse, R31, PT ;  /* 0x0000001f2c00720c */ /* 0x040fe20003f84070 */
[C---:B------:R-:W-:Y:S02]  /*7070*/  IMAD R33, R44.reuse, R5, R33 ;  /* 0x000000052c217224 */ /* 0x040fe400078e0221 */
[----:B------:R-:W-:Y:S01]  /*7080*/  @!P0 IMAD.MOV R26, RZ, RZ, -R26 ;  /* 0x000000ffff1a8224 */ /* 0x000fe200078e0a1a */
[----:B------:R-:W-:Y:S01]  /*7090*/  ISETP.GT.U32.AND P0, PT, R44, R32, PT ;  /* 0x000000202c00720c */ /* 0x000fe20003f04070 */
[----:B------:R-:W-:-:S02]  /*70a0*/  VIADD R55, R0, 0xae ;  /* 0x000000ae00377836 */ /* 0x000fc40000000000 */
[----:B------:R-:W-:Y:S01]  /*70b0*/  @!P5 IMAD.IADD R30, R30, 0x1, -R44 ;  /* 0x000000011e1ed824 */ /* 0x000fe200078e0a2c */
[----:B------:R-:W-:Y:S01]  /*70c0*/  ISETP.GT.U32.AND P5, PT, R44, R33, PT ;  /* 0x000000212c00720c */ /* 0x000fe20003fa4070 */
[----:B------:R-:W-:Y:S01]  /*70d0*/  @!P3 IMAD.MOV R24, RZ, RZ, -R24 ;  /* 0x000000ffff18b224 */ /* 0x000fe200078e0a18 */
[----:B------:R-:W-:Y:S01]  /*70e0*/  IABS R34, R55 ;  /* 0x0000003700227213 */ /* 0x000fe20000000000 */
[--C-:B------:R-:W-:Y:S01]  /*70f0*/  @!P6 IMAD.IADD R27, R27, 0x1, -R44.reuse ;  /* 0x000000011b1be824 */ /* 0x100fe200078e0a2c */
[----:B------:R-:W-:Y:S01]  /*7100*/  ISETP.GE.AND P3, PT, R28, RZ, PT ;  /* 0x000000ff1c00720c */ /* 0x000fe20003f66270 */
[----:B------:R-:W-:Y:S01]  /*7110*/  VIADD R28, R0, 0xad ;  /* 0x000000ad001c7836 */ /* 0x000fe20000000000 */
[----:B------:R-:W-:Y:S01]  /*7120*/  STL [R1+0x17ec], R24 ;  /* 0x0017ec1801007387 */ /* 0x000fe20000100800 */
[--C-:B------:R-:W-:Y:S01]  /*7130*/  @!P4 IMAD.IADD R31, R31, 0x1, -R44.reuse ;  /* 0x000000011f1fc824 */ /* 0x100fe200078e0a2c */
[C---:B------:R-:W-:Y:S01]  /*7140*/  ISETP.GT.U32.AND P4, PT, R44.reuse, R30, PT ;  /* 0x0000001e2c00720c */ /* 0x040fe20003f84070 */
[----:B------:R-:W-:Y:S01]  /*7150*/  IMAD.HI.U32 R4, R39, R34, RZ ;  /* 0x0000002227047227 */ /* 0x000fe200078e00ff */
[----:B------:R-:W-:Y:S01]  /*7160*/  IABS R35, R28 ;  /* 0x0000001c00237213 */ /* 0x000fe20000000000 */
[----:B------:R-:W-:Y:S01]  /*7170*/  STL [R1+0x17f0], R25 ;  /* 0x0017f01901007387 */ /* 0x000fe20000100800 */
[----:B------:R-:W-:Y:S01]  /*7180*/  ISETP.GT.U32.AND P6, PT, R44, R27, PT ;  /* 0x0000001b2c00720c */ /* 0x000fe20003fc4070 */
[----:B------:R-:W-:Y:S01]  /*7190*/  @!P0 IMAD.IADD R32, R32, 0x1, -R44 ;  /* 0x0000000120208824 */ /* 0x000fe200078e0a2c */
[C---:B------:R-:W-:Y:S01]  /*71a0*/  ISETP.GT.U32.AND P0, PT, R44.reuse, R31, PT ;  /* 0x0000001f2c00720c */ /* 0x040fe20003f04070 */
[----:B------:R-:W-:Y:S01]  /*71b0*/  IMAD.MOV R4, RZ, RZ, -R4 ;  /* 0x000000ffff047224 */ /* 0x000fe200078e0a04 */
[----:B------:R-:W-:Y:S01]  /*71c0*/  STL [R1+0x17f4], R26 ;  /* 0x0017f41a01007387 */ /* 0x000fe20000100800 */
[----:B------:R-:W-:Y:S01]  /*71d0*/  @!P5 IMAD.IADD R33, R33, 0x1, -R44 ;  /* 0x000000012121d824 */ /* 0x000fe200078e0a2c */
[C---:B------:R-:W-:Y:S01]  /*71e0*/  ISETP.GT.U32.AND P5, PT, R44.reuse, R32, PT ;  /* 0x000000202c00720c */ /* 0x040fe20003fa4070 */
[----:B------:R-:W-:-:S02]  /*71f0*/  IMAD R34, R44, R4, R34 ;  /* 0x000000042c227224 */ /* 0x000fc400078e0222 */
[----:B------:R-:W-:-:S04]  /*7200*/  IMAD.HI.U32 R4, R39, R35, RZ ;  /* 0x0000002327047227 */ /* 0x000fc800078e00ff */
[----:B------:R-:W-:Y:S02]  /*7210*/  VIADD R29, R0, 0xac ;  /* 0x000000ac001d7836 */ /* 0x000fe40000000000 */
[----:B------:R-:W-:Y:S02]  /*7220*/  IMAD.MOV R4, RZ, RZ, -R4 ;  /* 0x000000ffff047224 */ /* 0x000fe400078e0a04 */
[--C-:B------:R-:W-:Y:S01]  /*7230*/  @!P4 IMAD.IADD R30, R30, 0x1, -R44.reuse ;  /* 0x000000011e1ec824 */ /* 0x100fe200078e0a2c */
[----:B------:R-:W-:Y:S01]  /*7240*/  ISETP.GT.U32.AND P4, PT, R44, R34, PT ;  /* 0x000000222c00720c */ /* 0x000fe20003f84070 */
[----:B------:R-:W-:Y:S01]  /*7250*/  VIADD R54, R0, 0xab ;  /* 0x000000ab00367836 */ /* 0x000fe20000000000 */
[----:B------:R-:W-:Y:S01]  /*7260*/  IABS R41, R29 ;  /* 0x0000001d00297213 */ /* 0x000fe20000000000 */
[----:B------:R-:W-:Y:S02]  /*7270*/  IMAD R35, R44, R4, R35 ;  /* 0x000000042c237224 */ /* 0x000fe400078e0223 */
[--C-:B------:R-:W-:Y:S01]  /*7280*/  @!P6 IMAD.IADD R27, R27, 0x1, -R44.reuse ;  /* 0x000000011b1be824 */ /* 0x100fe200078e0a2c */
[----:B------:R-:W-:Y:S01]  /*7290*/  ISETP.GE.AND P6, PT, R56, RZ, PT ;  /* 0x000000ff3800720c */ /* 0x000fe20003fc6270 */
[----:B------:R-:W-:Y:S01]  /*72a0*/  @!P5 IMAD.IADD R32, R32, 0x1, -R44 ;  /* 0x000000012020d824 */ /* 0x000fe200078e0a2c */
[----:B------:R-:W-:Y:S01]  /*72b0*/  IABS R40, R54 ;  /* 0x0000003600287213 */ /* 0x000fe20000000000 */
[----:B------:R-:W-:Y:S01]  /*72c0*/  VIADD R56, R0, 0xaa ;  /* 0x000000aa00387836 */ /* 0x000fe20000000000 */
[----:B------:R-:W-:Y:S01]  /*72d0*/  ISETP.GT.U32.AND P5, PT, R44, R35, PT ;  /* 0x000000232c00720c */ /* 0x000fe20003fa4070 */
[----:B------:R-:W-:-:S03]  /*72e0*/  IMAD.HI.U32 R6, R39, R41, RZ ;  /* 0x0000002927067227 */ /* 0x000fc600078e00ff */
[----:B------:R-:W-:Y:S01]  /*72f0*/  IABS R38, R56 ;  /* 0x0000003800267213 */ /* 0x000fe20000000000 */
[----:B------:R-:W-:-:S04]  /*7300*/  IMAD.HI.U32 R5, R39, R40, RZ ;  /* 0x0000002827057227 */ /* 0x000fc800078e00ff */
[----:B------:R-:W-:Y:S02]  /*7310*/  IMAD.MOV R6, RZ, RZ, -R6 ;  /* 0x000000ffff067224 */ /* 0x000fe400078e0a06 */
[----:B------:R-:W-:Y:S01]  /*7320*/  @!P4 IMAD.IADD R34, R34, 0x1, -R44 ;  /* 0x000000012222c824 */ /* 0x000fe200078e0a2c */
[----:B------:R-:W-:Y:S01]  /*7330*/  ISETP.GE.AND P4, PT, R28, RZ, PT ;  /* 0x000000ff1c00720c */ /* 0x000fe20003f86270 */
[----:B------:R-:W-:Y:S02]  /*7340*/  IMAD.MOV R5, RZ, RZ, -R5 ;  /* 0x000000ffff057224 */ /* 0x000fe400078e0a05 */
[C---:B------:R-:W-:Y:S02]  /*7350*/  IMAD R41, R44.reuse, R6, R41 ;  /* 0x000000062c297224 */ /* 0x040fe400078e0229 */
[----:B------:R-:W-:Y:S01]  /*7360*/  @!P2 IMAD.MOV R30, RZ, RZ, -R30 ;  /* 0x000000ffff1ea224 */ /* 0x000fe200078e0a1e */
[----:B------:R-:W-:Y:S01]  /*7370*/  ISETP.GT.U32.AND P2, PT, R44, R34, PT ;  /* 0x000000222c00720c */ /* 0x000fe20003f44070 */
[----:B------:R-:W-:-:S04]  /*7380*/  IMAD.HI.U32 R4, R39, R38, RZ ;  /* 0x0000002627047227 */ /* 0x000fc800078e00ff */
[----:B------:R-:W-:Y:S01]  /*7390*/  @!P1 IMAD.MOV R27, RZ, RZ, -R27 ;  /* 0x000000ffff1b9224 */ /* 0x000fe200078e0a1b */
[C---:B------:R-:W-:Y:S01]  /*73a0*/  ISETP.GT.U32.AND P1, PT, R44.reuse, R33, PT ;  /* 0x000000212c00720c */ /* 0x040fe20003f24070 */
[C---:B------:R-:W-:Y:S02]  /*73b0*/  IMAD R40, R44.reuse, R5, R40 ;  /* 0x000000052c287224 */ /* 0x040fe400078e0228 */
[----:B------:R-:W-:Y:S01]  /*73c0*/  @!P5 IMAD.IADD R35, R35, 0x1, -R44 ;  /* 0x000000012323d824 */ /* 0x000fe200078e0a2c */
[C---:B------:R-:W-:Y:S01]  /*73d0*/  ISETP.GT.U32.AND P5, PT, R44.reuse, R41, PT ;  /* 0x000000292c00720c */ /* 0x040fe20003fa4070 */
[----:B------:R-:W-:Y:S01]  /*73e0*/  IMAD.MOV R4, RZ, RZ, -R4 ;  /* 0x000000ffff047224 */ /* 0x000fe200078e0a04 */
[----:B------:R-:W-:Y:S01]  /*73f0*/  STL [R1+0x17f8], R27 ;  /* 0x0017f81b01007387 */ /* 0x000fe20000100800 */
[----:B------:R-:W-:Y:S01]  /*7400*/  @!P6 IMAD.MOV R32, RZ, RZ, -R32 ;  /* 0x000000ffff20e224 */ /* 0x000fe200078e0a20 */
[C---:B------:R-:W-:Y:S01]  /*7410*/  ISETP.GT.U32.AND P6, PT, R44.reuse, R40, PT ;  /* 0x000000282c00720c */ /* 0x040fe20003fc4070 */
[----:B------:R-:W-:Y:S01]  /*7420*/  IMAD R38, R44, R4, R38 ;  /* 0x000000042c267224 */ /* 0x000fe200078e0226 */
[----:B------:R-:W-:Y:S01]  /*7430*/  STL [R1+0x17fc], R30 ;  /* 0x0017fc1e01007387 */ /* 0x000fe20000100800 */
[----:B------:R-:W-:-:S02]  /*7440*/  VIADD R42, R0, 0xa9 ;  /* 0x000000a9002a7836 */ /* 0x000fc40000000000 */
[--C-:B------:R-:W-:Y:S01]  /*7450*/  @!P2 IMAD.IADD R34, R34, 0x1, -R44.reuse ;  /* 0x000000012222a824 */ /* 0x100fe200078e0a2c */
[----:B------:R-:W-:Y:S01]  /*7460*/  ISETP.GT.U32.AND P2, PT, R44, R38, PT ;  /* 0x000000262c00720c */ /* 0x000fe20003f44070 */
[--C-:B------:R-:W-:Y:S01]  /*7470*/  @!P0 IMAD.IADD R31, R31, 0x1, -R44.reuse ;  /* 0x000000011f1f8824 */ /* 0x100fe200078e0a2c */
[----:B------:R-:W-:Y:S01]  /*7480*/  ISETP.GE.AND P0, PT, R36, RZ, PT ;  /* 0x000000ff2400720c */ /* 0x000fe20003f06270 */
[--C-:B------:R-:W-:Y:S01]  /*7490*/  @!P1 IMAD.IADD R33, R33, 0x1, -R44.reuse ;  /* 0x0000000121219824 */ /* 0x100fe200078e0a2c */
[----:B------:R-:W-:Y:S01]  /*74a0*/  ISETP.GE.AND P1, PT, R55, RZ, PT ;  /* 0x000000ff3700720c */ /* 0x000fe20003f26270 */
[--C-:B------:R-:W-:Y:S01]  /*74b0*/  @!P5 IMAD.IADD R41, R41, 0x1, -R44.reuse ;  /* 0x000000012929d824 */ /* 0x100fe200078e0a2c */
[----:B------:R-:W-:Y:S01]  /*74c0*/  IABS R36, R42 ;  /* 0x0000002a00247213 */ /* 0x000fe20000000000 */
[----:B------:R-:W-:Y:S01]  /*74d0*/  VIADD R55, R0, 0xa8 ;  /* 0x000000a800377836 */ /* 0x000fe20000000000 */
[----:B------:R-:W-:Y:S01]  /*74e0*/  ISETP.GE.AND P5, PT, R56, RZ, PT ;  /* 0x000000ff3800720c */ /* 0x000fe20003fa6270 */
[----:B------:R-:W-:Y:S01]  /*74f0*/  @!P6 IMAD.IADD R40, R40, 0x1, -R44 ;  /* 0x000000012828e824 */ /* 0x000fe200078e0a2c */
[C---:B------:R-:W-:Y:S01]  /*7500*/  ISETP.GT.U32.AND P6, PT, R44.reuse, R41, PT ;  /* 0x000000292c00720c */ /* 0x040fe20003fc4070 */
[----:B------:R-:W-:Y:S01]  /*7510*/  @!P3 IMAD.MOV R31, RZ, RZ, -R31 ;  /* 0x000000ffff1fb224 */ /* 0x000fe200078e0a1f */
[----:B------:R-:W-:Y:S01]  /*7520*/  IABS R28, R55 ;  /* 0x00000037001c7213 */ /* 0x000fe20000000000 */
[----:B------:R-:W-:Y:S01]  /*7530*/  IMAD.HI.U32 R5, R39, R36, RZ ;  /* 0x0000002427057227 */ /* 0x000fe200078e00ff */
[----:B------:R-:W-:-:S02]  /*7540*/  ISETP.GT.U32.AND P3, PT, R44, R35, PT ;  /* 0x000000232c00720c */ /* 0x000fc40003f64070 */
[----:B------:R-:W-:Y:S01]  /*7550*/  STL [R1+0x1800], R31 ;  /* 0x0018001f01007387 */ /* 0x000fe20000100800 */
[----:B------:R-:W-:Y:S02]  /*7560*/  IMAD.MOV R5, RZ, RZ, -R5 ;  /* 0x000000ffff057224 */ /* 0x000fe400078e0a05 */
[----:B------:R-:W-:Y:S01]  /*7570*/  VIADD R47, R0, 0xa7 ;  /* 0x000000a7002f7836 */ /* 0x000fe20000000000 */
[----:B------:R-:W-:Y:S01]  /*7580*/  STL [R1+0x1804], R32 ;  /* 0x0018042001007387 */ /* 0x000fe20000100800 */
[----:B------:R-:W-:Y:S02]  /*7590*/  @!P2 IMAD.IADD R38, R38, 0x1, -R44 ;  /* 0x000000012626a824 */ /* 0x000fe400078e0a2c */
[----:B------:R-:W-:Y:S01]  /*75a0*/  IMAD.HI.U32 R4, R39, R28, RZ ;  /* 0x0000001c27047227 */ /* 0x000fe200078e00ff */
[----:B------:R-:W-:Y:S02]  /*75b0*/  IABS R6, R47 ;  /* 0x0000002f00067213 */ /* 0x000fe40000000000 */
[C---:B------:R-:W-:Y:S01]  /*75c0*/  ISETP.GT.U32.AND P2, PT, R44.reuse, R38, PT ;  /* 0x000000262c00720c */ /* 0x040fe20003f44070 */
[----:B------:R-:W-:-:S02]  /*75d0*/  IMAD R36, R44, R5, R36 ;  /* 0x000000052c247224 */ /* 0x000fc400078e0224 */
[----:B------:R-:W-:Y:S01]  /*75e0*/  @!P1 IMAD.MOV R34, RZ, RZ, -R34 ;  /* 0x000000ffff229224 */ /* 0x000fe200078e0a22 */
[----:B------:R-:W-:Y:S01]  /*75f0*/  ISETP.GT.U32.AND P1, PT, R44, R40, PT ;  /* 0x000000282c00720c */ /* 0x000fe20003f24070 */
[----:B------:R-:W-:Y:S02]  /*7600*/  IMAD.MOV R4, RZ, RZ, -R4 ;  /* 0x000000ffff047224 */ /* 0x000fe400078e0a04 */
[----:B------:R-:W-:Y:S02]  /*7610*/  VIADD R46, R0, 0xa6 ;  /* 0x000000a6002e7836 */ /* 0x000fe40000000000 */
[----:B------:R-:W-:Y:S01]  /*7620*/  @!P0 IMAD.MOV R33, RZ, RZ, -R33 ;  /* 0x000000ffff218224 */ /* 0x000fe200078e0a21 */
[----:B------:R-:W-:Y:S01]  /*7630*/  ISETP.GE.AND P0, PT, R29, RZ, PT ;  /* 0x000000ff1d00720c */ /* 0x000fe20003f06270 */
[----:B------:R-:W-:Y:S01]  /*7640*/  @!P6 IMAD.IADD R41, R41, 0x1, -R44 ;  /* 0x000000012929e824 */ /* 0x000fe200078e0a2c */
[C---:B------:R-:W-:Y:S01]  /*7650*/  ISETP.GT.U32.AND P6, PT, R44.reuse, R36, PT ;  /* 0x000000242c00720c */ /* 0x040fe20003fc4070 */
[----:B------:R-:W-:Y:S01]  /*7660*/  IMAD R28, R44, R4, R28 ;  /* 0x000000042c1c7224 */ /* 0x000fe200078e021c */
[----:B------:R-:W-:Y:S01]  /*7670*/  IABS R37, R46 ;  /* 0x0000002e00257213 */ /* 0x000fe20000000000 */
[----:B------:R-:W-:Y:S01]  /*7680*/  @!P3 IMAD.IADD R35, R35, 0x1, -R44 ;  /* 0x000000012323b824 */ /* 0x000fe200078e0a2c */
[----:B------:R-:W-:Y:S01]  /*7690*/  ISETP.GE.AND P3, PT, R54, RZ, PT ;  /* 0x000000ff3600720c */ /* 0x000fe20003f66270 */
[----:B------:R-:W-:-:S02]  /*76a0*/  VIADD R56, R0, 0xa5 ;  /* 0x000000a500387836 */ /* 0x000fc40000000000 */
[----:B------:R-:W-:-:S03]  /*76b0*/  IMAD.HI.U32 R4, R39, R6, RZ ;  /* 0x0000000627047227 */ /* 0x000fc600078e00ff */
[----:B------:R-:W-:Y:S01]  /*76c0*/  IABS R5, R56 ;  /* 0x0000003800057213 */ /* 0x000fe20000000000 */
[----:B------:R-:W-:Y:S02]  /*76d0*/  IMAD.MOV R4, RZ, RZ, -R4 ;  /* 0x000000ffff047224 */ /* 0x000fe400078e0a04 */
[----:B0-----:R-:W-:Y:S02]  /*76e0*/  IMAD.MOV.U32 R8, RZ, RZ, R35 ;  /* 0x000000ffff087224 */ /* 0x001fe400078e0023 */
[----:B------:R-:W-:-:S04]  /*76f0*/  IMAD.HI.U32 R43, R39, R37, RZ ;  /* 0x00000025272b7227 */ /* 0x000fc800078e00ff */
[--C-:B------:R-:W-:Y:S01]  /*7700*/  @!P1 IMAD.IADD R40, R40, 0x1, -R44.reuse ;  /* 0x0000000128289824 */ /* 0x100fe200078e0a2c */
[----:B------:R-:W-:Y:S01]  /*7710*/  ISETP.GT.U32.AND P1, PT, R44, R28, PT ;  /* 0x0000001c2c00720c */ /* 0x000fe20003f24070 */
[----:B------:R-:W-:Y:S01]  /*7720*/  @!P2 IMAD.IADD R38, R38, 0x1, -R44 ;  /* 0x000000012626a824 */ /* 0x000fe200078e0a2c */
[----:B------:R-:W-:Y:S01]  /*7730*/  ISETP.GE.AND P2, PT, R42, RZ, PT ;  /* 0x000000ff2a00720c */ /* 0x000fe20003f46270 */
[----:B------:R-:W-:Y:S02]  /*7740*/  IMAD R6, R44, R4, R6 ;  /* 0x000000042c067224 */ /* 0x000fe400078e0206 */
[----:B------:R-:W-:Y:S02]  /*7750*/  IMAD.MOV.U32 R7, RZ, RZ, R41 ;  /* 0x000000ffff077224 */ /* 0x000fe400078e0029 */
[----:B------:R-:W-:Y:S02]  /*7760*/  @!P4 IMAD.MOV R8, RZ, RZ, -R8 ;  /* 0x000000ffff08c224 */ /* 0x000fe400078e0a08 */
[----:B------:R-:W-:-:S03]  /*7770*/  IMAD.HI.U32 R42, R39, R5, RZ ;  /* 0x00000005272a7227 */ /* 0x000fc600078e00ff */
[----:B------:R0:W-:Y:S01]  /*7780*/  STL [R1+0xec], R8 ;  /* 0x0000ec0801007387 */ /* 0x0001e20000100800 */
[----:B------:R-:W-:Y:S02]  /*7790*/  IMAD.MOV R43, RZ, RZ, -R43 ;  /* 0x000000ffff2b7224 */ /* 0x000fe400078e0a2b */
[----:B------:R-:W-:Y:S01]  /*77a0*/  @!P6 IMAD.IADD R36, R36, 0x1, -R44 ;  /* 0x000000012424e824 */ /* 0x000fe200078e0a2c */
[----:B------:R-:W-:Y:S01]  /*77b0*/  ISETP.GT.U32.AND P6, PT, R44, R6, PT ;  /* 0x000000062c00720c */ /* 0x000fe20003fc4070 */
[----:B------:R-:W-:Y:S02]  /*77c0*/  @!P0 IMAD.MOV R7, RZ, RZ, -R7 ;  /* 0x000000ffff078224 */ /* 0x000fe400078e0a07 */
[----:B------:R-:W-:Y:S01]  /*77d0*/  VIADD R54, R0, 0xa4 ;  /* 0x000000a400367836 */ /* 0x000fe20000000000 */
[C---:B------:R-:W-:Y:S01]  /*77e0*/  ISETP.GT.U32.AND P4, PT, R44.reuse, R36, PT ;  /* 0x000000242c00720c */ /* 0x040fe20003f84070 */
[----:B------:R-:W-:Y:S01]  /*77f0*/  IMAD.MOV R42, RZ, RZ, -R42 ;  /* 0x000000ffff2a7224 */ /* 0x000fe200078e0a2a */
[----:B------:R1:W-:Y:S01]  /*7800*/  STL [R1+0x304], R7 ;  /* 0x0003040701007387 */ /* 0x0003e20000100800 */
[----:B------:R-:W-:Y:S01]  /*7810*/  IMAD R37, R44, R43, R37 ;  /* 0x0000002b2c257224 */ /* 0x000fe200078e0225 */
[----:B------:R-:W-:Y:S01]  /*7820*/  IABS R29, R54 ;  /* 0x00000036001d7213 */ /* 0x000fe20000000000 */
[----:B0-----:R-:W-:-:S02]  /*7830*/  IMAD.MOV.U32 R8, RZ, RZ, R40 ;  /* 0x000000ffff087224 */ /* 0x001fc400078e0028 */
[C---:B------:R-:W-:Y:S02]  /*7840*/  IMAD R5, R44.reuse, R42, R5 ;  /* 0x0000002a2c057224 */ /* 0x040fe400078e0205 */
[----:B------:R-:W-:Y:S01]  /*7850*/  @!P3 IMAD.MOV R8, RZ, RZ, -R8 ;  /* 0x000000ffff08b224 */ /* 0x000fe200078e0a08 */
[----:B------:R-:W-:Y:S01]  /*7860*/  ISETP.GT.U32.AND P3, PT, R44, R37, PT ;  /* 0x000000252c00720c */ /* 0x000fe20003f64070 */
[----:B------:R-:W-:Y:S01]  /*7870*/  @!P1 IMAD.IADD R28, R28, 0x1, -R44 ;  /* 0x000000011c1c9824 */ /* 0x000fe200078e0a2c */
[----:B------:R-:W-:Y:S01]  /*7880*/  ISETP.GE.AND P1, PT, R55, RZ, PT ;  /* 0x000000ff3700720c */ /* 0x000fe20003f26270 */
[----:B-1----:R-:W-:Y:S01]  /*7890*/  IMAD.MOV.U32 R7, RZ, RZ, R38 ;  /* 0x000000ffff077224 */ /* 0x002fe200078e0026 */
[----:B------:R-:W-:Y:S01]  /*78a0*/  STL [R1+0x308], R8 ;  /* 0x0003080801007387 */ /* 0x000fe20000100800 */
[----:B------:R-:W-:Y:S02]  /*78b0*/  VIADD R45, R0, 0xa3 ;  /* 0x000000a3002d7836 */ /* 0x000fe40000000000 */
[----:B------:R-:W-:Y:S01]  /*78c0*/  @!P5 IMAD.MOV R7, RZ, RZ, -R7 ;  /* 0x000000ffff07d224 */ /* 0x000fe200078e0a07 */
[----:B------:R-:W-:Y:S01]  /*78d0*/  ISETP.GT.U32.AND P5, PT, R44, R5, PT ;  /* 0x000000052c00720c */ /* 0x000fe20003fa4070 */
[----:B------:R-:W-:Y:S01]  /*78e0*/  IMAD.HI.U32 R4, R39, R29, RZ ;  /* 0x0000001d27047227 */ /* 0x000fe200078e00ff */
[----:B------:R-:W-:-:S02]  /*78f0*/  IABS R42, R45 ;  /* 0x0000002d002a7213 */ /* 0x000fc40000000000 */
[----:B------:R0:W-:Y:S01]  /*7900*/  STL [R1+0x30c], R7 ;  /* 0x00030c0701007387 */ /* 0x0001e20000100800 */
[----:B------:R-:W-:Y:S01]  /*7910*/  @!P6 IMAD.IADD R6, R6, 0x1, -R44 ;  /* 0x000000010606e824 */ /* 0x000fe200078e0a2c */
[----:B------:R-:W-:Y:S01]  /*7920*/  ISETP.GT.U32.AND P6, PT, R44, R28, PT ;  /* 0x0000001c2c00720c */ /* 0x000fe20003fc4070 */
[----:B------:R-:W-:Y:S02]  /*7930*/  IMAD.MOV R4, RZ, RZ, -R4 ;  /* 0x000000ffff047224 */ /* 0x000fe400078e0a04 */
[----:B------:R-:W-:Y:S01]  /*7940*/  VIADD R55, R0, 0xa2 ;  /* 0x000000a200377836 */ /* 0x000fe20000000000 */
[C---:B------:R-:W-:Y:S01]  /*7950*/  ISETP.GT.U32.AND P0, PT, R44.reuse, R6, PT ;  /* 0x000000062c00720c */ /* 0x040fe20003f04070 */
[----:B------:R-:W-:Y:S02]  /*7960*/  IMAD R29, R44, R4, R29 ;  /* 0x000000042c1d7224 */ /* 0x000fe400078e021d */
[----:B------:R-:W-:Y:S01]  /*7970*/  IMAD.MOV.U32 R35, RZ, RZ, R42 ;  /* 0x000000ffff237224 */ /* 0x000fe200078e002a */
[----:B------:R-:W-:Y:S01]  /*7980*/  IABS R4, R55 ;  /* 0x0000003700047213 */ /* 0x000fe20000000000 */
[----:B------:R-:W-:Y:S01]  /*7990*/  @!P3 IMAD.IADD R37, R37, 0x1, -R44 ;  /* 0x000000012525b824 */ /* 0x000fe200078e0a2c */
[----:B------:R-:W-:Y:S01]  /*79a0*/  ISETP.GE.AND P3, PT, R56, RZ, PT ;  /* 0x000000ff3800720c */ /* 0x000fe20003f66270 */
[----:B------:R-:W-:-:S04]  /*79b0*/  IMAD.HI.U32 R40, R39, R35, RZ ;  /* 0x0000002327287227 */ /* 0x000fc800078e00ff */
[----:B------:R-:W-:Y:S01]  /*79c0*/  @!P5 IMAD.IADD R5, R5, 0x1, -R44 ;  /* 0x000000010505d824 */ /* 0x000fe200078e0a2c */
[----:B------:R-:W-:Y:S01]  /*79d0*/  ISETP.GT.U32.AND P5, PT, R44, R37, PT ;  /* 0x000000252c00720c */ /* 0x000fe20003fa4070 */
[----:B------:R-:W-:-:S04]  /*79e0*/  IMAD.HI.U32 R38, R39, R4, RZ ;  /* 0x0000000427267227 */ /* 0x000fc800078e00ff */
[--C-:B------:R-:W-:Y:S01]  /*79f0*/  @!P4 IMAD.IADD R36, R36, 0x1, -R44.reuse ;  /* 0x000000012424c824 */ /* 0x100fe200078e0a2c */
[----:B------:R-:W-:Y:S01]  /*7a00*/  ISETP.GT.U32.AND P4, PT, R44, R29, PT ;  /* 0x0000001d2c00720c */ /* 0x000fe20003f84070 */
[----:B------:R-:W-:Y:S01]  /*7a10*/  @!P6 IMAD.IADD R28, R28, 0x1, -R44 ;  /* 0x000000011c1ce824 */ /* 0x000fe200078e0a2c */
[----:B------:R-:W-:Y:S01]  /*7a20*/  ISETP.GE.AND P6, PT, R47, RZ, PT ;  /* 0x000000ff2f00720c */ /* 0x000fe20003fc6270 */
[----:B------:R-:W-:Y:S02]  /*7a30*/  IMAD.MOV R40, RZ, RZ, -R40 ;  /* 0x000000ffff287224 */ /* 0x000fe400078e0a28 */
[----:B------:R-:W-:Y:S02]  /*7a40*/  IMAD.MOV R38, RZ, RZ, -R38 ;  /* 0x000000ffff267224 */ /* 0x000fe400078e0a26 */
[----:B0-----:R-:W-:Y:S02]  /*7a50*/  IMAD.MOV.U32 R7, RZ, RZ, R36 ;  /* 0x000000ffff077224 */ /* 0x001fe400078e0024 */
[----:B------:R-:W-:-:S02]  /*7a60*/  IMAD R35, R44, R40, R35 ;  /* 0x000000282c237224 */ /* 0x000fc400078e0223 */
[----:B------:R-:W-:Y:S02]  /*7a70*/  VIADD R56, R0, 0xa1 ;  /* 0x000000a100387836 */ /* 0x000fe40000000000 */
[----:B------:R-:W-:Y:S02]  /*7a80*/  IMAD.MOV.U32 R8, RZ, RZ, R28 ;  /* 0x000000ffff087224 */ /* 0x000fe400078e001c */
[C---:B------:R-:W-:Y:S01]  /*7a90*/  IMAD R4, R44.reuse, R38, R4 ;  /* 0x000000262c047224 */ /* 0x040fe200078e0204 */
[----:B------:R-:W-:Y:S01]  /*7aa0*/  IABS R28, R56 ;  /* 0x00000038001c7213 */ /* 0x000fe20000000000 */
[----:B------:R-:W-:Y:S01]  /*7ab0*/  @!P2 IMAD.MOV R7, RZ, RZ, -R7 ;  /* 0x000000ffff07a224 */ /* 0x000fe200078e0a07 */
[----:B------:R-:W-:Y:S01]  /*7ac0*/  ISETP.GT.U32.AND P2, PT, R44, R5, PT ;  /* 0x000000052c00720c */ /* 0x000fe20003f44070 */
[----:B------:R-:W-:Y:S01]  /*7ad0*/  @!P0 IMAD.IADD R6, R6, 0x1, -R44 ;  /* 0x0000000106068824 */ /* 0x000fe200078e0a2c */
[----:B------:R-:W-:Y:S01]  /*7ae0*/  ISETP.GE.AND P0, PT, R46, RZ, PT ;  /* 0x000000ff2e00720c */ /* 0x000fe20003f06270 */
[----:B------:R-:W-:Y:S01]  /*7af0*/  @!P1 IMAD.MOV R8, RZ, RZ, -R8 ;  /* 0x000000ffff089224 */ /* 0x000fe200078e0a08 */
[C---:B------:R-:W-:Y:S01]  /*7b00*/  ISETP.GT.U32.AND P1, PT, R44.reuse, R35, PT ;  /* 0x000000232c00720c */ /* 0x040fe20003f24070 */
[--C-:B------:R-:W-:Y:S01]  /*7b10*/  @!P5 IMAD.IADD R37, R37, 0x1, -R44.reuse ;  /* 0x000000012525d824 */ /* 0x100fe200078e0a2c */
[----:B------:R0:W-:Y:S01]  /*7b20*/  STL [R1+0x314], R7 ;  /* 0x0003140701007387 */ /* 0x0001e20000100800 */
[----:B------:R-:W-:Y:S01]  /*7b30*/  ISETP.GT.U32.AND P5, PT, R44, R4, PT ;  /* 0x000000042c00720c */ /* 0x000fe20003fa4070 */
[----:B------:R-:W-:-:S02]  /*7b40*/  @!P4 IMAD.IADD R29, R29, 0x1, -R44 ;  /* 0x000000011d1dc824 */ /* 0x000fc400078e0a2c */
[----:B------:R-:W-:Y:S01]  /*7b50*/  STL [R1+0x320], R8 ;  /* 0x0003200801007387 */ /* 0x000fe20000100800 */
[----:B------:R-:W-:Y:S02]  /*7b60*/  VIADD R46, R0, 0x90 ;  /* 0x00000090002e7836 */ /* 0x000fe40000000000 */
[----:B------:R-:W-:Y:S01]  /*7b70*/  ISETP.GT.U32.AND P4, PT, R44, R29, PT ;  /* 0x0000001d2c00720c */ /* 0x000fe20003f84070 */
[----:B------:R-:W-:Y:S01]  /*7b80*/  @!P2 IMAD.IADD R5, R5, 0x1, -R44 ;  /* 0x000000010505a824 */ /* 0x000fe200078e0a2c */
[----:B------:R-:W-:Y:S01]  /*7b90*/  ISETP.GE.AND P2, PT, R45, RZ, PT ;  /* 0x000000ff2d00720c */ /* 0x000fe20003f46270 */
[----:B0-----:R-:W-:Y:S02]  /*7ba0*/  IMAD.MOV.U32 R7, RZ, RZ, R6 ;  /* 0x000000ffff077224 */ /* 0x001fe400078e0006 */
[----:B------:R-:W-:Y:S02]  /*7bb0*/  IMAD.MOV.U32 R6, RZ, RZ, R28 ;  /* 0x000000ffff067224 */ /* 0x000fe400078e001c */
[----:B------:R-:W-:Y:S01]  /*7bc0*/  @!P6 IMAD.MOV R7, RZ, RZ, -R7 ;  /* 0x000000ffff07e224 */ /* 0x000fe200078e0a07 */
[----:B------:R-:W-:Y:S01]  /*7bd0*/  ISETP.GE.AND P6, PT, R54, RZ, PT ;  /* 0x000000ff3600720c */ /* 0x000fe20003fc6270 */
[----:B------:R-:W-:-:S03]  /*7be0*/  IMAD.HI.U32 R28, R39, R6, RZ ;  /* 0x00000006271c7227 */ /* 0x000fc600078e00ff */
[----:B------:R0:W-:Y:S01]  /*7bf0*/  STL [R1+0x330], R7 ;  /* 0x0003300701007387 */ /* 0x0001e20000100800 */
[----:B------:R-:W-:Y:S02]  /*7c00*/  VIADD R54, R0, 0xa0 ;  /* 0x000000a000367836 */ /* 0x000fe40000000000 */
[----:B------:R-:W-:Y:S02]  /*7c10*/  IMAD.MOV R28, RZ, RZ, -R28 ;  /* 0x000000ffff1c7224 */ /* 0x000fe400078e0a1c */
[--C-:B------:R-:W-:Y:S01]  /*7c20*/  @!P1 IMAD.IADD R35, R35, 0x1, -R44.reuse ;  /* 0x0000000123239824 */ /* 0x100fe200078e0a2c */
[----:B------:R-:W-:Y:S01]  /*7c30*/  IABS R36, R54 ;  /* 0x0000003600247213 */ /* 0x000fe20000000000 */
[----:B------:R-:W-:Y:S01]  /*7c40*/  @!P5 IMAD.IADD R4, R4, 0x1, -R44 ;  /* 0x000000010404d824 */ /* 0x000fe200078e0a2c */
[----:B------:R-:W-:Y:S01]  /*7c50*/  ISETP.GE.AND P1, PT, R56, RZ, PT ;  /* 0x000000ff3800720c */ /* 0x000fe20003f26270 */
[C---:B------:R-:W-:Y:S02]  /*7c60*/  IMAD R6, R44.reuse, R28, R6 ;  /* 0x0000001c2c067224 */ /* 0x040fe400078e0206 */
[----:B0-----:R-:W-:Y:S01]  /*7c70*/  IMAD.MOV.U32 R7, RZ, RZ, R37 ;  /* 0x000000ffff077224 */ /* 0x001fe200078e0025 */
[----:B------:R-:W-:Y:S01]  /*7c80*/  ISETP.GT.U32.AND P5, PT, R44, R4, PT ;  /* 0x000000042c00720c */ /* 0x000fe20003fa4070 */
[----:B------:R-:W-:-:S02]  /*7c90*/  IMAD.MOV.U32 R8, RZ, RZ, R5 ;  /* 0x000000ffff087224 */ /* 0x000fc400078e0005 */
[----:B------:R-:W-:Y:S01]  /*7ca0*/  @!P0 IMAD.MOV R7, RZ, RZ, -R7 ;  /* 0x000000ffff078224 */ /* 0x000fe200078e0a07 */
[----:B------:R-:W-:Y:S01]  /*7cb0*/  ISETP.GT.U32.AND P0, PT, R44, R35, PT ;  /* 0x000000232c00720c */ /* 0x000fe20003f04070 */
[----:B------:R-:W-:Y:S01]  /*7cc0*/  @!P4 IMAD.IADD R29, R29, 0x1, -R44 ;  /* 0x000000011d1dc824 */ /* 0x000fe200078e0a2c */
[----:B------:R-:W-:Y:S01]  /*7cd0*/  ISETP.GE.AND P4, PT, R55, RZ, PT ;  /* 0x000000ff3700720c */ /* 0x000fe20003f86270 */
[----:B------:R-:W-:Y:S01]  /*7ce0*/  VIADD R56, R0, 0x9f ;  /* 0x0000009f00387836 */ /* 0x000fe20000000000 */
[----:B------:R0:W-:Y:S01]  /*7cf0*/  STL [R1+0x338], R7 ;  /* 0x0003380701007387 */ /* 0x0001e20000100800 */
[----:B------:R-:W-:-:S03]  /*7d00*/  IMAD.HI.U32 R28, R39, R36, RZ ;  /* 0x00000024271c7227 */ /* 0x000fc600078e00ff */
[----:B------:R-:W-:Y:S01]  /*7d10*/  IABS R5, R56 ;  /* 0x0000003800057213 */ /* 0x000fe20000000000 */
[----:B------:R-:W-:Y:S01]  /*7d20*/  @!P3 IMAD.MOV R8, RZ, RZ, -R8 ;  /* 0x000000ffff08b224 */ /* 0x000fe200078e0a08 */
[----:B------:R-:W-:Y:S01]  /*7d30*/  ISETP.GT.U32.AND P3, PT, R44, R6, PT ;  /* 0x000000062c00720c */ /* 0x000fe20003f64070 */
[----:B------:R-:W-:Y:S02]  /*7d40*/  IMAD.MOV R28, RZ, RZ, -R28 ;  /* 0x000000ffff1c7224 */ /* 0x000fe400078e0a1c */
[----:B------:R-:W-:Y:S01]  /*7d50*/  @!P0 IMAD.IADD R35, R35, 0x1, -R44 ;  /* 0x0000000123238824 */ /* 0x000fe200078e0a2c */
[----:B------:R-:W-:Y:S01]  /*7d60*/  STL [R1+0x33c], R8 ;  /* 0x00033c0801007387 */ /* 0x000fe20000100800 */
[----:B0-----:R-:W-:Y:S01]  /*7d70*/  IMAD.MOV.U32 R7, RZ, RZ, R29 ;  /* 0x000000ffff077224 */ /* 0x001fe200078e001d */
[----:B------:R-:W-:Y:S01]  /*7d80*/  ISETP.GE.AND P0, PT, R56, RZ, PT ;  /* 0x000000ff3800720c */ /* 0x000fe20003f06270 */
[----:B------:R-:W-:Y:S02]  /*7d90*/  IMAD R36, R44, R28, R36 ;  /* 0x0000001c2c247224 */ /* 0x000fe400078e0224 */
[----:B------:R-:W-:Y:S01]  /*7da0*/  @!P6 IMAD.MOV R7, RZ, RZ, -R7 ;  /* 0x000000ffff07e224 */ /* 0x000fe200078e0a07 */
[----:B------:R-:W-:Y:S01]  /*7db0*/  ISETP.GE.AND P6, PT, R54, RZ, PT ;  /* 0x000000ff3600720c */ /* 0x000fe20003fc6270 */
[----:B------:R-:W-:-:S03]  /*7dc0*/  IMAD.HI.U32 R28, R39, R5, RZ ;  /* 0x00000005271c7227 */ /* 0x000fc600078e00ff */
[----:B------:R0:W-:Y:S01]  /*7dd0*/  STL [R1+0x344], R7 ;  /* 0x0003440701007387 */ /* 0x0001e20000100800 */
[--C-:B------:R-:W-:Y:S01]  /*7de0*/  @!P5 IMAD.IADD R4, R4, 0x1, -R44.reuse ;  /* 0x000000010404d824 */ /* 0x100fe200078e0a2c */
[----:B------:R-:W-:Y:S01]  /*7df0*/  ISETP.GT.U32.AND P5, PT, R44, R36, PT ;  /* 0x000000242c00720c */ /* 0x000fe20003fa4070 */
[----:B------:R-:W-:Y:S02]  /*7e00*/  @!P3 IMAD.IADD R6, R6, 0x1, -R44 ;  /* 0x000000010606b824 */ /* 0x000fe400078e0a2c */
[----:B------:R-:W-:Y:S02]  /*7e10*/  IMAD.MOV R28, RZ, RZ, -R28 ;  /* 0x000000ffff1c7224 */ /* 0x000fe400078e0a1c */
[----:B------:R-:W-:Y:S02]  /*7e20*/  VIADD R54, R0, 0x9d ;  /* 0x0000009d00367836 */ /* 0x000fe40000000000 */
[C---:B------:R-:W-:Y:S02]  /*7e30*/  IMAD R5, R44.reuse, R28, R5 ;  /* 0x0000001c2c057224 */ /* 0x040fe400078e0205 */
[----:B0-----:R-:W-:Y:S01]  /*7e40*/  IMAD.MOV.U32 R7, RZ, RZ, R35 ;  /* 0x000000ffff077224 */ /* 0x001fe200078e0023 */
[----:B------:R-:W-:Y:S01]  /*7e50*/  IABS R37, R54 ;  /* 0x0000003600257213 */ /* 0x000fe20000000000 */
[----:B------:R-:W-:Y:S01]  /*7e60*/  @!P4 IMAD.MOV R4, RZ, RZ, -R4 ;  /* 0x000000ffff04c224 */ /* 0x000fe200078e0a04 */
[C---:B------:R-:W-:Y:S01]  /*7e70*/  ISETP.GT.U32.AND P4, PT, R44.reuse, R5, PT ;  /* 0x000000052c00720c */ /* 0x040fe20003f84070 */
[----:B------:R-:W-:Y:S01]  /*7e80*/  @!P2 IMAD.MOV R7, RZ, RZ, -R7 ;  /* 0x000000ffff07a224 */ /* 0x000fe200078e0a07 */
[----:B------:R-:W-:Y:S01]  /*7e90*/  ISETP.GT.U32.AND P2, PT, R44, R6, PT ;  /* 0x000000062c00720c */ /* 0x000fe20003f44070 */
[----:B------:R-:W-:-:S02]  /*7ea0*/  VIADD R56, R0, 0x9e ;  /* 0x0000009e00387836 */ /* 0x000fc40000000000 */
[--C-:B------:R-:W-:Y:S01]  /*7eb0*/  @!P5 IMAD.IADD R36, R36, 0x1, -R44.reuse ;  /* 0x000000012424d824 */ /* 0x100fe200078e0a2c */
[----:B------:R-:W-:Y:S01]  /*7ec0*/  STL [R1+0x354], R7 ;  /* 0x0003540701007387 */ /* 0x000fe20000100800 */
[C---:B------:R-:W-:Y:S01]  /*7ed0*/  IMAD.HI.U32 R35, R39.reuse, R37, RZ ;  /* 0x0000002527237227 */ /* 0x040fe200078e00ff */
[----:B------:R-:W-:Y:S02]  /*7ee0*/  IABS R29, R56 ;  /* 0x00000038001d7213 */ /* 0x000fe40000000000 */
[----:B------:R-:W-:Y:S01]  /*7ef0*/  ISETP.GT.U32.AND P5, PT, R44, R36, PT ;  /* 0x000000242c00720c */ /* 0x000fe20003fa4070 */
[----:B------:R-:W-:Y:S01]  /*7f00*/  IMAD.MOV R35, RZ, RZ, -R35 ;  /* 0x000000ffff237224 */ /* 0x000fe200078e0a23 */
[----:B------:R-:W-:Y:S01]  /*7f10*/  ISETP.GE.AND P3, PT, R56, RZ, PT ;  /* 0x000000ff3800720c */ /* 0x000fe20003f66270 */
[----:B------:R-:W-:Y:S01]  /*7f20*/  IMAD.HI.U32 R38, R39, R29, RZ ;  /* 0x0000001d27267227 */ /* 0x000fe200078e00ff */
[----:B------:R0:W-:Y:S03]  /*7f30*/  STL [R1+0x358], R4 ;  /* 0x0003580401007387 */ /* 0x0001e60000100800 */
[----:B------:R-:W-:Y:S01]  /*7f40*/  @!P2 IMAD.IADD R6, R6, 0x1, -R44 ;  /* 0x000000010606a824 */ /* 0x000fe200078e0a2c */
[----:B------:R-:W-:Y:S01]  /*7f50*/  ISETP.GE.AND P2, PT, R54, RZ, PT ;  /* 0x000000ff3600720c */ /* 0x000fe20003f46270 */
[----:B------:R-:W-:-:S02]  /*7f60*/  VIADD R56, R0, 0x9c ;  /* 0x0000009c00387836 */ /* 0x000fc40000000000 */
[C---:B------:R-:W-:Y:S02]  /*7f70*/  IMAD R37, R44.reuse, R35, R37 ;  /* 0x000000232c257224 */ /* 0x040fe400078e0225 */
[----:B------:R-:W-:Y:S01]  /*7f80*/  @!P4 IMAD.IADD R5, R5, 0x1, -R44 ;  /* 0x000000010505c824 */ /* 0x000fe200078e0a2c */
[----:B0-----:R-:W-:Y:S01]  /*7f90*/  IABS R4, R56 ;  /* 0x0000003800047213 */ /* 0x001fe20000000000 */
[----:B------:R-:W-:Y:S02]  /*7fa0*/  IMAD.MOV.U32 R8, RZ, RZ, R6 ;  /* 0x000000ffff087224 */ /* 0x000fe400078e0006 */
[----:B------:R-:W-:Y:S01]  /*7fb0*/  IMAD.MOV R38, RZ, RZ, -R38 ;  /* 0x000000ffff267224 */ /* 0x000fe200078e0a26 */
[----:B------:R-:W-:Y:S01]  /*7fc0*/  ISETP.GT.U32.AND P4, PT, R44, R5, PT ;  /* 0x000000052c00720c */ /* 0x000fe20003f84070 */
[----:B------:R-:W-:Y:S02]  /*7fd0*/  VIADD R45, R0, 0x9b ;  /* 0x0000009b002d7836 */ /* 0x000fe40000000000 */
[----:B------:R-:W-:Y:S01]  /*7fe0*/  @!P1 IMAD.MOV R8, RZ, RZ, -R8 ;  /* 0x000000ffff089224 */ /* 0x000fe200078e0a08 */
[C---:B------:R-:W-:Y:S01]  /*7ff0*/  ISETP.GT.U32.AND P1, PT, R44.reuse, R37, PT ;  /* 0x000000252c00720c */ /* 0x040fe20003f24070 */
[----:B------:R-:W-:Y:S01]  /*8000*/  IMAD R29, R44, R38, R29 ;  /* 0x000000262c1d7224 */ /* 0x000fe200078e021d */
[----:B------:R-:W-:Y:S01]  /*8010*/  IABS R28, R45 ;  /* 0x0000002d001c7213 */ /* 0x000fe20000000000 */
[----:B------:R-:W-:Y:S01]  /*8020*/  @!P5 IMAD.IADD R36, R36, 0x1, -R44 ;  /* 0x000000012424d824 */ /* 0x000fe200078e0a2c */
[----:B------:R-:W-:Y:S01]  /*8030*/  STL [R1+0x36c], R8 ;  /* 0x00036c0801007387 */ /* 0x000fe20000100800 */
[----:B------:R-:W-:Y:S01]  /*8040*/  IMAD.HI.U32 R35, R39, R4, RZ ;  /* 0x0000000427237227 */ /* 0x000fe200078e00ff */
[----:B------:R-:W-:-:S03]  /*8050*/  ISETP.GT.U32.AND P5, PT, R44, R29, PT ;  /* 0x0000001d2c00720c */ /* 0x000fc60003fa4070 */
[----:B------:R-:W-:Y:S02]  /*8060*/  IMAD.MOV.U32 R7, RZ, RZ, R36 ;  /* 0x000000ffff077224 */ /* 0x000fe400078e0024 */
[----:B------:R-:W-:-:S04]  /*8070*/  IMAD.HI.U32 R6, R39, R28, RZ ;  /* 0x0000001c27067227 */ /* 0x000fc800078e00ff */
[----:B------:R-:W-:Y:S02]  /*8080*/  IMAD.MOV R35, RZ, RZ, -R35 ;  /* 0x000000ffff237224 */ /* 0x000fe400078e0a23 */
[----:B------:R-:W-:Y:S02]  /*8090*/  VIADD R55, R0, 0x9a ;  /* 0x0000009a00377836 */ /* 0x000fe40000000000 */
[----:B------:R-:W-:Y:S01]  /*80a0*/  @!P6 IMAD.MOV R7, RZ, RZ, -R7 ;  /* 0x000000ffff07e224 */ /* 0x000fe200078e0a07 */
[----:B------:R-:W-:Y:S01]  /*80b0*/  ISETP.GE.AND P6, PT, R56, RZ, PT ;  /* 0x000000ff3800720c */ /* 0x000fe20003fc6270 */
[----:B------:R-:W-:Y:S02]  /*80c0*/  IMAD.MOV R6, RZ, RZ, -R6 ;  /* 0x000000ffff067224 */ /* 0x000fe400078e0a06 */
[C---:B------:R-:W-:Y:S01]  /*80d0*/  IMAD R4, R44.reuse, R35, R4 ;  /* 0x000000232c047224 */ /* 0x040fe200078e0204 */
[----:B------:R-:W-:Y:S01]  /*80e0*/  IABS R35, R55 ;  /* 0x0000003700237213 */ /* 0x000fe20000000000 */
[--C-:B------:R-:W-:Y:S01]  /*80f0*/  @!P4 IMAD.IADD R5, R5, 0x1, -R44.reuse ;  /* 0x000000010505c824 */ /* 0x100fe200078e0a2c */
[----:B------:R0:W-:Y:S01]  /*8100*/  STL [R1+0x370], R7 ;  /* 0x0003700701007387 */ /* 0x0001e20000100800 */
[----:B------:R-:W-:Y:S01]  /*8110*/  @!P1 IMAD.IADD R37, R37, 0x1, -R44 ;  /* 0x0000000125259824 */ /* 0x000fe200078e0a2c */
[C---:B------:R-:W-:Y:S01]  /*8120*/  ISETP.GT.U32.AND P4, PT, R44.reuse, R4, PT ;  /* 0x000000042c00720c */ /* 0x040fe20003f84070 */
[----:B------:R-:W-:-:S02]  /*8130*/  IMAD R28, R44, R6, R28 ;  /* 0x000000062c1c7224 */ /* 0x000fc400078e021c */
[----:B------:R-:W-:Y:S01]  /*8140*/  @!P5 IMAD.IADD R29, R29, 0x1, -R44 ;  /* 0x000000011d1dd824 */ /* 0x000fe200078e0a2c */
[----:B------:R-:W-:Y:S01]  /*8150*/  ISETP.GT.U32.AND P1, PT, R44, R37, PT ;  /* 0x000000252c00720c */ /* 0x000fe20003f24070 */
[----:B------:R-:W-:-:S03]  /*8160*/  IMAD.HI.U32 R36, R39, R35, RZ ;  /* 0x0000002327247227 */ /* 0x000fc600078e00ff */
[C---:B------:R-:W-:Y:S01]  /*8170*/  ISETP.GT.U32.AND P5, PT, R44.reuse, R29, PT ;  /* 0x0000001d2c00720c */ /* 0x040fe20003fa4070 */
[----:B0-----:R-:W-:Y:S02]  /*8180*/  IMAD.MOV.U32 R7, RZ, RZ, R5 ;  /* 0x000000ffff077224 */ /* 0x001fe400078e0005 */
[----:B------:R-:W-:Y:S02]  /*8190*/  IMAD.MOV R36, RZ, RZ, -R36 ;  /* 0x000000ffff247224 */ /* 0x000fe400078e0a24 */
[----:B------:R-:W-:Y:S01]  /*81a0*/  @!P0 IMAD.MOV R7, RZ, RZ, -R7 ;  /* 0x000000ffff078224 */ /* 0x000fe200078e0a07 */
[C---:B------:R-:W-:Y:S01]  /*81b0*/  ISETP.GT.U32.AND P0, PT, R44.reuse, R28, PT ;  /* 0x0000001c2c00720c */ /* 0x040fe20003f04070 */
[----:B------:R-:W-:Y:S02]  /*81c0*/  IMAD R35, R44, R36, R35 ;  /* 0x000000242c237224 */ /* 0x000fe400078e0223 */
[----:B------:R-:W-:Y:S01]  /*81d0*/  VIADD R56, R0, 0x98 ;  /* 0x0000009800387836 */ /* 0x000fe20000000000 */
[----:B------:R0:W-:Y:S01]  /*81e0*/  STL [R1+0x37c], R7 ;  /* 0x00037c0701007387 */ /* 0x0001e20000100800 */
[--C-:B------:R-:W-:Y:S01]  /*81f0*/  @!P1 IMAD.IADD R37, R37, 0x1, -R44.reuse ;  /* 0x0000000125259824 */ /* 0x100fe200078e0a2c */
[----:B------:R-:W-:Y:S01]  /*8200*/  ISETP.GT.U32.AND P1, PT, R44, R35, PT ;  /* 0x000000232c00720c */ /* 0x000fe20003f24070 */
[--C-:B------:R-:W-:Y:S01]  /*8210*/  @!P4 IMAD.IADD R4, R4, 0x1, -R44.reuse ;  /* 0x000000010404c824 */ /* 0x100fe200078e0a2c */
[----:B------:R-:W-:Y:S01]  /*8220*/  IABS R5, R56 ;  /* 0x0000003800057213 */ /* 0x000fe20000000000 */
[--C-:B------:R-:W-:Y:S01]  /*8230*/  @!P5 IMAD.IADD R29, R29, 0x1, -R44.reuse ;  /* 0x000000011d1dd824 */ /* 0x100fe200078e0a2c */
[----:B------:R-:W-:Y:S01]  /*8240*/  ISETP.GE.AND P5, PT, R45, RZ, PT ;  /* 0x000000ff2d00720c */ /* 0x000fe20003fa6270 */
[----:B------:R-:W-:Y:S01]  /*8250*/  VIADD R54, R0, 0x99 ;  /* 0x0000009900367836 */ /* 0x000fe20000000000 */
[----:B------:R-:W-:Y:S01]  /*8260*/  ISETP.GT.U32.AND P4, PT, R44, R4, PT ;  /* 0x000000042c00720c */ /* 0x000fe20003f84070 */
[----:B------:R-:W-:-:S02]  /*8270*/  @!P0 IMAD.IADD R28, R28, 0x1, -R44 ;  /* 0x000000011c1c8824 */ /* 0x000fc400078e0a2c */
[----:B0-----:R-:W-:Y:S01]  /*8280*/  IMAD.MOV.U32 R7, RZ, RZ, R37 ;  /* 0x000000ffff077224 */ /* 0x001fe200078e0025 */
[----:B------:R-:W-:Y:S01]  /*8290*/  IABS R6, R54 ;  /* 0x0000003600067213 */ /* 0x000fe20000000000 */
[----:B------:R-:W-:Y:S01]  /*82a0*/  IMAD.MOV.U32 R8, RZ, RZ, R29 ;  /* 0x000000ffff087224 */ /* 0x000fe200078e001d */
[----:B------:R-:W-:Y:S01]  /*82b0*/  ISETP.GT.U32.AND P0, PT, R44, R28, PT ;  /* 0x0000001c2c00720c */ /* 0x000fe20003f04070 */
[----:B------:R-:W-:-:S04]  /*82c0*/  IMAD.HI.U32 R29, R39, R5, RZ ;  /* 0x00000005271d7227 */ /* 0x000fc800078e00ff */
[----:B------:R-:W-:Y:S01]  /*82d0*/  @!P2 IMAD.MOV R7, RZ, RZ, -R7 ;  /* 0x000000ffff07a224 */ /* 0x000fe200078e0a07 */
[----:B------:R-:W-:Y:S01]  /*82e0*/  ISETP.GE.AND P2, PT, R54, RZ, PT ;  /* 0x000000ff3600720c */ /* 0x000fe20003f46270 */
[----:B------:R-:W-:Y:S02]  /*82f0*/  IMAD.MOV R29, RZ, RZ, -R29 ;  /* 0x000000ffff1d7224 */ /* 0x000fe400078e0a1d */
[----:B------:R-:W-:Y:S02]  /*8300*/  VIADD R54, R0, 0x97 ;  /* 0x0000009700367836 */ /* 0x000fe40000000000 */
[----:B------:R-:W-:Y:S02]  /*8310*/  @!P1 IMAD.IADD R35, R35, 0x1, -R44 ;  /* 0x0000000123239824 */ /* 0x000fe400078e0a2c */
[----:B------:R-:W-:-:S03]  /*8320*/  IMAD.HI.U32 R36, R39, R6, RZ ;  /* 0x0000000627247227 */ /* 0x000fc600078e00ff */
[C---:B------:R-:W-:Y:S01]  /*8330*/  ISETP.GT.U32.AND P1, PT, R44.reuse, R35, PT ;  /* 0x000000232c00720c */ /* 0x040fe20003f24070 */
[----:B------:R-:W-:Y:S01]  /*8340*/  @!P3 IMAD.MOV R8, RZ, RZ, -R8 ;  /* 0x000000ffff08b224 */ /* 0x000fe200078e0a08 */
[----:B------:R-:W-:Y:S01]  /*8350*/  ISETP.GE.AND P3, PT, R55, RZ, PT ;  /* 0x000000ff3700720c */ /* 0x000fe20003f66270 */
[----:B------:R-:W-:Y:S01]  /*8360*/  IMAD R5, R44, R29, R5 ;  /* 0x0000001d2c057224 */ /* 0x000fe200078e0205 */
[----:B------:R-:W-:Y:S01]  /*8370*/  IABS R29, R54 ;  /* 0x00000036001d7213 */ /* 0x000fe20000000000 */
[----:B------:R-:W-:Y:S01]  /*8380*/  @!P4 IMAD.IADD R4, R4, 0x1, -R44 ;  /* 0x000000010404c824 */ /* 0x000fe200078e0a2c */
[----:B------:R0:W-:Y:S01]  /*8390*/  STL [R1+0x380], R8 ;  /* 0x0003800801007387 */ /* 0x0001e20000100800 */
[----:B------:R-:W-:Y:S01]  /*83a0*/  IMAD.MOV R36, RZ, RZ, -R36 ;  /* 0x000000ffff247224 */ /* 0x000fe200078e0a24 */
[----:B------:R-:W-:Y:S01]  /*83b0*/  ISETP.GE.AND P4, PT, R56, RZ, PT ;  /* 0x000000ff3800720c */ /* 0x000fe20003f86270 */
[----:B------:R-:W-:Y:S01]  /*83c0*/  @!P0 IMAD.IADD R28, R28, 0x1, -R44 ;  /* 0x000000011c1c8824 */ /* 0x000fe200078e0a2c */
[----:B------:R1:W-:Y:S01]  /*83d0*/  STL [R1+0x384], R7 ;  /* 0x0003840701007387 */ /* 0x0003e20000100800 */
[----:B------:R-:W-:-:S02]  /*83e0*/  IMAD R6, R44, R36, R6 ;  /* 0x000000242c067224 */ /* 0x000fc400078e0206 */
[----:B------:R-:W-:Y:S02]  /*83f0*/  @!P1 IMAD.IADD R35, R35, 0x1, -R44 ;  /* 0x0000000123239824 */ /* 0x000fe400078e0a2c */
[----:B------:R-:W-:Y:S01]  /*8400*/  VIADD R56, R0, 0x96 ;  /* 0x0000009600387836 */ /* 0x000fe20000000000 */
[----:B------:R-:W-:Y:S01]  /*8410*/  ISETP.GT.U32.AND P0, PT, R44, R6, PT ;  /* 0x000000062c00720c */ /* 0x000fe20003f04070 */
[----:B0-----:R-:W-:Y:S02]  /*8420*/  IMAD.MOV.U32 R8, RZ, RZ, R4 ;  /* 0x000000ffff087224 */ /* 0x001fe400078e0004 */
[----:B------:R-:W-:Y:S01]  /*8430*/  IMAD.MOV.U32 R4, RZ, RZ, R29 ;  /* 0x000000ffff047224 */ /* 0x000fe200078e001d */
[----:B------:R-:W-:Y:S01]  /*8440*/  IABS R38, R56 ;  /* 0x0000003800267213 */ /* 0x000fe20000000000 */
[----:B-1----:R-:W-:Y:S01]  /*8450*/  IMAD.MOV.U32 R7, RZ, RZ, R28 ;  /* 0x000000ffff077224 */ /* 0x002fe200078e001c */
[----:B------:R-:W-:Y:S01]  /*8460*/  ISETP.GE.AND P1, PT, R56, RZ, PT ;  /* 0x000000ff3800720c */ /* 0x000fe20003f26270 */
[----:B------:R-:W-:-:S04]  /*8470*/  IMAD.HI.U32 R29, R39, R4, RZ ;  /* 0x00000004271d7227 */ /* 0x000fc800078e00ff */
[----:B------:R-:W-:Y:S01]  /*8480*/  @!P6 IMAD.MOV R8, RZ, RZ, -R8 ;  /* 0x000000ffff08e224 */ /* 0x000fe200078e0a08 */
[----:B------:R-:W-:Y:S01]  /*8490*/  ISETP.GE.AND P6, PT, R54, RZ, PT ;  /* 0x000000ff3600720c */ /* 0x000fe20003fc6270 */
[----:B------:R-:W-:Y:S01]  /*84a0*/  @!P5 IMAD.MOV R7, RZ, RZ, -R7 ;  /* 0x000000ffff07d224 */ /* 0x000fe200078e0a07 */
[----:B------:R-:W-:Y:S01]  /*84b0*/  ISETP.GT.U32.AND P5, PT, R44, R5, PT ;  /* 0x000000052c00720c */ /* 0x000fe20003fa4070 */
[----:B------:R-:W-:Y:S01]  /*84c0*/  IMAD.MOV R29, RZ, RZ, -R29 ;  /* 0x000000ffff1d7224 */ /* 0x000fe200078e0a1d */
[----:B------:R-:W-:Y:S01]  /*84d0*/  STL [R1+0x38c], R8 ;  /* 0x00038c0801007387 */ /* 0x000fe20000100800 */
[----:B------:R-:W-:Y:S02]  /*84e0*/  VIADD R45, R0, 0x95 ;  /* 0x00000095002d7836 */ /* 0x000fe40000000000 */
[----:B------:R-:W-:Y:S01]  /*84f0*/  IMAD R4, R44, R29, R4 ;  /* 0x0000001d2c047224 */ /* 0x000fe200078e0204 */
[----:B------:R0:W-:Y:S01]  /*8500*/  STL [R1+0x390], R7 ;  /* 0x0003900701007387 */ /* 0x0001e20000100800 */
[----:B------:R-:W-:Y:S01]  /*8510*/  @!P0 IMAD.IADD R6, R6, 0x1, -R44 ;  /* 0x0000000106068824 */ /* 0x000fe200078e0a2c */
[----:B------:R-:W-:Y:S01]  /*8520*/  IABS R28, R45 ;  /* 0x0000002d001c7213 */ /* 0x000fe20000000000 */
[----:B------:R-:W-:-:S03]  /*8530*/  IMAD.HI.U32 R36, R39, R38, RZ ;  /* 0x0000002627247227 */ /* 0x000fc600078e00ff */
[----:B------:R-:W-:Y:S01]  /*8540*/  ISETP.GT.U32.AND P0, PT, R44, R6, PT ;  /* 0x000000062c00720c */ /* 0x000fe20003f04070 */
[----:B------:R-:W-:Y:S02]  /*8550*/  @!P5 IMAD.IADD R5, R5, 0x1, -R44 ;  /* 0x000000010505d824 */ /* 0x000fe400078e0a2c */
[----:B------:R-:W-:-:S03]  /*8560*/  IMAD.HI.U32 R29, R39, R28, RZ ;  /* 0x0000001c271d7227 */ /* 0x000fc600078e00ff */
[C---:B------:R-:W-:Y:S01]  /*8570*/  ISETP.GT.U32.AND P5, PT, R44.reuse, R5, PT ;  /* 0x000000052c00720c */ /* 0x040fe20003fa4070 */
[----:B0-----:R-:W-:Y:S02]  /*8580*/  IMAD.MOV.U32 R7, RZ, RZ, R35 ;  /* 0x000000ffff077224 */ /* 0x001fe400078e0023 */
[----:B------:R-:W-:Y:S02]  /*8590*/  IMAD.MOV R36, RZ, RZ, -R36 ;  /* 0x000000ffff247224 */ /* 0x000fe400078e0a24 */
[----:B------:R-:W-:Y:S01]  /*85a0*/  @!P3 IMAD.MOV R7, RZ, RZ, -R7 ;  /* 0x000000ffff07b224 */ /* 0x000fe200078e0a07 */
[----:B------:R-:W-:Y:S01]  /*85b0*/  ISETP.GT.U32.AND P3, PT, R44, R4, PT ;  /* 0x000000042c00720c */ /* 0x000fe20003f64070 */
[----:B------:R-:W-:Y:S02]  /*85c0*/  VIADD R56, R0, 0x94 ;  /* 0x0000009400387836 */ /* 0x000fe40000000000 */
[----:B------:R-:W-:Y:S01]  /*85d0*/  IMAD.MOV R29, RZ, RZ, -R29 ;  /* 0x000000ffff1d7224 */ /* 0x000fe200078e0a1d */
[----:B------:R0:W-:Y:S01]  /*85e0*/  STL [R1+0x39c], R7 ;  /* 0x00039c0701007387 */ /* 0x0001e20000100800 */
[----:B------:R-:W-:Y:S01]  /*85f0*/  IMAD R38, R44, R36, R38 ;  /* 0x000000242c267224 */ /* 0x000fe200078e0226 */
[----:B------:R-:W-:Y:S01]  /*8600*/  IABS R37, R56 ;  /* 0x0000003800257213 */ /* 0x000fe20000000000 */
[----:B------:R-:W-:-:S02]  /*8610*/  VIADD R55, R0, 0x93 ;  /* 0x0000009300377836 */ /* 0x000fc40000000000 */
[----:B------:R-:W-:Y:S02]  /*8620*/  IMAD R28, R44, R29, R28 ;  /* 0x0000001d2c1c7224 */ /* 0x000fe400078e021c */
[--C-:B------:R-:W-:Y:S01]  /*8630*/  @!P0 IMAD.IADD R6, R6, 0x1, -R44.reuse ;  /* 0x0000000106068824 */ /* 0x100fe200078e0a2c */
[----:B------:R-:W-:Y:S01]  /*8640*/  ISETP.GT.U32.AND P0, PT, R44, R38, PT ;  /* 0x000000262c00720c */ /* 0x000fe20003f04070 */
[----:B------:R-:W-:Y:S01]  /*8650*/  @!P3 IMAD.IADD R4, R4, 0x1, -R44 ;  /* 0x000000010404b824 */ /* 0x000fe200078e0a2c */
[----:B------:R-:W-:Y:S01]  /*8660*/  IABS R36, R55 ;  /* 0x0000003700247213 */ /* 0x000fe20000000000 */
[----:B------:R-:W-:-:S03]  /*8670*/  IMAD.HI.U32 R40, R39, R37, RZ ;  /* 0x0000002527287227 */ /* 0x000fc600078e00ff */
[C---:B------:R-:W-:Y:S01]  /*8680*/  ISETP.GT.U32.AND P3, PT, R44.reuse, R4, PT ;  /* 0x000000042c00720c */ /* 0x040fe20003f64070 */
[----:B------:R-:W-:Y:S01]  /*8690*/  @!P5 IMAD.IADD R5, R5, 0x1, -R44 ;  /* 0x000000010505d824 */ /* 0x000fe200078e0a2c */
[----:B------:R-:W-:Y:S01]  /*86a0*/  ISETP.GT.U32.AND P5, PT, R44, R28, PT ;  /* 0x0000001c2c00720c */ /* 0x000fe20003fa4070 */
[----:B0-----:R-:W-:Y:S02]  /*86b0*/  IMAD.MOV.U32 R7, RZ, RZ, R6 ;  /* 0x000000ffff077224 */ /* 0x001fe400078e0006 */
[----:B------:R-:W-:Y:S02]  /*86c0*/  IMAD.MOV R40, RZ, RZ, -R40 ;  /* 0x000000ffff287224 */ /* 0x000fe400078e0a28 */
[----:B------:R-:W-:-:S04]  /*86d0*/  IMAD.HI.U32 R6, R39, R36, RZ ;  /* 0x0000002427067227 */ /* 0x000fc800078e00ff */
[----:B------:R-:W-:Y:S01]  /*86e0*/  @!P2 IMAD.MOV R7, RZ, RZ, -R7 ;  /* 0x000000ffff07a224 */ /* 0x000fe200078e0a07 */
[----:B------:R-:W-:Y:S01]  /*86f0*/  ISETP.GE.AND P2, PT, R45, RZ, PT ;  /* 0x000000ff2d00720c */ /* 0x000fe20003f46270 */
[----:B------:R-:W-:Y:S02]  /*8700*/  IMAD R37, R44, R40, R37 ;  /* 0x000000282c257224 */ /* 0x000fe400078e0225 */
[----:B------:R-:W-:Y:S01]  /*8710*/  IMAD.MOV R6, RZ, RZ, -R6 ;  /* 0x000000ffff067224 */ /* 0x000fe200078e0a06 */
[----:B------:R0:W-:Y:S01]  /*8720*/  STL [R1+0x3a8], R7 ;  /* 0x0003a80701007387 */ /* 0x0001e20000100800 */
[--C-:B------:R-:W-:Y:S01]  /*8730*/  @!P3 IMAD.IADD R4, R4, 0x1, -R44.reuse ;  /* 0x000000010404b824 */ /* 0x100fe200078e0a2c */
[----:B------:R-:W-:Y:S01]  /*8740*/  ISETP.GT.U32.AND P3, PT, R44, R37, PT ;  /* 0x000000252c00720c */ /* 0x000fe20003f64070 */
[----:B------:R-:W-:Y:S01]  /*8750*/  @!P0 IMAD.IADD R38, R38, 0x1, -R44 ;  /* 0x0000000126268824 */ /* 0x000fe200078e0a2c */
[----:B------:R-:W-:Y:S01]  /*8760*/  ISETP.GE.AND P0, PT, R56, RZ, PT ;  /* 0x000000ff3800720c */ /* 0x000fe20003f06270 */
[----:B------:R-:W-:-:S02]  /*8770*/  IMAD R36, R44, R6, R36 ;  /* 0x000000062c247224 */ /* 0x000fc400078e0224 */
[----:B------:R-:W-:Y:S02]  /*8780*/  VIADD R54, R0, 0x92 ;  /* 0x0000009200367836 */ /* 0x000fe40000000000 */
[----:B------:R-:W-:Y:S01]  /*8790*/  @!P5 IMAD.IADD R28, R28, 0x1, -R44 ;  /* 0x000000011c1cd824 */ /* 0x000fe200078e0a2c */
[C---:B------:R-:W-:Y:S01]  /*87a0*/  ISETP.GT.U32.AND P5, PT, R44.reuse, R38, PT ;  /* 0x000000262c00720c */ /* 0x040fe20003fa4070 */
[----:B0-----:R-:W-:Y:S01]  /*87b0*/  IMAD.MOV.U32 R7, RZ, RZ, R4 ;  /* 0x000000ffff077224 */ /* 0x001fe200078e0004 */
[----:B------:R-:W-:Y:S01]  /*87c0*/  IABS R35, R54 ;  /* 0x0000003600237213 */ /* 0x000fe20000000000 */
[----:B------:R-:W-:Y:S01]  /*87d0*/  @!P4 IMAD.MOV R5, RZ, RZ, -R5 ;  /* 0x000000ffff05c224 */ /* 0x000fe200078e0a05 */
[C---:B------:R-:W-:Y:S01]  /*87e0*/  ISETP.GT.U32.AND P4, PT, R44.reuse, R28, PT ;  /* 0x0000001c2c00720c */ /* 0x040fe20003f84070 */
[----:B------:R-:W-:Y:S01]  /*87f0*/  @!P6 IMAD.MOV R7, RZ, RZ, -R7 ;  /* 0x000000ffff07e224 */ /* 0x000fe200078e0a07 */
[----:B------:R-:W-:Y:S01]  /*8800*/  ISETP.GT.U32.AND P6, PT, R44, R36, PT ;  /* 0x000000242c00720c */ /* 0x000fe20003fc4070 */
[----:B------:R-:W-:Y:S01]  /*8810*/  VIADD R56, R0, 0x91 ;  /* 0x0000009100387836 */ /* 0x000fe20000000000 */
[----:B------:R0:W-:Y:S01]  /*8820*/  STL [R1+0x3b0], R5 ;  /* 0x0003b00501007387 */ /* 0x0001e20000100800 */
[----:B------:R-:W-:-:S03]  /*8830*/  IMAD.HI.U32 R29, R39, R35, RZ ;  /* 0x00000023271d7227 */ /* 0x000fc600078e00ff */
[----:B------:R1:W-:Y:S01]  /*8840*/  STL [R1+0x3bc], R7 ;  /* 0x0003bc0701007387 */ /* 0x0003e20000100800 */
[--C-:B------:R-:W-:Y:S01]  /*8850*/  @!P3 IMAD.IADD R37, R37, 0x1, -R44.reuse ;  /* 0x000000012525b824 */ /* 0x100fe200078e0a2c */
[----:B------:R-:W-:Y:S01]  /*8860*/  ISETP.GE.AND P3, PT, R54, RZ, PT ;  /* 0x000000ff3600720c */ /* 0x000fe20003f66270 */
[----:B------:R-:W-:Y:S02]  /*8870*/  IMAD.MOV R29, RZ, RZ, -R29 ;  /* 0x000000ffff1d7224 */ /* 0x000fe400078e0a1d */
[--C-:B------:R-:W-:Y:S01]  /*8880*/  @!P5 IMAD.IADD R38, R38, 0x1, -R44.reuse ;  /* 0x000000012626d824 */ /* 0x100fe200078e0a2c */
[----:B0-----:R-:W-:Y:S01]  /*8890*/  IABS R5, R56 ;  /* 0x0000003800057213 */ /* 0x001fe20000000000 */
[----:B------:R-:W-:Y:S01]  /*88a0*/  @!P6 IMAD.IADD R36, R36, 0x1, -R44 ;  /* 0x000000012424e824 */ /* 0x000fe200078e0a2c */
[C---:B------:R-:W-:Y:S01]  /*88b0*/  ISETP.GT.U32.AND P6, PT, R44.reuse, R37, PT ;  /* 0x000000252c00720c */ /* 0x040fe20003fc4070 */
[----:B------:R-:W-:Y:S01]  /*88c0*/  IMAD R35, R44, R29, R35 ;  /* 0x0000001d2c237224 */ /* 0x000fe200078e0223 */
[----:B------:R-:W-:Y:S01]  /*88d0*/  IABS R29, R46 ;  /* 0x0000002e001d7213 */ /* 0x000fe20000000000 */
[----:B------:R-:W-:-:S02]  /*88e0*/  IMAD.MOV.U32 R4, RZ, RZ, R5 ;  /* 0x000000ffff047224 */ /* 0x000fc400078e0005 */
[----:B------:R-:W-:Y:S01]  /*88f0*/  VIADD R45, R0, 0x8f ;  /* 0x0000008f002d7836 */ /* 0x000fe20000000000 */
[----:B------:R-:W-:Y:S01]  /*8900*/  ISETP.GT.U32.AND P5, PT, R44, R35, PT ;  /* 0x000000232c00720c */ /* 0x000fe20003fa4070 */
[----:B------:R-:W-:-:S03]  /*8910*/  IMAD.HI.U32 R6, R39, R4, RZ ;  /* 0x0000000427067227 */ /* 0x000fc600078e00ff */
[----:B------:R-:W-:Y:S01]  /*8920*/  IABS R40, R45 ;  /* 0x0000002d00287213 */ /* 0x000fe20000000000 */
[----:B------:R-:W-:Y:S02]  /*8930*/  IMAD.MOV.U32 R8, RZ, RZ, R38 ;  /* 0x000000ffff087224 */ /* 0x000fe400078e0026 */
[----:B------:R-:W-:Y:S02]  /*8940*/  IMAD.MOV R6, RZ, RZ, -R6 ;  /* 0x000000ffff067224 */ /* 0x000fe400078e0a06 */
[----:B------:R-:W-:Y:S01]  /*8950*/  @!P1 IMAD.MOV R8, RZ, RZ, -R8 ;  /* 0x000000ffff089224 */ /* 0x000fe200078e0a08 */
[----:B------:R-:W-:Y:S01]  /*8960*/  ISETP.GT.U32.AND P1, PT, R44, R36, PT ;  /* 0x000000242c00720c */ /* 0x000fe20003f24070 */
[----:B------:R-:W-:Y:S01]  /*8970*/  @!P4 IMAD.IADD R28, R28, 0x1, -R44 ;  /* 0x000000011c1cc824 */ /* 0x000fe200078e0a2c */
[----:B------:R-:W-:Y:S01]  /*8980*/  ISETP.GE.AND P4, PT, R55, RZ, PT ;  /* 0x000000ff3700720c */ /* 0x000fe20003f86270 */
[----:B------:R-:W-:Y:S01]  /*8990*/  IMAD.HI.U32 R5, R39, R29, RZ ;  /* 0x0000001d27057227 */ /* 0x000fe200078e00ff */
[----:B------:R-:W-:Y:S03]  /*89a0*/  STL [R1+0x3c4], R8 ;  /* 0x0003c40801007387 */ /* 0x000fe60000100800 */
[----:B------:R-:W-:-:S02]  /*89b0*/  IMAD R4, R44, R6, R4 ;  /* 0x000000062c047224 */ /* 0x000fc400078e0204 */
[----:B------:R-:W-:Y:S02]  /*89c0*/  IMAD.MOV R5, RZ, RZ, -R5 ;  /* 0x000000ffff057224 */ /* 0x000fe400078e0a05 */
[----:B-1----:R-:W-:Y:S02]  /*89d0*/  IMAD.MOV.U32 R7, RZ, RZ, R28 ;  /* 0x000000ffff077224 */ /* 0x002fe400078e001c */
[----:B------:R-:W-:Y:S02]  /*89e0*/  IMAD.MOV.U32 R28, RZ, RZ, R40 ;  /* 0x000000ffff1c7224 */ /* 0x000fe400078e0028 */
[----:B------:R-:W-:Y:S01]  /*89f0*/  @!P6 IMAD.IADD R37, R37, 0x1, -R44 ;  /* 0x000000012525e824 */ /* 0x000fe200078e0a2c */
[C---:B------:R-:W-:Y:S01]  /*8a00*/  ISETP.GT.U32.AND P6, PT, R44.reuse, R4, PT ;  /* 0x000000042c00720c */ /* 0x040fe20003fc4070 */
[----:B------:R-:W-:Y:S02]  /*8a10*/  IMAD R29, R44, R5, R29 ;  /* 0x000000052c1d7224 */ /* 0x000fe400078e021d */
[----:B------:R-:W-:-:S04]  /*8a20*/  IMAD.HI.U32 R5, R39, R28, RZ ;  /* 0x0000001c27057227 */ /* 0x000fc800078e00ff */
[----:B------:R-:W-:Y:S02]  /*8a30*/  IMAD.MOV R5, RZ, RZ, -R5 ;  /* 0x000000ffff057224 */ /* 0x000fe400078e0a05 */
[----:B------:R-:W-:Y:S01]  /*8a40*/  @!P1 IMAD.IADD R36, R36, 0x1, -R44 ;  /* 0x0000000124249824 */ /* 0x000fe200078e0a2c */
[C---:B------:R-:W-:Y:S01]  /*8a50*/  ISETP.GT.U32.AND P1, PT, R44.reuse, R29, PT ;  /* 0x0000001d2c00720c */ /* 0x040fe20003f24070 */
[----:B------:R-:W-:Y:S02]  /*8a60*/  IMAD R28, R44, R5, R28 ;  /* 0x000000052c1c7224 */ /* 0x000fe400078e021c */
[----:B------:R-:W-:Y:S02]  /*8a70*/  VIADD R55, R0, 0x8e ;  /* 0x0000008e00377836 */ /* 0x000fe40000000000 */
[----:B------:R-:W-:Y:S01]  /*8a80*/  @!P2 IMAD.MOV R7, RZ, RZ, -R7 ;  /* 0x000000ffff07a224 */ /* 0x000fe200078e0a07 */
[----:B------:R-:W-:Y:S01]  /*8a90*/  ISETP.GE.AND P2, PT, R56, RZ, PT ;  /* 0x000000ff3800720c */ /* 0x000fe20003f46270 */
[----:B------:R-:W-:Y:S01]  /*8aa0*/  @!P6 IMAD.IADD R4, R4, 0x1, -R44 ;  /* 0x000000010404e824 */ /* 0x000fe200078e0a2c */
[----:B------:R-:W-:Y:S01]  /*8ab0*/  ISETP.GT.U32.AND P6, PT, R44, R28, PT ;  /* 0x0000001c2c00720c */ /* 0x000fe20003fc4070 */
[C---:B------:R-:W-:Y:S01]  /*8ac0*/  VIADD R54, R0.reuse, 0x8d ;  /* 0x0000008d00367836 */ /* 0x040fe20000000000 */
[----:B------:R-:W-:Y:S01]  /*8ad0*/  IABS R6, R55 ;  /* 0x0000003700067213 */ /* 0x000fe20000000000 */
[----:B------:R0:W-:Y:S01]  /*8ae0*/  STL [R1+0x3cc], R7 ;  /* 0x0003cc0701007387 */ /* 0x0001e20000100800 */
[----:B------:R-:W-:-:S02]  /*8af0*/  VIADD R56, R0, 0x8c ;  /* 0x0000008c00387836 */ /* 0x000fc40000000000 */
[--C-:B------:R-:W-:Y:S01]  /*8b00*/  @!P1 IMAD.IADD R29, R29, 0x1, -R44.reuse ;  /* 0x000000011d1d9824 */ /* 0x100fe200078e0a2c */
[----:B------:R-:W-:Y:S01]  /*8b10*/  ISETP.GT.U32.AND P1, PT, R44, R4, PT ;  /* 0x000000042c00720c */ /* 0x000fe20003f24070 */
[----:B------:R-:W-:Y:S01]  /*8b20*/  IMAD.HI.U32 R41, R39, R6, RZ ;  /* 0x0000000627297227 */ /* 0x000fe200078e00ff */
[----:B------:R-:W-:Y:S02]  /*8b30*/  IABS R38, R54 ;  /* 0x0000003600267213 */ /* 0x000fe40000000000 */
[----:B------:R-:W-:Y:S01]  /*8b40*/  IABS R5, R56 ;  /* 0x0000003800057213 */ /* 0x000fe20000000000 */
[----:B------:R-:W-:Y:S02]  /*8b50*/  IMAD.MOV R41, RZ, RZ, -R41 ;  /* 0x000000ffff297224 */ /* 0x000fe400078e0a29 */
[----:B0-----:R-:W-:Y:S02]  /*8b60*/  IMAD.MOV.U32 R7, RZ, RZ, R37 ;  /* 0x000000ffff077224 */ /* 0x001fe400078e0025 */
[----:B------:R-:W-:-:S02]  /*8b70*/  @!P5 IMAD.IADD R35, R35, 0x1, -R44 ;  /* 0x000000012323d824 */ /* 0x000fc400078e0a2c */
[----:B------:R-:W-:Y:S01]  /*8b80*/  @!P0 IMAD.MOV R7, RZ, RZ, -R7 ;  /* 0x000000ffff078224 */ /* 0x000fe200078e0a07 */
[----:B------:R-:W-:Y:S01]  /*8b90*/  ISETP.GE.AND P0, PT, R45, RZ, PT ;  /* 0x000000ff2d00720c */ /* 0x000fe20003f06270 */
[----:B------:R-:W-:Y:S01]  /*8ba0*/  @!P6 IMAD.IADD R28, R28, 0x1, -R44 ;  /* 0x000000011c1ce824 */ /* 0x000fe200078e0a2c */
[C---:B------:R-:W-:Y:S01]  /*8bb0*/  ISETP.GT.U32.AND P5, PT, R44.reuse, R35, PT ;  /* 0x000000232c00720c */ /* 0x040fe20003fa4070 */
[C---:B------:R-:W-:Y:S01]  /*8bc0*/  IMAD R6, R44.reuse, R41, R6 ;  /* 0x000000292c067224 */ /* 0x040fe200078e0206 */
[----:B------:R0:W-:Y:S01]  /*8bd0*/  STL [R1+0x3d4], R7 ;  /* 0x0003d40701007387 */ /* 0x0001e20000100800 */
[----:B------:R-:W-:Y:S01]  /*8be0*/  IMAD.HI.U32 R40, R39, R38, RZ ;  /* 0x0000002627287227 */ /* 0x000fe200078e00ff */
[----:B------:R-:W-:-:S03]  /*8bf0*/  ISETP.GT.U32.AND P6, PT, R44, R28, PT ;  /* 0x0000001c2c00720c */ /* 0x000fc60003fc4070 */
[----:B------:R-:W-:Y:S02]  /*8c00*/  IMAD.MOV.U32 R41, RZ, RZ, R5 ;  /* 0x000000ffff297224 */ /* 0x000fe400078e0005 */
[----:B------:R-:W-:Y:S02]  /*8c10*/  IMAD.MOV R40, RZ, RZ, -R40 ;  /* 0x000000ffff287224 */ /* 0x000fe400078e0a28 */
[----:B------:R-:W-:Y:S01]  /*8c20*/  @!P1 IMAD.IADD R4, R4, 0x1, -R44 ;  /* 0x0000000104049824 */ /* 0x000fe200078e0a2c */
[----:B------:R-:W-:Y:S01]  /*8c30*/  ISETP.GT.U32.AND P1, PT, R44, R6, PT ;  /* 0x000000062c00720c */ /* 0x000fe20003f24070 */
[----:B0-----:R-:W-:Y:S02]  /*8c40*/  IMAD.MOV.U32 R7, RZ, RZ, R36 ;  /* 0x000000ffff077224 */ /* 0x001fe400078e0024 */
[----:B------:R-:W-:-:S04]  /*8c50*/  IMAD.HI.U32 R36, R39, R41, RZ ;  /* 0x0000002927247227 */ /* 0x000fc800078e00ff */
[----:B------:R-:W-:Y:S01]  /*8c60*/  @!P4 IMAD.MOV R7, RZ, RZ, -R7 ;  /* 0x000000ffff07c224 */ /* 0x000fe200078e0a07 */
[C---:B------:R-:W-:Y:S01]  /*8c70*/  ISETP.GT.U32.AND P4, PT, R44.reuse, R29, PT ;  /* 0x0000001d2c00720c */ /* 0x040fe20003f84070 */
[----:B------:R-:W-:Y:S02]  /*8c80*/  IMAD R5, R44, R40, R38 ;  /* 0x000000282c057224 */ /* 0x000fe400078e0226 */
[----:B------:R-:W-:Y:S01]  /*8c90*/  IMAD.MOV R36, RZ, RZ, -R36 ;  /* 0x000000ffff247224 */ /* 0x000fe200078e0a24 */
[----:B------:R0:W-:Y:S01]  /*8ca0*/  STL [R1+0x3d8], R7 ;  /* 0x0003d80701007387 */ /* 0x0001e20000100800 */
[--C-:B------:R-:W-:Y:S01]  /*8cb0*/  @!P5 IMAD.IADD R35, R35, 0x1, -R44.reuse ;  /* 0x000000012323d824 */ /* 0x100fe200078e0a2c */
[----:B------:R-:W-:Y:S01]  /*8cc0*/  ISETP.GE.AND P5, PT, R46, RZ, PT ;  /* 0x000000ff2e00720c */ /* 0x000fe20003fa6270 */
[----:B------:R-:W-:Y:S02]  /*8cd0*/  @!P6 IMAD.IADD R28, R28, 0x1, -R44 ;  /* 0x000000011c1ce824 */ /* 0x000fe400078e0a2c */
[----:B------:R-:W-:-:S02]  /*8ce0*/  IMAD.MOV.U32 R8, RZ, RZ, R35 ;  /* 0x000000ffff087224 */ /* 0x000fc400078e0023 */
[C---:B------:R-:W-:Y:S02]  /*8cf0*/  VIADD R46, R0.reuse, 0x8b ;  /* 0x0000008b002e7836 */ /* 0x040fe40000000000 */
[----:B------:R-:W-:Y:S02]  /*8d00*/  VIADD R45, R0, 0x8a ;  /* 0x0000008a002d7836 */ /* 0x000fe40000000000 */
[----:B0-----:R-:W-:Y:S01]  /*8d10*/  IMAD.MOV.U32 R7, RZ, RZ, R4 ;  /* 0x000000ffff077224 */ /* 0x001fe200078e0004 */
[----:B------:R-:W-:Y:S01]  /*8d20*/  IABS R37, R46 ;  /* 0x0000002e00257213 */ /* 0x000fe20000000000 */
[C---:B------:R-:W-:Y:S01]  /*8d30*/  IMAD R4, R44.reuse, R36, R41 ;  /* 0x000000242c047224 */ /* 0x040fe200078e0229 */
[----:B------:R-:W-:Y:S01]  /*8d40*/  IABS R38, R45 ;  /* 0x0000002d00267213 */ /* 0x000fe20000000000 */
[----:B------:R-:W-:Y:S01]  /*8d50*/  @!P2 IMAD.MOV R7, RZ, RZ, -R7 ;  /* 0x000000ffff07a224 */ /* 0x000fe200078e0a07 */
[C---:B------:R-:W-:Y:S01]  /*8d60*/  ISETP.GT.U32.AND P2, PT, R44.reuse, R5, PT ;  /* 0x000000052c00720c */ /* 0x040fe20003f44070 */
[----:B------:R-:W-:Y:S01]  /*8d70*/  @!P3 IMAD.MOV R8, RZ, RZ, -R8 ;  /* 0x000000ffff08b224 */ /* 0x000fe200078e0a08 */
[----:B------:R-:W-:Y:S01]  /*8d80*/  ISETP.GT.U32.AND P6, PT, R44, R4, PT ;  /* 0x000000042c00720c */ /* 0x000fe20003fc4070 */
[----:B------:R-:W-:Y:S01]  /*8d90*/  @!P4 IMAD.IADD R29, R29, 0x1, -R44 ;  /* 0x000000011d1dc824 */ /* 0x000fe200078e0a2c */
[----:B------:R-:W-:Y:S01]  /*8da0*/  ISETP.GE.AND P3, PT, R55, RZ, PT ;  /* 0x000000ff3700720c */ /* 0x000fe20003f66270 */
[----:B------:R-:W-:Y:S01]  /*8db0*/  IMAD.HI.U32 R35, R39, R37, RZ ;  /* 0x0000002527237227 */ /* 0x000fe200078e00ff */
[----:B------:R-:W-:Y:S01]  /*8dc0*/  STL [R1+0x3e4], R8 ;  /* 0x0003e40801007387 */ /* 0x000fe20000100800 */
[----:B------:R-:W-:-:S02]  /*8dd0*/  ISETP.GE.AND P4, PT, R54, RZ, PT ;  /* 0x000000ff3600720c */ /* 0x000fc40003f86270 */
[----:B------:R-:W-:Y:S01]  /*8de0*/  IMAD.MOV R35, RZ, RZ, -R35 ;  /* 0x000000ffff237224 */ /* 0x000fe200078e0a23 */
[----:B------:R0:W-:Y:S01]  /*8df0*/  STL [R1+0x3e0], R7 ;  /* 0x0003e00701007387 */ /* 0x0001e20000100800 */
[----:B------:R-:W-:Y:S02]  /*8e00*/  VIADD R55, R0, 0x89 ;  /* 0x0000008900377836 */ /* 0x000fe40000000000 */
[--C-:B------:R-:W-:Y:S02]  /*8e10*/  @!P2 IMAD.IADD R5, R5, 0x1, -R44.reuse ;  /* 0x000000010505a824 */ /* 0x100fe400078e0a2c */
[--C-:B------:R-:W-:Y:S02]  /*8e20*/  @!P6 IMAD.IADD R4, R4, 0x1, -R44.reuse ;  /* 0x000000010404e824 */ /* 0x100fe400078e0a2c */
[C---:B------:R-:W-:Y:S01]  /*8e30*/  IMAD R40, R44.reuse, R35, R37 ;  /* 0x000000232c287224 */ /* 0x040fe200078e0225 */
[----:B------:R-:W-:Y:S01]  /*8e40*/  ISETP.GT.U32.AND P6, PT, R44, R5, PT ;  /* 0x000000052c00720c */ /* 0x000fe20003fc4070 */
[----:B------:R-:W-:Y:S01]  /*8e50*/  @!P1 IMAD.IADD R6, R6, 0x1, -R44 ;  /* 0x0000000106069824 */ /* 0x000fe200078e0a2c */
[----:B------:R-:W-:Y:S01]  /*8e60*/  IABS R37, R55 ;  /* 0x0000003700257213 */ /* 0x000fe20000000000 */
[----:B0-----:R-:W-:Y:S01]  /*8e70*/  IMAD.MOV.U32 R7, RZ, RZ, R29 ;  /* 0x000000ffff077224 */ /* 0x001fe200078e001d */
[----:B------:R-:W-:Y:S01]  /*8e80*/  ISETP.GE.AND P1, PT, R56, RZ, PT ;  /* 0x000000ff3800720c */ /* 0x000fe20003f26270 */
[----:B------:R-:W-:Y:S01]  /*8e90*/  IMAD.HI.U32 R29, R39, R38, RZ ;  /* 0x00000026271d7227 */ /* 0x000fe200078e00ff */
[----:B------:R-:W-:-:S03]  /*8ea0*/  ISETP.GT.U32.AND P2, PT, R44, R6, PT ;  /* 0x000000062c00720c */ /* 0x000fc60003f44070 */
[----:B------:R-:W-:Y:S02]  /*8eb0*/  IMAD.MOV R29, RZ, RZ, -R29 ;  /* 0x000000ffff1d7224 */ /* 0x000fe400078e0a1d */
[----:B------:R-:W-:Y:S01]  /*8ec0*/  @!P5 IMAD.MOV R7, RZ, RZ, -R7 ;  /* 0x000000ffff07d224 */ /* 0x000fe200078e0a07 */
[C---:B------:R-:W-:Y:S01]  /*8ed0*/  ISETP.GT.U32.AND P5, PT, R44.reuse, R4, PT ;  /* 0x000000042c00720c */ /* 0x040fe20003fa4070 */
[C---:B------:R-:W-:Y:S02]  /*8ee0*/  IMAD R38, R44.reuse, R29, R38 ;  /* 0x0000001d2c267224 */ /* 0x040fe400078e0226 */
[----:B------:R-:W-:Y:S01]  /*8ef0*/  @!P6 IMAD.IADD R5, R5, 0x1, -R44 ;  /* 0x000000010505e824 */ /* 0x000fe200078e0a2c */
[----:B------:R0:W-:Y:S01]  /*8f00*/  STL [R1+0x3dc], R7 ;  /* 0x0003dc0701007387 */ /* 0x0001e20000100800 */
[----:B------:R-:W-:Y:S01]  /*8f10*/  IMAD.HI.U32 R41, R39, R37, RZ ;  /* 0x0000002527297227 */ /* 0x000fe200078e00ff */
[----:B------:R-:W-:-:S03]  /*8f20*/  ISETP.GT.U32.AND P6, PT, R44, R38, PT ;  /* 0x000000262c00720c */ /* 0x000fc60003fc4070 */
[----:B------:R-:W-:Y:S02]  /*8f30*/  IMAD.MOV R41, RZ, RZ, -R41 ;  /* 0x000000ffff297224 */ /* 0x000fe400078e0a29 */
[----:B------:R-:W-:Y:S02]  /*8f40*/  VIADD R54, R0, 0x88 ;  /* 0x0000008800367836 */ /* 0x000fe40000000000 */
[----:B------:R-:W-:Y:S02]  /*8f50*/  IMAD R37, R44, R41, R37 ;  /* 0x000000292c257224 */ /* 0x000fe400078e0225 */
[----:B0-----:R-:W-:Y:S01]  /*8f60*/  IMAD.MOV.U32 R7, RZ, RZ, R28 ;  /* 0x000000ffff077224 */ /* 0x001fe200078e001c */
[----:B------:R-:W-:Y:S01]  /*8f70*/  IABS R36, R54 ;  /* 0x0000003600247213 */ /* 0x000fe20000000000 */
[----:B------:R-:W-:Y:S02]  /*8f80*/  VIADD R56, R0, 0x87 ;  /* 0x0000008700387836 */ /* 0x000fe40000000000 */
[----:B------:R-:W-:Y:S01]  /*8f90*/  @!P0 IMAD.MOV R7, RZ, RZ, -R7 ;  /* 0x000000ffff078224 */ /* 0x000fe200078e0a07 */
[----:B------:R-:W-:Y:S01]  /*8fa0*/  ISETP.GT.U32.AND P0, PT, R44, R40, PT ;  /* 0x000000282c00720c */ /* 0x000fe20003f04070 */
[--C-:B------:R-:W-:Y:S01]  /*8fb0*/  @!P6 IMAD.IADD R38, R38, 0x1, -R44.reuse ;  /* 0x000000012626e824 */ /* 0x100fe200078e0a2c */
[----:B------:R-:W-:Y:S01]  /*8fc0*/  ISETP.GT.U32.AND P6, PT, R44, R37, PT ;  /* 0x000000252c00720c */ /* 0x000fe20003fc4070 */
[----:B------:R-:W-:Y:S01]  /*8fd0*/  @!P2 IMAD.IADD R6, R6, 0x1, -R44 ;  /* 0x000000010606a824 */ /* 0x000fe200078e0a2c */
[----:B------:R-:W-:Y:S01]  /*8fe0*/  IABS R35, R56 ;  /* 0x0000003800237213 */ /* 0x000fe20000000000 */
[----:B------:R-:W-:Y:S01]  /*8ff0*/  IMAD.HI.U32 R29, R39, R36, RZ ;  /* 0x00000024271d7227 */ /* 0x000fe200078e00ff */
[----:B------:R0:W-:Y:S01]  /*9000*/  STL [R1+0x3d0], R7 ;  /* 0x0003d00701007387 */ /* 0x0001e20000100800 */
[----:B------:R-:W-:-:S02]  /*9010*/  ISETP.GE.AND P2, PT, R46, RZ, PT ;  /* 0x000000ff2e00720c */ /* 0x000fc40003f46270 */
[----:B------:R-:W-:Y:S01]  /*9020*/  @!P5 IMAD.IADD R4, R4, 0x1, -R44 ;  /* 0x000000010404d824 */ /* 0x000fe200078e0a2c */
[----:B------:R-:W-:Y:S01]  /*9030*/  ISETP.GE.AND P5, PT, R45, RZ, PT ;  /* 0x000000ff2d00720c */ /* 0x000fe20003fa6270 */
[----:B------:R-:W-:Y:S02]  /*9040*/  @!P3 IMAD.MOV R6, RZ, RZ, -R6 ;  /* 0x000000ffff06b224 */ /* 0x000fe400078e0a06 */
[----:B------:R-:W-:Y:S01]  /*9050*/  @!P0 IMAD.IADD R40, R40, 0x1, -R44 ;  /* 0x0000000128288824 */ /* 0x000fe200078e0a2c */
[----:B------:R-:W-:Y:S01]  /*9060*/  ISETP.GE.AND P0, PT, R55, RZ, PT ;  /* 0x000000ff3700720c */ /* 0x000fe20003f06270 */
[----:B------:R-:W-:Y:S01]  /*9070*/  IMAD.MOV R29, RZ, RZ, -R29 ;  /* 0x000000ffff1d7224 */ /* 0x000fe200078e0a1d */
[----:B------:R-:W-:Y:S01]  /*9080*/  STL [R1+0x3c8], R6 ;  /* 0x0003c80601007387 */ /* 0x000fe20000100800 */
[----:B------:R-:W-:Y:S01]  /*9090*/  IMAD.HI.U32 R28, R39, R35, RZ ;  /* 0x00000023271c7227 */ /* 0x000fe200078e00ff */
[----:B------:R-:W-:-:S03]  /*90a0*/  ISETP.GT.U32.AND P3, PT, R44, R40, PT ;  /* 0x000000282c00720c */ /* 0x000fc60003f64070 */
[----:B------:R-:W-:Y:S02]  /*90b0*/  VIADD R45, R0, 0x86 ;  /* 0x00000086002d7836 */ /* 0x000fe40000000000 */
[C---:B------:R-:W-:Y:S02]  /*90c0*/  IMAD R36, R44.reuse, R29, R36 ;  /* 0x0000001d2c247224 */ /* 0x040fe400078e0224 */
[----:B------:R-:W-:Y:S01]  /*90d0*/  IMAD.MOV R28, RZ, RZ, -R28 ;  /* 0x000000ffff1c7224 */ /* 0x000fe200078e0a1c */
[----:B------:R-:W-:Y:S01]  /*90e0*/  IABS R29, R45 ;  /* 0x0000002d001d7213 */ /* 0x000fe20000000000 */
[----:B------:R-:W-:Y:S01]  /*90f0*/  @!P4 IMAD.MOV R5, RZ, RZ, -R5 ;  /* 0x000000ffff05c224 */ /* 0x000fe200078e0a05 */
[C---:B------:R-:W-:Y:S01]  /*9100*/  ISETP.GT.U32.AND P4, PT, R44.reuse, R38, PT ;  /* 0x000000262c00720c */ /* 0x040fe20003f84070 */
[----:B------:R-:W-:Y:S02]  /*9110*/  @!P6 IMAD.IADD R37, R37, 0x1, -R44 ;  /* 0x000000012525e824 */ /* 0x000fe400078e0a2c */
[C---:B------:R-:W-:Y:S01]  /*9120*/  IMAD R35, R44.reuse, R28, R35 ;  /* 0x0000001c2c237224 */ /* 0x040fe200078e0223 */
[----:B------:R1:W-:Y:S01]  /*9130*/  STL [R1+0x3c0], R5 ;  /* 0x0003c00501007387 */ /* 0x0003e20000100800 */
[----:B------:R-:W-:Y:S01]  /*9140*/  @!P1 IMAD.MOV R4, RZ, RZ, -R4 ;  /* 0x000000ffff049224 */ /* 0x000fe200078e0a04 */
[----:B------:R-:W-:Y:S01]  /*9150*/  ISETP.GT.U32.AND P6, PT, R44, R37, PT ;  /* 0x000000252c00720c */ /* 0x000fe20003fc4070 */
[----:B------:R-:W-:Y:S01]  /*9160*/  @!P3 IMAD.IADD R40, R40, 0x1, -R44 ;  /* 0x000000012828b824 */ /* 0x000fe200078e0a2c */
[----:B------:R-:W-:Y:S01]  /*9170*/  ISETP.GT.U32.AND P1, PT, R44, R36, PT ;  /* 0x000000242c00720c */ /* 0x000fe20003f24070 */
[----:B------:R-:W-:Y:S01]  /*9180*/  VIADD R46, R0, 0x84 ;  /* 0x00000084002e7836 */ /* 0x000fe20000000000 */
[----:B------:R-:W-:Y:S01]  /*9190*/  ISETP.GT.U32.AND P3, PT, R44, R35, PT ;  /* 0x000000232c00720c */ /* 0x000fe20003f64070 */
[----:B------:R-:W-:Y:S01]  /*91a0*/  VIADD R55, R0, 0x85 ;  /* 0x0000008500377836 */ /* 0x000fe20000000000 */
[----:B------:R2:W-:Y:S01]  /*91b0*/  STL [R1+0x3b8], R4 ;  /* 0x0003b80401007387 */ /* 0x0005e20000100800 */
[----:B0-----:R-:W-:Y:S01]  /*91c0*/  IMAD.MOV.U32 R7, RZ, RZ, R40 ;  /* 0x000000ffff077224 */ /* 0x001fe200078e0028 */
[----:B------:R-:W-:Y:S01]  /*91d0*/  IABS R28, R46 ;  /* 0x0000002e001c7213 */ /* 0x000fe20000000000 */
[----:B-1----:R-:W-:Y:S01]  /*91e0*/  IMAD.HI.U32 R5, R39, R29, RZ ;  /* 0x0000001d27057227 */ /* 0x002fe200078e00ff */
[----:B------:R-:W-:-:S03]  /*91f0*/  IABS R6, R55 ;  /* 0x0000003700067213 */ /* 0x000fc60000000000 */
[----:B------:R-:W-:Y:S02]  /*9200*/  IMAD.MOV R5, RZ, RZ, -R5 ;  /* 0x000000ffff057224 */ /* 0x000fe400078e0a05 */
[----:B------:R-:W-:Y:S02]  /*9210*/  @!P6 IMAD.IADD R37, R37, 0x1, -R44 ;  /* 0x000000012525e824 */ /* 0x000fe400078e0a2c */
[----:B------:R-:W-:Y:S02]  /*9220*/  IMAD R29, R44, R5, R29 ;  /* 0x000000052c1d7224 */ /* 0x000fe400078e021d */
[----:B------:R-:W-:-:S03]  /*9230*/  IMAD.HI.U32 R40, R39, R28, RZ ;  /* 0x0000001c27287227 */ /* 0x000fc600078e00ff */
[----:B------:R-:W-:Y:S01]  /*9240*/  ISETP.GT.U32.AND P6, PT, R44, R29, PT ;  /* 0x0000001d2c00720c */ /* 0x000fe20003fc4070 */
[--C-:B------:R-:W-:Y:S02]  /*9250*/  @!P1 IMAD.IADD R36, R36, 0x1, -R44.reuse ;  /* 0x0000000124249824 */ /* 0x100fe400078e0a2c */
[----:B------:R-:W-:Y:S01]  /*9260*/  @!P3 IMAD.IADD R35, R35, 0x1, -R44 ;  /* 0x000000012323b824 */ /* 0x000fe200078e0a2c */
[----:B------:R-:W-:Y:S01]  /*9270*/  ISETP.GE.AND P3, PT, R56, RZ, PT ;  /* 0x000000ff3800720c */ /* 0x000fe20003f66270 */
[----:B------:R-:W-:Y:S01]  /*9280*/  IMAD.MOV R40, RZ, RZ, -R40 ;  /* 0x000000ffff287224 */ /* 0x000fe200078e0a28 */
[C---:B------:R-:W-:Y:S01]  /*9290*/  ISETP.GT.U32.AND P1, PT, R44.reuse, R36, PT ;  /* 0x000000242c00720c */ /* 0x040fe20003f24070 */
[----:B------:R-:W-:Y:S01]  /*92a0*/  @!P2 IMAD.MOV R7, RZ, RZ, -R7 ;  /* 0x000000ffff07a224 */ /* 0x000fe200078e0a07 */
[----:B------:R-:W-:Y:S01]  /*92b0*/  ISETP.GT.U32.AND P2, PT, R44, R35, PT ;  /* 0x000000232c00720c */ /* 0x000fe20003f44070 */
[----:B--2---:R-:W-:-:S03]  /*92c0*/  IMAD.HI.U32 R4, R39, R6, RZ ;  /* 0x0000000627047227 */ /* 0x004fc600078e00ff */
[----:B------:R0:W-:Y:S01]  /*92d0*/  STL [R1+0x3b4], R7 ;  /* 0x0003b40701007387 */ /* 0x0001e20000100800 */
[C---:B------:R-:W-:Y:S02]  /*92e0*/  IMAD R28, R44.reuse, R40, R28 ;  /* 0x000000282c1c7224 */ /* 0x040fe400078e021c */
[----:B------:R-:W-:Y:S02]  /*92f0*/  IMAD.MOV R4, RZ, RZ, -R4 ;  /* 0x000000ffff047224 */ /* 0x000fe400078e0a04 */
[--C-:B------:R-:W-:Y:S01]  /*9300*/  @!P6 IMAD.IADD R29, R29, 0x1, -R44.reuse ;  /* 0x000000011d1de824 */ /* 0x100fe200078e0a2c */
[----:B------:R-:W-:Y:S01]  /*9310*/  ISETP.GT.U32.AND P6, PT, R44, R28, PT ;  /* 0x0000001c2c00720c */ /* 0x000fe20003fc4070 */
[----:B------:R-:W-:Y:S01]  /*9320*/  @!P4 IMAD.IADD R38, R38, 0x1, -R44 ;  /* 0x000000012626c824 */ /* 0x000fe200078e0a2c */
[----:B------:R-:W-:Y:S01]  /*9330*/  ISETP.GE.AND P4, PT, R54, RZ, PT ;  /* 0x000000ff3600720c */ /* 0x000fe20003f86270 */
[----:B------:R-:W-:Y:S02]  /*9340*/  IMAD R6, R44, R4, R6 ;  /* 0x000000042c067224 */ /* 0x000fe400078e0206 */
[----:B------:R-:W-:-:S02]  /*9350*/  VIADD R54, R0, 0x83 ;  /* 0x0000008300367836 */ /* 0x000fc40000000000 */
[--C-:B------:R-:W-:Y:S01]  /*9360*/  @!P1 IMAD.IADD R36, R36, 0x1, -R44.reuse ;  /* 0x0000000124249824 */ /* 0x100fe200078e0a2c */
[----:B------:R-:W-:Y:S01]  /*9370*/  ISETP.GT.U32.AND P1, PT, R44, R6, PT ;  /* 0x000000062c00720c */ /* 0x000fe20003f24070 */
[----:B------:R-:W-:Y:S01]  /*9380*/  @!P2 IMAD.IADD R35, R35, 0x1, -R44 ;  /* 0x000000012323a824 */ /* 0x000fe200078e0a2c */
[----:B------:R-:W-:Y:S01]  /*9390*/  ISETP.GE.AND P2, PT, R45, RZ, PT ;  /* 0x000000ff2d00720c */ /* 0x000fe20003f46270 */
[C---:B------:R-:W-:Y:S01]  /*93a0*/  VIADD R45, R0.reuse, 0x81 ;  /* 0x00000081002d7836 */ /* 0x040fe20000000000 */
[----:B------:R-:W-:Y:S01]  /*93b0*/  IABS R5, R54 ;  /* 0x0000003600057213 */ /* 0x000fe20000000000 */
[----:B------:R-:W-:Y:S02]  /*93c0*/  VIADD R56, R0, 0x82 ;  /* 0x0000008200387836 */ /* 0x000fe40000000000 */
[----:B------:R-:W-:Y:S01]  /*93d0*/  IMAD.MOV.U32 R8, RZ, RZ, R38 ;  /* 0x000000ffff087224 */ /* 0x000fe200078e0026 */
[----:B------:R-:W-:Y:S01]  /*93e0*/  IABS R40, R45 ;  /* 0x0000002d00287213 */ /* 0x000fe20000000000 */
[----:B------:R-:W-:Y:S01]  /*93f0*/  @!P6 IMAD.IADD R28, R28, 0x1, -R44 ;  /* 0x000000011c1ce824 */ /* 0x000fe200078e0a2c */
[----:B------:R-:W-:Y:S01]  /*9400*/  IABS R4, R56 ;  /* 0x0000003800047213 */ /* 0x000fe20000000000 */
[----:B------:R-:W-:-:S03]  /*9410*/  IMAD.HI.U32 R42, R39, R5, RZ ;  /* 0x00000005272a7227 */ /* 0x000fc600078e00ff */
[C---:B------:R-:W-:Y:S01]  /*9420*/  ISETP.GT.U32.AND P6, PT, R44.reuse, R28, PT ;  /* 0x0000001c2c00720c */ /* 0x040fe20003fc4070 */
[----:B0-----:R-:W-:Y:S02]  /*9430*/  IMAD.MOV.U32 R7, RZ, RZ, R37 ;  /* 0x000000ffff077224 */ /* 0x001fe400078e0025 */
[----:B------:R-:W-:Y:S01]  /*9440*/  @!P5 IMAD.MOV R8, RZ, RZ, -R8 ;  /* 0x000000ffff08d224 */ /* 0x000fe200078e0a08 */
[----:B------:R-:W-:Y:S01]  /*9450*/  ISETP.GT.U32.AND P5, PT, R44, R29, PT ;  /* 0x0000001d2c00720c */ /* 0x000fe20003fa4070 */
[----:B------:R-:W-:Y:S02]  /*9460*/  IMAD.MOV R42, RZ, RZ, -R42 ;  /* 0x000000ffff2a7224 */ /* 0x000fe400078e0a2a */
[----:B------:R-:W-:Y:S01]  /*9470*/  IMAD.HI.U32 R38, R39, R40, RZ ;  /* 0x0000002827267227 */ /* 0x000fe200078e00ff */
[----:B------:R0:W-:Y:S03]  /*9480*/  STL [R1+0x3ac], R8 ;  /* 0x0003ac0801007387 */ /* 0x0001e60000100800 */
[----:B------:R-:W-:-:S02]  /*9490*/  @!P0 IMAD.MOV R7, RZ, RZ, -R7 ;  /* 0x000000ffff078224 */ /* 0x000fc400078e0a07 */
[----:B------:R-:W-:Y:S01]  /*94a0*/  @!P1 IMAD.IADD R6, R6, 0x1, -R44 ;  /* 0x0000000106069824 */ /* 0x000fe200078e0a2c */
[----:B------:R-:W-:Y:S01]  /*94b0*/  ISETP.GE.AND P1, PT, R55, RZ, PT ;  /* 0x000000ff3700720c */ /* 0x000fe20003f26270 */
[----:B------:R-:W-:Y:S01]  /*94c0*/  IMAD.HI.U32 R41, R39, R4, RZ ;  /* 0x0000000427297227 */ /* 0x000fe200078e00ff */
[----:B------:R1:W-:Y:S02]  /*94d0*/  STL [R1+0x3a4], R7 ;  /* 0x0003a40701007387 */ /* 0x0003e40000100800 */
[C---:B------:R-:W-:Y:S01]  /*94e0*/  ISETP.GT.U32.AND P0, PT, R44.reuse, R6, PT ;  /* 0x000000062c00720c */ /* 0x040fe20003f04070 */
[----:B------:R-:W-:Y:S02]  /*94f0*/  IMAD R5, R44, R42, R5 ;  /* 0x0000002a2c057224 */ /* 0x000fe400078e0205 */
[----:B0-----:R-:W-:Y:S02]  /*9500*/  IMAD.MOV.U32 R8, RZ, RZ, R36 ;  /* 0x000000ffff087224 */ /* 0x001fe400078e0024 */
[----:B------:R-:W-:-:S02]  /*9510*/  IMAD.MOV R38, RZ, RZ, -R38 ;  /* 0x000000ffff267224 */ /* 0x000fc400078e0a26 */
[----:B------:R-:W-:Y:S02]  /*9520*/  IMAD.MOV R41, RZ, RZ, -R41 ;  /* 0x000000ffff297224 */ /* 0x000fe400078e0a29 */
[----:B-1----:R-:W-:Y:S02]  /*9530*/  IMAD.MOV.U32 R7, RZ, RZ, R35 ;  /* 0x000000ffff077224 */ /* 0x002fe400078e0023 */
[----:B------:R-:W-:Y:S01]  /*9540*/  @!P4 IMAD.MOV R8, RZ, RZ, -R8 ;  /* 0x000000ffff08c224 */ /* 0x000fe200078e0a08 */
[C---:B------:R-:W-:Y:S01]  /*9550*/  ISETP.GT.U32.AND P4, PT, R44.reuse, R5, PT ;  /* 0x000000052c00720c */ /* 0x040fe20003f84070 */
[C---:B------:R-:W-:Y:S02]  /*9560*/  IMAD R35, R44.reuse, R38, R40 ;  /* 0x000000262c237224 */ /* 0x040fe400078e0228 */
[----:B------:R-:W-:Y:S01]  /*9570*/  IMAD R4, R44, R41, R4 ;  /* 0x000000292c047224 */ /* 0x000fe200078e0204 */
[----:B------:R-:W-:Y:S01]  /*9580*/  STL [R1+0x3a0], R8 ;  /* 0x0003a00801007387 */ /* 0x000fe20000100800 */
[--C-:B------:R-:W-:Y:S01]  /*9590*/  @!P6 IMAD.IADD R28, R28, 0x1, -R44.reuse ;  /* 0x000000011c1ce824 */ /* 0x100fe200078e0a2c */
[----:B------:R-:W-:Y:S01]  /*95a0*/  ISETP.GT.U32.AND P6, PT, R44, R35, PT ;  /* 0x000000232c00720c */ /* 0x000fe20003fc4070 */
[----:B------:R-:W-:Y:S01]  /*95b0*/  @!P3 IMAD.MOV R7, RZ, RZ, -R7 ;  /* 0x000000ffff07b224 */ /* 0x000fe200078e0a07 */
[----:B------:R-:W-:Y:S01]  /*95c0*/  ISETP.GE.AND P3, PT, R46, RZ, PT ;  /* 0x000000ff2e00720c */ /* 0x000fe20003f66270 */
[--C-:B------:R-:W-:Y:S01]  /*95d0*/  @!P5 IMAD.IADD R29, R29, 0x1, -R44.reuse ;  /* 0x000000011d1dd824 */ /* 0x100fe200078e0a2c */
[----:B------:R-:W-:Y:S01]  /*95e0*/  ISETP.GT.U32.AND P5, PT, R44, R4, PT ;  /* 0x000000042c00720c */ /* 0x000fe20003fa4070 */
[----:B------:R-:W-:Y:S01]  /*95f0*/  VIADD R55, R0, 0x80 ;  /* 0x0000008000377836 */ /* 0x000fe20000000000 */
[----:B------:R0:W-:Y:S01]  /*9600*/  STL [R1+0x398], R7 ;  /* 0x0003980701007387 */ /* 0x0001e20000100800 */
[--C-:B------:R-:W-:Y:S01]  /*9610*/  @!P0 IMAD.IADD R6, R6, 0x1, -R44.reuse ;  /* 0x0000000106068824 */ /* 0x100fe200078e0a2c */
[----:B------:R-:W-:Y:S01]  /*9620*/  ISETP.GE.AND P0, PT, R54, RZ, PT ;  /* 0x000000ff3600720c */ /* 0x000fe20003f06270 */
[----:B------:R-:W-:Y:S01]  /*9630*/  VIADD R54, R0, 0x7f ;  /* 0x0000007f00367836 */ /* 0x000fe20000000000 */
[----:B------:R-:W-:Y:S01]  /*9640*/  IABS R41, R55 ;  /* 0x0000003700297213 */ /* 0x000fe20000000000 */
[--C-:B------:R-:W-:Y:S01]  /*9650*/  @!P4 IMAD.IADD R5, R5, 0x1, -R44.reuse ;  /* 0x000000010505c824 */ /* 0x100fe200078e0a2c */
[----:B------:R-:W-:Y:S01]  /*9660*/  ISETP.GE.AND P4, PT, R56, RZ, PT ;  /* 0x000000ff3800720c */ /* 0x000fe20003f86270 */
[----:B------:R-:W-:Y:S01]  /*9670*/  @!P6 IMAD.IADD R35, R35, 0x1, -R44 ;  /* 0x000000012323e824 */ /* 0x000fe200078e0a2c */
[----:B------:R-:W-:Y:S01]  /*9680*/  IABS R38, R54 ;  /* 0x0000003600267213 */ /* 0x000fe20000000000 */
[----:B------:R-:W-:-:S03]  /*9690*/  IMAD.HI.U32 R40, R39, R41, RZ ;  /* 0x0000002927287227 */ /* 0x000fc600078e00ff */
[----:B------:R-:W-:Y:S01]  /*96a0*/  ISETP.GT.U32.AND P6, PT, R44, R35, PT ;  /* 0x000000232c00720c */ /* 0x000fe20003fc4070 */
[----:B0-----:R-:W-:Y:S02]  /*96b0*/  IMAD.MOV.U32 R7, RZ, RZ, R29 ;  /* 0x000000ffff077224 */ /* 0x001fe400078e001d */
[----:B------:R-:W-:Y:S01]  /*96c0*/  @!P5 IMAD.IADD R4, R4, 0x1, -R44 ;  /* 0x000000010404d824 */ /* 0x000fe200078e0a2c */
[----:B------:R-:W-:Y:S01]  /*96d0*/  ISETP.GE.AND P5, PT, R45, RZ, PT ;  /* 0x000000ff2d00720c */ /* 0x000fe20003fa6270 */
[----:B------:R-:W-:Y:S01]  /*96e0*/  @!P2 IMAD.MOV R7, RZ, RZ, -R7 ;  /* 0x000000ffff07a224 */ /* 0x000fe200078e0a07 */
[C---:B------:R-:W-:Y:S01]  /*96f0*/  ISETP.GT.U32.AND P2, PT, R44.reuse, R5, PT ;  /* 0x000000052c00720c */ /* 0x040fe20003f44070 */
[----:B------:R-:W-:Y:S02]  /*9700*/  IMAD.MOV R40, RZ, RZ, -R40 ;  /* 0x000000ffff287224 */ /* 0x000fe400078e0a28 */
[----:B------:R-:W-:Y:S01]  /*9710*/  IMAD.MOV.U32 R8, RZ, RZ, R28 ;  /* 0x000000ffff087224 */ /* 0x000fe200078e001c */
[----:B------:R0:W-:Y:S01]  /*9720*/  STL [R1+0x394], R7 ;  /* 0x0003940701007387 */ /* 0x0001e20000100800 */
[----:B------:R-:W-:-:S02]  /*9730*/  IMAD R40, R44, R40, R41 ;  /* 0x000000282c287224 */ /* 0x000fc400078e0229 */
[----:B------:R-:W-:Y:S02]  /*9740*/  VIADD R56, R0, 0x7e ;  /* 0x0000007e00387836 */ /* 0x000fe40000000000 */
[----:B------:R-:W-:Y:S02]  /*9750*/  @!P6 IMAD.IADD R35, R35, 0x1, -R44 ;  /* 0x000000012323e824 */ /* 0x000fe400078e0a2c */
[----:B------:R-:W-:Y:S01]  /*9760*/  @!P3 IMAD.MOV R8, RZ, RZ, -R8 ;  /* 0x000000ffff08b224 */ /* 0x000fe200078e0a08 */
[----:B------:R-:W-:Y:S01]  /*9770*/  IABS R36, R56 ;  /* 0x0000003800247213 */ /* 0x000fe20000000000 */
[----:B------:R-:W-:Y:S01]  /*9780*/  @!P2 IMAD.IADD R5, R5, 0x1, -R44 ;  /* 0x000000010505a824 */ /* 0x000fe200078e0a2c */
[----:B------:R-:W-:Y:S01]  /*9790*/  ISETP.GT.U32.AND P2, PT, R44, R40, PT ;  /* 0x000000282c00720c */ /* 0x000fe20003f44070 */
[----:B0-----:R-:W-:Y:S01]  /*97a0*/  IMAD.MOV.U32 R7, RZ, RZ, R6 ;  /* 0x000000ffff077224 */ /* 0x001fe200078e0006 */
[----:B------:R-:W-:Y:S01]  /*97b0*/  ISETP.GE.AND P3, PT, R55, RZ, PT ;  /* 0x000000ff3700720c */ /* 0x000fe20003f66270 */
[----:B------:R-:W-:-:S04]  /*97c0*/  IMAD.HI.U32 R6, R39, R38, RZ ;  /* 0x0000002627067227 */ /* 0x000fc800078e00ff */
[----:B------:R-:W-:Y:S01]  /*97d0*/  @!P1 IMAD.MOV R7, RZ, RZ, -R7 ;  /* 0x000000ffff079224 */ /* 0x000fe200078e0a07 */
[----:B------:R-:W-:Y:S01]  /*97e0*/  ISETP.GT.U32.AND P1, PT, R44, R4, PT ;  /* 0x000000042c00720c */ /* 0x000fe20003f24070 */
[----:B------:R-:W-:Y:S02]  /*97f0*/  IMAD.MOV R6, RZ, RZ, -R6 ;  /* 0x000000ffff067224 */ /* 0x000fe400078e0a06 */
[----:B------:R-:W-:Y:S01]  /*9800*/  VIADD R45, R0, 0x7c ;  /* 0x0000007c002d7836 */ /* 0x000fe20000000000 */
[----:B------:R0:W-:Y:S01]  /*9810*/  STL [R1+0x388], R7 ;  /* 0x0003880701007387 */ /* 0x0001e20000100800 */
[----:B------:R-:W-:Y:S02]  /*9820*/  IMAD R38, R44, R6, R38 ;  /* 0x000000062c267224 */ /* 0x000fe400078e0226 */
[----:B------:R-:W-:Y:S01]  /*9830*/  @!P2 IMAD.IADD R40, R40, 0x1, -R44 ;  /* 0x000000012828a824 */ /* 0x000fe200078e0a2c */
[----:B------:R-:W-:Y:S01]  /*9840*/  STL [R1+0x378], R8 ;  /* 0x0003780801007387 */ /* 0x000fe20000100800 */
[----:B------:R-:W-:Y:S01]  /*9850*/  IABS R6, R45 ;  /* 0x0000002d00067213 */ /* 0x000fe20000000000 */
[----:B------:R-:W-:Y:S01]  /*9860*/  VIADD R46, R0, 0x7a ;  /* 0x0000007a002e7836 */ /* 0x000fe20000000000 */
[----:B------:R-:W-:Y:S01]  /*9870*/  ISETP.GT.U32.AND P6, PT, R44, R38, PT ;  /* 0x000000262c00720c */ /* 0x000fe20003fc4070 */
[----:B------:R-:W-:-:S02]  /*9880*/  VIADD R55, R0, 0x7b ;  /* 0x0000007b00377836 */ /* 0x000fc40000000000 */
[----:B0-----:R-:W-:Y:S01]  /*9890*/  IMAD.MOV.U32 R7, RZ, RZ, R5 ;  /* 0x000000ffff077224 */ /* 0x001fe200078e0005 */
[----:B------:R-:W-:Y:S01]  /*98a0*/  IABS R37, R46 ;  /* 0x0000002e00257213 */ /* 0x000fe20000000000 */
[--C-:B------:R-:W-:Y:S01]  /*98b0*/  @!P1 IMAD.IADD R4, R4, 0x1, -R44.reuse ;  /* 0x0000000104049824 */ /* 0x100fe200078e0a2c */
[----:B------:R-:W-:Y:S01]  /*98c0*/  ISETP.GE.AND P1, PT, R56, RZ, PT ;  /* 0x000000ff3800720c */ /* 0x000fe20003f26270 */
[----:B------:R-:W-:Y:S01]  /*98d0*/  @!P0 IMAD.MOV R7, RZ, RZ, -R7 ;  /* 0x000000ffff078224 */ /* 0x000fe200078e0a07 */
[----:B------:R-:W-:Y:S01]  /*98e0*/  ISETP.GE.AND P0, PT, R54, RZ, PT ;  /* 0x000000ff3600720c */ /* 0x000fe20003f06270 */
[----:B------:R-:W-:Y:S02]  /*98f0*/  VIADD R56, R0, 0x7d ;  /* 0x0000007d00387836 */ /* 0x000fe40000000000 */
[C---:B------:R-:W-:Y:S01]  /*9900*/  IMAD.HI.U32 R5, R39.reuse, R36, RZ ;  /* 0x0000002427057227 */ /* 0x040fe200078e00ff */
[----:B------:R0:W-:Y:S02]  /*9910*/  STL [R1+0x374], R7 ;  /* 0x0003740701007387 */ /* 0x0001e40000100800 */
[----:B------:R-:W-:Y:S01]  /*9920*/  IABS R29, R56 ;  /* 0x00000038001d7213 */ /* 0x000fe20000000000 */
[----:B------:R-:W-:Y:S01]  /*9930*/  @!P6 IMAD.IADD R38, R38, 0x1, -R44 ;  /* 0x000000012626e824 */ /* 0x000fe200078e0a2c */
[----:B------:R-:W-:Y:S01]  /*9940*/  ISETP.GT.U32.AND P6, PT, R44, R40, PT ;  /* 0x000000282c00720c */ /* 0x000fe20003fc4070 */
[----:B------:R-:W-:Y:S01]  /*9950*/  IMAD.MOV R5, RZ, RZ, -R5 ;  /* 0x000000ffff057224 */ /* 0x000fe200078e0a05 */
[----:B------:R-:W-:Y:S01]  /*9960*/  ISETP.GE.AND P2, PT, R56, RZ, PT ;  /* 0x000000ff3800720c */ /* 0x000fe20003f46270 */
[----:B------:R-:W-:-:S04]  /*9970*/  IMAD.HI.U32 R28, R39, R29, RZ ;  /* 0x0000001d271c7227 */ /* 0x000fc800078e00ff */
[----:B0-----:R-:W-:Y:S02]  /*9980*/  IMAD.MOV.U32 R7, RZ, RZ, R4 ;  /* 0x000000ffff077224 */ /* 0x001fe400078e0004 */
[C---:B------:R-:W-:Y:S01]  /*9990*/  IMAD R36, R44.reuse, R5, R36 ;  /* 0x000000052c247224 */ /* 0x040fe200078e0224 */
[----:B------:R-:W-:Y:S01]  /*99a0*/  IABS R5, R55 ;  /* 0x0000003700057213 */ /* 0x000fe20000000000 */
[----:B------:R-:W-:Y:S01]  /*99b0*/  @!P4 IMAD.MOV R7, RZ, RZ, -R7 ;  /* 0x000000ffff07c224 */ /* 0x000fe200078e0a07 */
[----:B------:R-:W-:Y:S01]  /*99c0*/  ISETP.GT.U32.AND P4, PT, R44, R38, PT ;  /* 0x000000262c00720c */ /* 0x000fe20003f84070 */
[----:B------:R-:W-:Y:S02]  /*99d0*/  IMAD.MOV R28, RZ, RZ, -R28 ;  /* 0x000000ffff1c7224 */ /* 0x000fe400078e0a1c */
[----:B------:R-:W-:Y:S01]  /*99e0*/  @!P6 IMAD.IADD R40, R40, 0x1, -R44 ;  /* 0x000000012828e824 */ /* 0x000fe200078e0a2c */
[----:B------:R0:W-:Y:S01]  /*99f0*/  STL [R1+0x368], R7 ;  /* 0x0003680701007387 */ /* 0x0001e20000100800 */
[----:B------:R-:W-:-:S02]  /*9a00*/  IMAD R29, R44, R28, R29 ;  /* 0x0000001c2c1d7224 */ /* 0x000fc400078e021d */
[----:B------:R-:W-:-:S03]  /*9a10*/  IMAD.HI.U32 R4, R39, R6, RZ ;  /* 0x0000000627047227 */ /* 0x000fc600078e00ff */
[----:B------:R-:W-:Y:S01]  /*9a20*/  ISETP.GT.U32.AND P6, PT, R44, R29, PT ;  /* 0x0000001d2c00720c */ /* 0x000fe20003fc4070 */
[----:B------:R-:W-:Y:S02]  /*9a30*/  IMAD.MOV R4, RZ, RZ, -R4 ;  /* 0x000000ffff047224 */ /* 0x000fe400078e0a04 */
[----:B------:R-:W-:Y:S02]  /*9a40*/  @!P4 IMAD.IADD R38, R38, 0x1, -R44 ;  /* 0x000000012626c824 */ /* 0x000fe400078e0a2c */
[----:B0-----:R-:W-:Y:S02]  /*9a50*/  IMAD.MOV.U32 R7, RZ, RZ, R35 ;  /* 0x000000ffff077224 */ /* 0x001fe400078e0023 */
[C---:B------:R-:W-:Y:S02]  /*9a60*/  IMAD R6, R44.reuse, R4, R6 ;  /* 0x000000042c067224 */ /* 0x040fe400078e0206 */
[----:B------:R-:W-:Y:S01]  /*9a70*/  @!P5 IMAD.MOV R7, RZ, RZ, -R7 ;  /* 0x000000ffff07d224 */ /* 0x000fe200078e0a07 */
[C---:B------:R-:W-:Y:S01]  /*9a80*/  ISETP.GT.U32.AND P5, PT, R44.reuse, R36, PT ;  /* 0x000000242c00720c */ /* 0x040fe20003fa4070 */
[----:B------:R-:W-:Y:S01]  /*9a90*/  IMAD.HI.U32 R4, R39, R37, RZ ;  /* 0x0000002527047227 */ /* 0x000fe200078e00ff */
[----:B------:R-:W-:-:S02]  /*9aa0*/  ISETP.GT.U32.AND P4, PT, R44, R6, PT ;  /* 0x000000062c00720c */ /* 0x000fc40003f84070 */
[----:B------:R0:W-:Y:S01]  /*9ab0*/  STL [R1+0x364], R7 ;  /* 0x0003640701007387 */ /* 0x0001e20000100800 */
[----:B------:R-:W-:Y:S02]  /*9ac0*/  @!P6 IMAD.IADD R29, R29, 0x1, -R44 ;  /* 0x000000011d1de824 */ /* 0x000fe400078e0a2c */
[----:B------:R-:W-:Y:S02]  /*9ad0*/  IMAD.MOV R4, RZ, RZ, -R4 ;  /* 0x000000ffff047224 */ /* 0x000fe400078e0a04 */
[----:B------:R-:W-:-:S04]  /*9ae0*/  IMAD.HI.U32 R35, R39, R5, RZ ;  /* 0x0000000527237227 */ /* 0x000fc800078e00ff */
[----:B------:R-:W-:Y:S01]  /*9af0*/  @!P5 IMAD.IADD R36, R36, 0x1, -R44 ;  /* 0x000000012424d824 */ /* 0x000fe200078e0a2c */
[----:B------:R-:W-:Y:S01]  /*9b00*/  ISETP.GE.AND P5, PT, R45, RZ, PT ;  /* 0x000000ff2d00720c */ /* 0x000fe20003fa6270 */
[----:B0-----:R-:W-:Y:S02]  /*9b10*/  IMAD.MOV.U32 R7, RZ, RZ, R40 ;  /* 0x000000ffff077224 */ /* 0x001fe400078e0028 */
[----:B------:R-:W-:Y:S01]  /*9b20*/  VIADD R54, R0, 0x79 ;  /* 0x0000007900367836 */ /* 0x000fe20000000000 */
[C---:B------:R-:W-:Y:S01]  /*9b30*/  ISETP.GT.U32.AND P6, PT, R44.reuse, R36, PT ;  /* 0x000000242c00720c */ /* 0x040fe20003fc4070 */
[----:B------:R-:W-:Y:S02]  /*9b40*/  IMAD R37, R44, R4, R37 ;  /* 0x000000042c257224 */ /* 0x000fe400078e0225 */
[----:B------:R-:W-:Y:S01]  /*9b50*/  @!P3 IMAD.MOV R7, RZ, RZ, -R7 ;  /* 0x000000ffff07b224 */ /* 0x000fe200078e0a07 */
[----:B------:R-:W-:Y:S01]  /*9b60*/  IABS R28, R54 ;  /* 0x00000036001c7213 */ /* 0x000fe20000000000 */
[----:B------:R-:W-:-:S02]  /*9b70*/  IMAD.MOV R35, RZ, RZ, -R35 ;  /* 0x000000ffff237224 */ /* 0x000fc400078e0a23 */
[--C-:B------:R-:W-:Y:S01]  /*9b80*/  @!P4 IMAD.IADD R6, R6, 0x1, -R44.reuse ;  /* 0x000000010606c824 */ /* 0x100fe200078e0a2c */
[----:B------:R0:W-:Y:S01]  /*9b90*/  STL [R1+0x360], R7 ;  /* 0x0003600701007387 */ /* 0x0001e20000100800 */
[C---:B------:R-:W-:Y:S01]  /*9ba0*/  IMAD R5, R44.reuse, R35, R5 ;  /* 0x000000232c057224 */ /* 0x040fe200078e0205 */
[----:B------:R-:W-:Y:S01]  /*9bb0*/  ISETP.GT.U32.AND P4, PT, R44, R29, PT ;  /* 0x0000001d2c00720c */ /* 0x000fe20003f84070 */
[----:B------:R-:W-:Y:S01]  /*9bc0*/  VIADD R56, R0, 0x78 ;  /* 0x0000007800387836 */ /* 0x000fe20000000000 */
[----:B------:R-:W-:Y:S01]  /*9bd0*/  ISETP.GT.U32.AND P3, PT, R44, R6, PT ;  /* 0x000000062c00720c */ /* 0x000fe20003f64070 */
[----:B------:R-:W-:Y:S01]  /*9be0*/  @!P6 IMAD.IADD R36, R36, 0x1, -R44 ;  /* 0x000000012424e824 */ /* 0x000fe200078e0a2c */
[----:B------:R-:W-:Y:S01]  /*9bf0*/  ISETP.GT.U32.AND P6, PT, R44, R37, PT ;  /* 0x000000252c00720c */ /* 0x000fe20003fc4070 */
[----:B------:R-:W-:Y:S01]  /*9c00*/  IMAD.HI.U32 R4, R39, R28, RZ ;  /* 0x0000001c27047227 */ /* 0x000fe200078e00ff */
[----:B------:R-:W-:-:S03]  /*9c10*/  IABS R35, R56 ;  /* 0x0000003800237213 */ /* 0x000fc60000000000 */
[----:B0-----:R-:W-:Y:S02]  /*9c20*/  IMAD.MOV.U32 R7, RZ, RZ, R38 ;  /* 0x000000ffff077224 */ /* 0x001fe400078e0026 */
[----:B------:R-:W-:Y:S02]  /*9c30*/  IMAD.MOV R4, RZ, RZ, -R4 ;  /* 0x000000ffff047224 */ /* 0x000fe400078e0a04 */
[----:B------:R-:W-:Y:S01]  /*9c40*/  @!P0 IMAD.MOV R7, RZ, RZ, -R7 ;  /* 0x000000ffff078224 */ /* 0x000fe200078e0a07 */
[----:B------:R-:W-:Y:S01]  /*9c50*/  ISETP.GT.U32.AND P0, PT, R44, R5, PT ;  /* 0x000000052c00720c */ /* 0x000fe20003f04070 */
[----:B------:R-:W-:Y:S02]  /*9c60*/  VIADD R45, R0, 0x77 ;  /* 0x00000077002d7836 */ /* 0x000fe40000000000 */
[----:B------:R-:W-:Y:S01]  /*9c70*/  IMAD R28, R44, R4, R28 ;  /* 0x000000042c1c7224 */ /* 0x000fe200078e021c */
[----:B------:R0:W-:Y:S01]  /*9c80*/  STL [R1+0x35c], R7 ;  /* 0x00035c0701007387 */ /* 0x0001e20000100800 */
[----:B------:R-:W-:Y:S01]  /*9c90*/  @!P6 IMAD.IADD R37, R37, 0x1, -R44 ;  /* 0x000000012525e824 */ /* 0x000fe200078e0a2c */
[----:B------:R-:W-:Y:S01]  /*9ca0*/  IABS R40, R45 ;  /* 0x0000002d00287213 */ /* 0x000fe20000000000 */
[----:B------:R-:W-:-:S02]  /*9cb0*/  IMAD.MOV.U32 R8, RZ, RZ, R36 ;  /* 0x000000ffff087224 */ /* 0x000fc400078e0024 */
[----:B------:R-:W-:-:S04]  /*9cc0*/  IMAD.HI.U32 R38, R39, R35, RZ ;  /* 0x0000002327267227 */ /* 0x000fc800078e00ff */
[----:B------:R-:W-:Y:S01]  /*9cd0*/  @!P4 IMAD.IADD R29, R29, 0x1, -R44 ;  /* 0x000000011d1dc824 */ /* 0x000fe200078e0a2c */
[C---:B------:R-:W-:Y:S01]  /*9ce0*/  ISETP.GT.U32.AND P4, PT, R44.reuse, R28, PT ;  /* 0x0000001c2c00720c */ /* 0x040fe20003f84070 */
[----:B------:R-:W-:Y:S01]  /*9cf0*/  @!P1 IMAD.MOV R8, RZ, RZ, -R8 ;  /* 0x000000ffff089224 */ /* 0x000fe200078e0a08 */
[----:B------:R-:W-:Y:S01]  /*9d00*/  ISETP.GT.U32.AND P1, PT, R44, R37, PT ;  /* 0x000000252c00720c */ /* 0x000fe20003f24070 */
[----:B------:R-:W-:Y:S02]  /*9d10*/  IMAD.MOV R38, RZ, RZ, -R38 ;  /* 0x000000ffff267224 */ /* 0x000fe400078e0a26 */
[----:B------:R-:W-:Y:S01]  /*9d20*/  IMAD.HI.U32 R4, R39, R40, RZ ;  /* 0x0000002827047227 */ /* 0x000fe200078e00ff */
[----:B------:R1:W-:Y:S03]  /*9d30*/  STL [R1+0x350], R8 ;  /* 0x0003500801007387 */ /* 0x0003e60000100800 */
[--C-:B------:R-:W-:Y:S01]  /*9d40*/  @!P0 IMAD.IADD R5, R5, 0x1, -R44.reuse ;  /* 0x0000000105058824 */ /* 0x100fe200078e0a2c */
[----:B------:R-:W-:Y:S01]  /*9d50*/  ISETP.GE.AND P0, PT, R46, RZ, PT ;  /* 0x000000ff2e00720c */ /* 0x000fe20003f06270 */
[----:B------:R-:W-:Y:S01]  /*9d60*/  @!P3 IMAD.IADD R6, R6, 0x1, -R44 ;  /* 0x000000010606b824 */ /* 0x000fe200078e0a2c */
[----:B------:R-:W-:Y:S01]  /*9d70*/  ISETP.GE.AND P3, PT, R55, RZ, PT ;  /* 0x000000ff3700720c */ /* 0x000fe20003f66270 */
[C---:B------:R-:W-:Y:S01]  /*9d80*/  IMAD R35, R44.reuse, R38, R35 ;  /* 0x000000262c237224 */ /* 0x040fe200078e0223 */
[----:B------:R-:W-:Y:S01]  /*9d90*/  ISETP.GT.U32.AND P6, PT, R44, R5, PT ;  /* 0x000000052c00720c */ /* 0x000fe20003fc4070 */
[----:B------:R-:W-:-:S02]  /*9da0*/  IMAD.MOV R4, RZ, RZ, -R4 ;  /* 0x000000ffff047224 */ /* 0x000fc400078e0a04 */
[----:B------:R-:W-:Y:S01]  /*9db0*/  @!P5 IMAD.MOV R6, RZ, RZ, -R6 ;  /* 0x000000ffff06d224 */ /* 0x000fe200078e0a06 */
[C---:B------:R-:W-:Y:S01]  /*9dc0*/  ISETP.GT.U32.AND P5, PT, R44.reuse, R35, PT ;  /* 0x000000232c00720c */ /* 0x040fe20003fa4070 */
[----:B------:R-:W-:Y:S02]  /*9dd0*/  IMAD R40, R44, R4, R40 ;  /* 0x000000042c287224 */ /* 0x000fe400078e0228 */
[----:B------:R-:W-:Y:S02]  /*9de0*/  VIADD R55, R0, 0x76 ;  /* 0x0000007600377836 */ /* 0x000fe40000000000 */
[--C-:B------:R-:W-:Y:S02]  /*9df0*/  @!P4 IMAD.IADD R28, R28, 0x1, -R44.reuse ;  /* 0x000000011c1cc824 */ /* 0x100fe400078e0a2c */
[--C-:B------:R-:W-:Y:S01]  /*9e00*/  @!P1 IMAD.IADD R37, R37, 0x1, -R44.reuse ;  /* 0x0000000125259824 */ /* 0x100fe200078e0a2c */
[C---:B------:R-:W-:Y:S01]  /*9e10*/  ISETP.GT.U32.AND P1, PT, R44.reuse, R40, PT ;  /* 0x000000282c00720c */ /* 0x040fe20003f24070 */
[----:B0-----:R-:W-:Y:S01]  /*9e20*/  IMAD.MOV.U32 R7, RZ, RZ, R29 ;  /* 0x000000ffff077224 */ /* 0x001fe200078e001d */
[----:B------:R-:W-:Y:S01]  /*9e30*/  IABS R38, R55 ;  /* 0x0000003700267213 */ /* 0x000fe20000000000 */
[--C-:B------:R-:W-:Y:S01]  /*9e40*/  @!P6 IMAD.IADD R5, R5, 0x1, -R44.reuse ;  /* 0x000000010505e824 */ /* 0x100fe200078e0a2c */
[----:B------:R-:W-:Y:S01]  /*9e50*/  ISETP.GT.U32.AND P4, PT, R44, R28, PT ;  /* 0x0000001c2c00720c */ /* 0x000fe20003f84070 */
[----:B------:R-:W-:Y:S01]  /*9e60*/  @!P2 IMAD.MOV R7, RZ, RZ, -R7 ;  /* 0x000000ffff07a224 */ /* 0x000fe200078e0a07 */
[----:B------:R-:W-:Y:S01]  /*9e70*/  ISETP.GE.AND P2, PT, R54, RZ, PT ;  /* 0x000000ff3600720c */ /* 0x000fe20003f46270 */
[----:B------:R-:W-:Y:S01]  /*9e80*/  VIADD R54, R0, 0x75 ;  /* 0x0000007500367836 */ /* 0x000fe20000000000 */
[----:B------:R-:W-:Y:S01]  /*9e90*/  ISETP.GE.AND P6, PT, R56, RZ, PT ;  /* 0x000000ff3800720c */ /* 0x000fe20003fc6270 */
[----:B------:R-:W-:Y:S01]  /*9ea0*/  IMAD.HI.U32 R4, R39, R38, RZ ;  /* 0x0000002627047227 */ /* 0x000fe200078e00ff */
[----:B------:R0:W-:Y:S02]  /*9eb0*/  STL [R1+0x34c], R7 ;  /* 0x00034c0701007387 */ /* 0x0001e40000100800 */
[----:B------:R-:W-:Y:S01]  /*9ec0*/  IABS R36, R54 ;  /* 0x0000003600247213 */ /* 0x000fe20000000000 */
[----:B------:R-:W-:Y:S01]  /*9ed0*/  @!P5 IMAD.IADD R35, R35, 0x1, -R44 ;  /* 0x000000012323d824 */ /* 0x000fe200078e0a2c */
[----:B------:R2:W-:Y:S01]  /*9ee0*/  STL [R1+0x348], R6 ;  /* 0x0003480601007387 */ /* 0x0005e20000100800 */
[----:B-1----:R-:W-:Y:S01]  /*9ef0*/  IMAD.MOV.U32 R8, RZ, RZ, R5 ;  /* 0x000000ffff087224 */ /* 0x002fe200078e0005 */
[----:B------:R-:W-:Y:S01]  /*9f00*/  ISETP.GE.AND P5, PT, R55, RZ, PT ;  /* 0x000000ff3700720c */ /* 0x000fe20003fa6270 */
[----:B------:R-:W-:-:S02]  /*9f10*/  IMAD.MOV R4, RZ, RZ, -R4 ;  /* 0x000000ffff047224 */ /* 0x000fc400078e0a04 */
[----:B------:R-:W-:Y:S01]  /*9f20*/  @!P1 IMAD.IADD R40, R40, 0x1, -R44 ;  /* 0x0000000128289824 */ /* 0x000fe200078e0a2c */
[C---:B------:R-:W-:Y:S01]  /*9f30*/  ISETP.GT.U32.AND P1, PT, R44.reuse, R35, PT ;  /* 0x000000232c00720c */ /* 0x040fe20003f24070 */
[----:B0-----:R-:W-:Y:S02]  /*9f40*/  IMAD.MOV.U32 R7, RZ, RZ, R37 ;  /* 0x000000ffff077224 */ /* 0x001fe400078e0025 */
[----:B------:R-:W-:Y:S01]  /*9f50*/  @!P3 IMAD.MOV R8, RZ, RZ, -R8 ;  /* 0x000000ffff08b224 */ /* 0x000fe200078e0a08 */
[C---:B------:R-:W-:Y:S01]  /*9f60*/  ISETP.GT.U32.AND P3, PT, R44.reuse, R40, PT ;  /* 0x000000282c00720c */ /* 0x040fe20003f64070 */
[----:B------:R-:W-:Y:S02]  /*9f70*/  @!P0 IMAD.MOV R7, RZ, RZ, -R7 ;  /* 0x000000ffff078224 */ /* 0x000fe400078e0a07 */
[----:B------:R-:W-:Y:S01]  /*9f80*/  IMAD R38, R44, R4, R38 ;  /* 0x000000042c267224 */ /* 0x000fe200078e0226 */
[----:B------:R-:W-:Y:S01]  /*9f90*/  STL [R1+0x340], R8 ;  /* 0x0003400801007387 */ /* 0x000fe20000100800 */
[----:B------:R-:W-:Y:S01]  /*9fa0*/  @!P4 IMAD.IADD R28, R28, 0x1, -R44 ;  /* 0x000000011c1cc824 */ /* 0x000fe200078e0a2c */
[----:B------:R-:W-:Y:S01]  /*9fb0*/  ISETP.GE.AND P4, PT, R45, RZ, PT ;  /* 0x000000ff2d00720c */ /* 0x000fe20003f86270 */
[----:B------:R-:W-:Y:S01]  /*9fc0*/  IMAD.HI.U32 R4, R39, R36, RZ ;  /* 0x0000002427047227 */ /* 0x000fe200078e00ff */
[----:B------:R0:W-:Y:S01]  /*9fd0*/  STL [R1+0x334], R7 ;  /* 0x0003340701007387 */ /* 0x0001e20000100800 */
[----:B------:R-:W-:-:S02]  /*9fe0*/  ISETP.GT.U32.AND P0, PT, R44, R38, PT ;  /* 0x000000262c00720c */ /* 0x000fc40003f04070 */
[----:B------:R-:W-:Y:S02]  /*9ff0*/  IMAD.MOV R4, RZ, RZ, -R4 ;  /* 0x000000ffff047224 */ /* 0x000fe400078e0a04 */
[----:B------:R-:W-:Y:S02]  /*a000*/  VIADD R45, R0, 0x73 ;  /* 0x00000073002d7836 */ /* 0x000fe40000000000 */
[----:B------:R-:W-:Y:S02]  /*a010*/  IMAD R36, R44, R4, R36 ;  /* 0x000000042c247224 */ /* 0x000fe400078e0224 */
[----:B------:R-:W-:Y:S01]  /*a020*/  VIADD R56, R0, 0x74 ;  /* 0x0000007400387836 */ /* 0x000fe20000000000 */
[----:B--2---:R-:W-:Y:S01]  /*a030*/  IABS R6, R45 ;  /* 0x0000002d00067213 */ /* 0x004fe20000000000 */
[----:B0-----:R-:W-:Y:S02]  /*a040*/  IMAD.MOV.U32 R7, RZ, RZ, R28 ;  /* 0x000000ffff077224 */ /* 0x001fe400078e001c */
[----:B------:R-:W-:Y:S01]  /*a050*/  @!P1 IMAD.IADD R35, R35, 0x1, -R44 ;  /* 0x0000000123239824 */ /* 0x000fe200078e0a2c */
[----:B------:R-:W-:Y:S01]  /*a060*/  ISETP.GT.U32.AND P1, PT, R44, R36, PT ;  /* 0x000000242c00720c */ /* 0x000fe20003f24070 */
[----:B------:R-:W-:Y:S01]  /*a070*/  @!P2 IMAD.MOV R7, RZ, RZ, -R7 ;  /* 0x000000ffff07a224 */ /* 0x000fe200078e0a07 */
[----:B------:R-:W-:Y:S01]  /*a080*/  IABS R29, R56 ;  /* 0x00000038001d7213 */ /* 0x000fe20000000000 */
[----:B------:R-:W-:Y:S01]  /*a090*/  IMAD.HI.U32 R4, R39, R6, RZ ;  /* 0x0000000627047227 */ /* 0x000fe200078e00ff */
[----:B------:R-:W-:-:S02]  /*a0a0*/  ISETP.GE.AND P2, PT, R54, RZ, PT ;  /* 0x000000ff3600720c */ /* 0x000fc40003f46270 */
[----:B------:R0:W-:Y:S01]  /*a0b0*/  STL [R1+0x32c], R7 ;  /* 0x00032c0701007387 */ /* 0x0001e20000100800 */
[----:B------:R-:W-:-:S04]  /*a0c0*/  IMAD.HI.U32 R5, R39, R29, RZ ;  /* 0x0000001d27057227 */ /* 0x000fc800078e00ff */
[----:B------:R-:W-:Y:S02]  /*a0d0*/  IMAD.MOV R4, RZ, RZ, -R4 ;  /* 0x000000ffff047224 */ /* 0x000fe400078e0a04 */
[--C-:B------:R-:W-:Y:S01]  /*a0e0*/  @!P3 IMAD.IADD R40, R40, 0x1, -R44.reuse ;  /* 0x000000012828b824 */ /* 0x100fe200078e0a2c */
[----:B------:R-:W-:Y:S01]  /*a0f0*/  ISETP.GE.AND P3, PT, R56, RZ, PT ;  /* 0x000000ff3800720c */ /* 0x000fe20003f66270 */
[----:B------:R-:W-:Y:S02]  /*a100*/  @!P0 IMAD.IADD R38, R38, 0x1, -R44 ;  /* 0x0000000126268824 */ /* 0x000fe400078e0a2c */
[----:B0-----:R-:W-:Y:S02]  /*a110*/  IMAD.MOV.U32 R7, RZ, RZ, R35 ;  /* 0x000000ffff077224 */ /* 0x001fe400078e0023 */
[----:B------:R-:W-:Y:S02]  /*a120*/  IMAD.MOV R5, RZ, RZ, -R5 ;  /* 0x000000ffff057224 */ /* 0x000fe400078e0a05 */
[----:B------:R-:W-:-:S02]  /*a130*/  @!P6 IMAD.MOV R7, RZ, RZ, -R7 ;  /* 0x000000ffff07e224 */ /* 0x000fc400078e0a07 */
[----:B------:R-:W-:Y:S02]  /*a140*/  IMAD R6, R44, R4, R6 ;  /* 0x000000042c067224 */ /* 0x000fe400078e0206 */
[----:B------:R-:W-:Y:S01]  /*a150*/  @!P1 IMAD.IADD R36, R36, 0x1, -R44 ;  /* 0x0000000124249824 */ /* 0x000fe200078e0a2c */
[----:B------:R0:W-:Y:S01]  /*a160*/  STL [R1+0x328], R7 ;  /* 0x0003280701007387 */ /* 0x0001e20000100800 */
[C---:B------:R-:W-:Y:S01]  /*a170*/  ISETP.GT.U32.AND P1, PT, R44.reuse, R38, PT ;  /* 0x000000262c00720c */ /* 0x040fe20003f24070 */
[----:B------:R-:W-:Y:S02]  /*a180*/  IMAD R29, R44, R5, R29 ;  /* 0x000000052c1d7224 */ /* 0x000fe400078e021d */
[----:B------:R-:W-:Y:S01]  /*a190*/  VIADD R46, R0, 0x72 ;  /* 0x00000072002e7836 */ /* 0x000fe20000000000 */
[----:B------:R-:W-:Y:S01]  /*a1a0*/  ISETP.GT.U32.AND P6, PT, R44, R36, PT ;  /* 0x000000242c00720c */ /* 0x000fe20003fc4070 */
[----:B------:R-:W-:Y:S01]  /*a1b0*/  VIADD R55, R0, 0x71 ;  /* 0x0000007100377836 */ /* 0x000fe20000000000 */
[----:B------:R-:W-:Y:S01]  /*a1c0*/  ISETP.GT.U32.AND P0, PT, R44, R29, PT ;  /* 0x0000001d2c00720c */ /* 0x000fe20003f04070 */
[C---:B------:R-:W-:Y:S01]  /*a1d0*/  VIADD R56, R0.reuse, 0x6f ;  /* 0x0000006f00387836 */ /* 0x040fe20000000000 */
[----:B------:R-:W-:Y:S01]  /*a1e0*/  IABS R5, R46 ;  /* 0x0000002e00057213 */ /* 0x000fe20000000000 */
[----:B0-----:R-:W-:Y:S01]  /*a1f0*/  IMAD.MOV.U32 R7, RZ, RZ, R40 ;  /* 0x000000ffff077224 */ /* 0x001fe200078e0028 */
[----:B------:R-:W-:Y:S01]  /*a200*/  IABS R4, R55 ;  /* 0x0000003700047213 */ /* 0x000fe20000000000 */
[----:B------:R-:W-:Y:S01]  /*a210*/  VIADD R54, R0, 0x70 ;  /* 0x0000007000367836 */ /* 0x000fe20000000000 */
[----:B------:R-:W-:Y:S01]  /*a220*/  IABS R41, R56 ;  /* 0x0000003800297213 */ /* 0x000fe20000000000 */
[----:B------:R-:W-:Y:S01]  /*a230*/  @!P4 IMAD.MOV R7, RZ, RZ, -R7 ;  /* 0x000000ffff07c224 */ /* 0x000fe200078e0a07 */
[----:B------:R-:W-:Y:S01]  /*a240*/  ISETP.GT.U32.AND P4, PT, R44, R6, PT ;  /* 0x000000062c00720c */ /* 0x000fe20003f84070 */
[----:B------:R-:W-:Y:S01]  /*a250*/  IMAD.HI.U32 R37, R39, R5, RZ ;  /* 0x0000000527257227 */ /* 0x000fe200078e00ff */
[----:B------:R-:W-:-:S02]  /*a260*/  IABS R28, R54 ;  /* 0x00000036001c7213 */ /* 0x000fc40000000000 */
[----:B------:R0:W-:Y:S01]  /*a270*/  STL [R1+0x324], R7 ;  /* 0x0003240701007387 */ /* 0x0001e20000100800 */
[--C-:B------:R-:W-:Y:S01]  /*a280*/  @!P1 IMAD.IADD R38, R38, 0x1, -R44.reuse ;  /* 0x0000000126269824 */ /* 0x100fe200078e0a2c */
[----:B------:R-:W-:Y:S01]  /*a290*/  ISETP.GE.AND P1, PT, R45, RZ, PT ;  /* 0x000000ff2d00720c */ /* 0x000fe20003f26270 */
[----:B------:R-:W-:Y:S02]  /*a2a0*/  IMAD.MOV R37, RZ, RZ, -R37 ;  /* 0x000000ffff257224 */ /* 0x000fe400078e0a25 */
[--C-:B------:R-:W-:Y:S02]  /*a2b0*/  @!P0 IMAD.IADD R29, R29, 0x1, -R44.reuse ;  /* 0x000000011d1d8824 */ /* 0x100fe400078e0a2c */
[----:B------:R-:W-:Y:S02]  /*a2c0*/  IMAD R5, R44, R37, R5 ;  /* 0x000000252c057224 */ /* 0x000fe400078e0205 */
[----:B------:R-:W-:Y:S01]  /*a2d0*/  @!P4 IMAD.IADD R6, R6, 0x1, -R44 ;  /* 0x000000010606c824 */ /* 0x000fe200078e0a2c */
[----:B------:R-:W-:Y:S01]  /*a2e0*/  ISETP.GT.U32.AND P0, PT, R44, R29, PT ;  /* 0x0000001d2c00720c */ /* 0x000fe20003f04070 */
[----:B0-----:R-:W-:-:S02]  /*a2f0*/  IMAD.MOV.U32 R7, RZ, RZ, R38 ;  /* 0x000000ffff077224 */ /* 0x001fc400078e0026 */
[----:B------:R-:W-:Y:S01]  /*a300*/  IMAD.HI.U32 R35, R39, R4, RZ ;  /* 0x0000000427237227 */ /* 0x000fe200078e00ff */
[----:B------:R-:W-:-:S03]  /*a310*/  ISETP.GT.U32.AND P4, PT, R44, R6, PT ;  /* 0x000000062c00720c */ /* 0x000fc60003f84070 */
[----:B------:R-:W-:Y:S01]  /*a320*/  @!P5 IMAD.MOV R7, RZ, RZ, -R7 ;  /* 0x000000ffff07d224 */ /* 0x000fe200078e0a07 */
[----:B------:R-:W-:Y:S01]  /*a330*/  ISETP.GE.AND P5, PT, R46, RZ, PT ;  /* 0x000000ff2e00720c */ /* 0x000fe20003fa6270 */
[--C-:B------:R-:W-:Y:S01]  /*a340*/  @!P6 IMAD.IADD R36, R36, 0x1, -R44.reuse ;  /* 0x000000012424e824 */ /* 0x100fe200078e0a2c */
[C---:B------:R-:W-:Y:S01]  /*a350*/  ISETP.GT.U32.AND P6, PT, R44.reuse, R5, PT ;  /* 0x000000052c00720c */ /* 0x040fe20003fc4070 */
[----:B------:R-:W-:Y:S01]  /*a360*/  IMAD.MOV R35, RZ, RZ, -R35 ;  /* 0x000000ffff237224 */ /* 0x000fe200078e0a23 */
[----:B------:R0:W-:Y:S01]  /*a370*/  STL [R1+0x31c], R7 ;  /* 0x00031c0701007387 */ /* 0x0001e20000100800 */
[----:B------:R-:W-:Y:S02]  /*a380*/  @!P0 IMAD.IADD R29, R29, 0x1, -R44 ;  /* 0x000000011d1d8824 */ /* 0x000fe400078e0a2c */
[----:B------:R-:W-:Y:S02]  /*a390*/  IMAD R4, R44, R35, R4 ;  /* 0x000000232c047224 */ /* 0x000fe400078e0204 */
[----:B------:R-:W-:-:S03]  /*a3a0*/  IMAD.HI.U32 R35, R39, R41, RZ ;  /* 0x0000002927237227 */ /* 0x000fc600078e00ff */
[----:B------:R-:W-:Y:S01]  /*a3b0*/  ISETP.GT.U32.AND P0, PT, R44, R4, PT ;  /* 0x000000042c00720c */ /* 0x000fe20003f04070 */
[----:B------:R-:W-:Y:S02]  /*a3c0*/  IMAD.MOV R35, RZ, RZ, -R35 ;  /* 0x000000ffff237224 */ /* 0x000fe400078e0a23 */
[----:B0-----:R-:W-:Y:S02]  /*a3d0*/  IMAD.MOV.U32 R7, RZ, RZ, R36 ;  /* 0x000000ffff077224 */ /* 0x001fe400078e0024 */
[--C-:B------:R-:W-:Y:S02]  /*a3e0*/  @!P4 IMAD.IADD R6, R6, 0x1, -R44.reuse ;  /* 0x000000010606c824 */ /* 0x100fe400078e0a2c */
[----:B------:R-:W-:Y:S02]  /*a3f0*/  @!P2 IMAD.MOV R7, RZ, RZ, -R7 ;  /* 0x000000ffff07a224 */ /* 0x000fe400078e0a07 */
[----:B------:R-:W-:Y:S01]  /*a400*/  @!P6 IMAD.IADD R5, R5, 0x1, -R44 ;  /* 0x000000010505e824 */ /* 0x000fe200078e0a2c */
[----:B------:R-:W-:Y:S01]  /*a410*/  ISETP.GE.AND P6, PT, R55, RZ, PT ;  /* 0x000000ff3700720c */ /* 0x000fe20003fc6270 */
[C---:B------:R-:W-:Y:S01]  /*a420*/  IMAD R41, R44.reuse, R35, R41 ;  /* 0x000000232c297224 */ /* 0x040fe200078e0229 */
[----:B------:R0:W-:Y:S01]  /*a430*/  STL [R1+0x318], R7 ;  /* 0x0003180701007387 */ /* 0x0001e20000100800 */
[----:B------:R-:W-:Y:S01]  /*a440*/  IMAD.HI.U32 R37, R39, R28, RZ ;  /* 0x0000001c27257227 */ /* 0x000fe200078e00ff */
[----:B------:R-:W-:-:S03]  /*a450*/  ISETP.GT.U32.AND P2, PT, R44, R5, PT ;  /* 0x000000052c00720c */ /* 0x000fc60003f44070 */
[----:B------:R-:W-:Y:S02]  /*a460*/  VIADD R45, R0, 0x6e ;  /* 0x0000006e002d7836 */ /* 0x000fe40000000000 */
[----:B------:R-:W-:Y:S02]  /*a470*/  IMAD.MOV R37, RZ, RZ, -R37 ;  /* 0x000000ffff257224 */ /* 0x000fe400078e0a25 */
[----:B------:R-:W-:Y:S01]  /*a480*/  @!P0 IMAD.IADD R4, R4, 0x1, -R44 ;  /* 0x0000000104048824 */ /* 0x000fe200078e0a2c */
[----:B------:R-:W-:Y:S01]  /*a490*/  IABS R40, R45 ;  /* 0x0000002d00287213 */ /* 0x000fe20000000000 */
[----:B0-----:R-:W-:Y:S02]  /*a4a0*/  IMAD.MOV.U32 R7, RZ, RZ, R6 ;  /* 0x000000ffff077224 */ /* 0x001fe400078e0006 */
[C---:B------:R-:W-:Y:S01]  /*a4b0*/  IMAD R28, R44.reuse, R37, R28 ;  /* 0x000000252c1c7224 */ /* 0x040fe200078e021c */
[C---:B------:R-:W-:Y:S01]  /*a4c0*/  ISETP.GT.U32.AND P0, PT, R44.reuse, R4, PT ;  /* 0x000000042c00720c */ /* 0x040fe20003f04070 */
[----:B------:R-:W-:Y:S01]  /*a4d0*/  @!P1 IMAD.MOV R7, RZ, RZ, -R7 ;  /* 0x000000ffff079224 */ /* 0x000fe200078e0a07 */
[C---:B------:R-:W-:Y:S01]  /*a4e0*/  ISETP.GT.U32.AND P1, PT, R44.reuse, R41, PT ;  /* 0x000000292c00720c */ /* 0x040fe20003f24070 */
[----:B------:R-:W-:Y:S01]  /*a4f0*/  IMAD.HI.U32 R35, R39, R40, RZ ;  /* 0x0000002827237227 */ /* 0x000fe200078e00ff */
[----:B------:R-:W-:-:S03]  /*a500*/  ISETP.GT.U32.AND P4, PT, R44, R28, PT ;  /* 0x0000001c2c00720c */ /* 0x000fc60003f84070 */
[----:B------:R-:W-:Y:S02]  /*a510*/  VIADD R55, R0, 0x6d ;  /* 0x0000006d00377836 */ /* 0x000fe40000000000 */
[----:B------:R-:W-:Y:S02]  /*a520*/  IMAD.MOV R35, RZ, RZ, -R35 ;  /* 0x000000ffff237224 */ /* 0x000fe400078e0a23 */
[----:B------:R-:W-:Y:S01]  /*a530*/  @!P2 IMAD.IADD R5, R5, 0x1, -R44 ;  /* 0x000000010505a824 */ /* 0x000fe200078e0a2c */
[----:B------:R-:W-:Y:S01]  /*a540*/  IABS R38, R55 ;  /* 0x0000003700267213 */ /* 0x000fe20000000000 */
[C---:B------:R-:W-:Y:S02]  /*a550*/  IMAD R40, R44.reuse, R35, R40 ;  /* 0x000000232c287224 */ /* 0x040fe400078e0228 */
[----:B------:R-:W-:Y:S02]  /*a560*/  @!P1 IMAD.IADD R41, R41, 0x1, -R44 ;  /* 0x0000000129299824 */ /* 0x000fe400078e0a2c */
[----:B------:R-:W-:Y:S01]  /*a570*/  @!P5 IMAD.MOV R5, RZ, RZ, -R5 ;  /* 0x000000ffff05d224 */ /* 0x000fe200078e0a05 */
[C---:B------:R-:W-:Y:S01]  /*a580*/  ISETP.GT.U32.AND P2, PT, R44.reuse, R40, PT ;  /* 0x000000282c00720c */ /* 0x040fe20003f44070 */
[----:B------:R-:W-:Y:S01]  /*a590*/  IMAD.MOV.U32 R8, RZ, RZ, R29 ;  /* 0x000000ffff087224 */ /* 0x000fe200078e001d */
[----:B------:R-:W-:Y:S01]  /*a5a0*/  ISETP.GT.U32.AND P5, PT, R44, R41, PT ;  /* 0x000000292c00720c */ /* 0x000fe20003fa4070 */
[----:B------:R-:W-:-:S04]  /*a5b0*/  IMAD.HI.U32 R29, R39, R38, RZ ;  /* 0x00000026271d7227 */ /* 0x000fc800078e00ff */
[----:B------:R-:W-:Y:S01]  /*a5c0*/  @!P4 IMAD.IADD R28, R28, 0x1, -R44 ;  /* 0x000000011c1cc824 */ /* 0x000fe200078e0a2c */
[----:B------:R-:W-:Y:S01]  /*a5d0*/  ISETP.GE.AND P4, PT, R45, RZ, PT ;  /* 0x000000ff2d00720c */ /* 0x000fe20003f86270 */
[----:B------:R-:W-:Y:S02]  /*a5e0*/  IMAD.MOV R29, RZ, RZ, -R29 ;  /* 0x000000ffff1d7224 */ /* 0x000fe400078e0a1d */
[----:B------:R-:W-:Y:S01]  /*a5f0*/  @!P3 IMAD.MOV R8, RZ, RZ, -R8 ;  /* 0x000000ffff08b224 */ /* 0x000fe200078e0a08 */
[----:B------:R-:W-:Y:S01]  /*a600*/  ISETP.GE.AND P3, PT, R54, RZ, PT ;  /* 0x000000ff3600720c */ /* 0x000fe20003f66270 */
[----:B------:R-:W-:Y:S01]  /*a610*/  VIADD R54, R0, 0x6c ;  /* 0x0000006c00367836 */ /* 0x000fe20000000000 */
[----:B------:R-:W-:Y:S01]  /*a620*/  ISETP.GT.U32.AND P1, PT, R44, R28, PT ;  /* 0x0000001c2c00720c */ /* 0x000fe20003f24070 */
[----:B------:R-:W-:Y:S01]  /*a630*/  @!P0 IMAD.IADD R4, R4, 0x1, -R44 ;  /* 0x0000000104048824 */ /* 0x000fe200078e0a2c */
[----:B------:R-:W-:Y:S01]  /*a640*/  ISETP.GE.AND P0, PT, R56, RZ, PT ;  /* 0x000000ff3800720c */ /* 0x000fe20003f06270 */
[C---:B------:R-:W-:Y:S01]  /*a650*/  IMAD R38, R44.reuse, R29, R38 ;  /* 0x0000001d2c267224 */ /* 0x040fe200078e0226 */
[----:B------:R-:W-:Y:S01]  /*a660*/  IABS R6, R54 ;  /* 0x0000003600067213 */ /* 0x000fe20000000000 */
[----:B------:R-:W-:Y:S01]  /*a670*/  @!P6 IMAD.MOV R4, RZ, RZ, -R4 ;  /* 0x000000ffff04e224 */ /* 0x000fe200078e0a04 */
[----:B------:R0:W-:Y:S01]  /*a680*/  STL [R1+0x310], R8 ;  /* 0x0003100801007387 */ /* 0x0001e20000100800 */
[--C-:B------:R-:W-:Y:S01]  /*a690*/  @!P5 IMAD.IADD R41, R41, 0x1, -R44.reuse ;  /* 0x000000012929d824 */ /* 0x100fe200078e0a2c */
[----:B------:R-:W-:Y:S01]  /*a6a0*/  ISETP.GT.U32.AND P5, PT, R44, R38, PT ;  /* 0x000000262c00720c */ /* 0x000fe20003fa4070 */
[----:B------:R-:W-:Y:S01]  /*a6b0*/  VIADD R56, R0, 0x6b ;  /* 0x0000006b00387836 */ /* 0x000fe20000000000 */
[----:B------:R1:W-:Y:S01]  /*a6c0*/  STL [R1+0x300], R7 ;  /* 0x0003000701007387 */ /* 0x0003e20000100800 */
[--C-:B------:R-:W-:Y:S01]  /*a6d0*/  @!P2 IMAD.IADD R40, R40, 0x1, -R44.reuse ;  /* 0x000000012828a824 */ /* 0x100fe200078e0a2c */
[----:B------:R-:W-:Y:S01]  /*a6e0*/  ISETP.GE.AND P6, PT, R55, RZ, PT ;  /* 0x000000ff3700720c */ /* 0x000fe20003fc6270 */
[----:B------:R-:W-:Y:S01]  /*a6f0*/  @!P1 IMAD.IADD R28, R28, 0x1, -R44 ;  /* 0x000000011c1c9824 */ /* 0x000fe200078e0a2c */
[----:B------:R2:W-:Y:S01]  /*a700*/  STL [R1+0x2fc], R5 ;  /* 0x0002fc0501007387 */ /* 0x0005e20000100800 */
[----:B------:R-:W-:Y:S01]  /*a710*/  IABS R37, R56 ;  /* 0x0000003800257213 */ /* 0x000fe20000000000 */
[----:B------:R-:W-:Y:S01]  /*a720*/  VIADD R46, R0, 0x69 ;  /* 0x00000069002e7836 */ /* 0x000fe20000000000 */
[----:B------:R-:W-:Y:S01]  /*a730*/  ISETP.GT.U32.AND P2, PT, R44, R40, PT ;  /* 0x000000282c00720c */ /* 0x000fe20003f44070 */
[----:B------:R3:W-:Y:S01]  /*a740*/  STL [R1+0x134], R4 ;  /* 0x0001340401007387 */ /* 0x0007e20000100800 */
[----:B0-----:R-:W-:Y:S01]  /*a750*/  IMAD.MOV.U32 R8, RZ, RZ, R41 ;  /* 0x000000ffff087224 */ /* 0x001fe200078e0029 */
[----:B------:R-:W-:Y:S01]  /*a760*/  ISETP.GE.AND P1, PT, R54, RZ, PT ;  /* 0x000000ff3600720c */ /* 0x000fe20003f26270 */
[----:B-1----:R-:W-:-:S02]  /*a770*/  IMAD.MOV.U32 R7, RZ, RZ, R28 ;  /* 0x000000ffff077224 */ /* 0x002fc400078e001c */
[----:B------:R-:W-:Y:S02]  /*a780*/  @!P5 IMAD.IADD R38, R38, 0x1, -R44 ;  /* 0x000000012626d824 */ /* 0x000fe400078e0a2c */
[----:B--2---:R-:W-:-:S03]  /*a790*/  IMAD.HI.U32 R5, R39, R37, RZ ;  /* 0x0000002527057227 */ /* 0x004fc600078e00ff */
[----:B------:R-:W-:Y:S01]  /*a7a0*/  ISETP.GT.U32.AND P5, PT, R44, R38, PT ;  /* 0x000000262c00720c */ /* 0x000fe20003fa4070 */
[----:B---3--:R-:W-:-:S04]  /*a7b0*/  IMAD.HI.U32 R4, R39, R6, RZ ;  /* 0x0000000627047227 */ /* 0x008fc800078e00ff */
[----:B------:R-:W-:Y:S02]  /*a7c0*/  IMAD.MOV R4, RZ, RZ, -R4 ;  /* 0x000000ffff047224 */ /* 0x000fe400078e0a04 */
[----:B------:R-:W-:Y:S02]  /*a7d0*/  IMAD.MOV R5, RZ, RZ, -R5 ;  /* 0x000000ffff057224 */ /* 0x000fe400078e0a05 */
[C---:B------:R-:W-:Y:S01]  /*a7e0*/  IMAD R6, R44.reuse, R4, R6 ;  /* 0x000000042c067224 */ /* 0x040fe200078e0206 */
[----:B------:R-:W-:Y:S01]  /*a7f0*/  IABS R4, R46 ;  /* 0x0000002e00047213 */ /* 0x000fe20000000000 */
[----:B------:R-:W-:Y:S02]  /*a800*/  @!P3 IMAD.MOV R7, RZ, RZ, -R7 ;  /* 0x000000ffff07b224 */ /* 0x000fe400078e0a07 */
[C---:B------:R-:W-:Y:S01]  /*a810*/  IMAD R37, R44.reuse, R5, R37 ;  /* 0x000000052c257224 */ /* 0x040fe200078e0225 */
[----:B------:R-:W-:Y:S01]  /*a820*/  ISETP.GT.U32.AND P3, PT, R44, R6, PT ;  /* 0x000000062c00720c */ /* 0x000fe20003f64070 */
[----:B------:R-:W-:Y:S01]  /*a830*/  VIADD R55, R0, 0x6a ;  /* 0x0000006a00377836 */ /* 0x000fe20000000000 */
[----:B------:R0:W-:Y:S01]  /*a840*/  STL [R1+0x128], R7 ;  /* 0x0001280701007387 */ /* 0x0001e20000100800 */
[----:B------:R-:W-:Y:S01]  /*a850*/  @!P2 IMAD.IADD R40, R40, 0x1, -R44 ;  /* 0x000000012828a824 */ /* 0x000fe200078e0a2c */
[----:B------:R-:W-:Y:S01]  /*a860*/  ISETP.GE.AND P2, PT, R56, RZ, PT ;  /* 0x000000ff3800720c */ /* 0x000fe20003f46270 */
[----:B------:R-:W-:Y:S01]  /*a870*/  @!P0 IMAD.MOV R8, RZ, RZ, -R8 ;  /* 0x000000ffff088224 */ /* 0x000fe200078e0a08 */
[----:B------:R-:W-:Y:S01]  /*a880*/  ISETP.GT.U32.AND P0, PT, R44, R37, PT ;  /* 0x000000252c00720c */ /* 0x000fe20003f04070 */
[----:B------:R-:W-:Y:S01]  /*a890*/  IMAD.HI.U32 R28, R39, R4, RZ ;  /* 0x00000004271c7227 */ /* 0x000fe200078e00ff */
[----:B------:R-:W-:-:S02]  /*a8a0*/  IABS R5, R55 ;  /* 0x0000003700057213 */ /* 0x000fc40000000000 */
[----:B------:R-:W-:Y:S01]  /*a8b0*/  STL [R1+0x124], R8 ;  /* 0x0001240801007387 */ /* 0x000fe20000100800 */
[----:B------:R-:W-:Y:S02]  /*a8c0*/  VIADD R54, R0, 0x68 ;  /* 0x0000006800367836 */ /* 0x000fe40000000000 */
[----:B0-----:R-:W-:Y:S02]  /*a8d0*/  IMAD.MOV.U32 R7, RZ, RZ, R40 ;  /* 0x000000ffff077224 */ /* 0x001fe400078e0028 */
[----:B------:R-:W-:Y:S01]  /*a8e0*/  IMAD.HI.U32 R36, R39, R5, RZ ;  /* 0x0000000527247227 */ /* 0x000fe200078e00ff */
[----:B------:R-:W-:-:S03]  /*a8f0*/  IABS R35, R54 ;  /* 0x0000003600237213 */ /* 0x000fc60000000000 */
[----:B------:R-:W-:Y:S01]  /*a900*/  @!P4 IMAD.MOV R7, RZ, RZ, -R7 ;  /* 0x000000ffff07c224 */ /* 0x000fe200078e0a07 */
[----:B------:R-:W-:Y:S01]  /*a910*/  ISETP.GE.AND P4, PT, R55, RZ, PT ;  /* 0x000000ff3700720c */ /* 0x000fe20003f86270 */
[----:B------:R-:W-:Y:S02]  /*a920*/  IMAD.MOV R28, RZ, RZ, -R28 ;  /* 0x000000ffff1c7224 */ /* 0x000fe400078e0a1c */
[--C-:B------:R-:W-:Y:S01]  /*a930*/  @!P5 IMAD.IADD R38, R38, 0x1, -R44.reuse ;  /* 0x000000012626d824 */ /* 0x100fe200078e0a2c */
[----:B------:R0:W-:Y:S01]  /*a940*/  STL [R1+0x10c], R7 ;  /* 0x00010c0701007387 */ /* 0x0001e20000100800 */
[----:B------:R-:W-:Y:S02]  /*a950*/  @!P3 IMAD.IADD R6, R6, 0x1, -R44 ;  /* 0x000000010606b824 */ /* 0x000fe400078e0a2c */
[----:B------:R-:W-:Y:S02]  /*a960*/  VIADD R56, R0, 0x67 ;  /* 0x0000006700387836 */ /* 0x000fe40000000000 */
[----:B------:R-:W-:Y:S01]  /*a970*/  IMAD.MOV R36, RZ, RZ, -R36 ;  /* 0x000000ffff247224 */ /* 0x000fe200078e0a24 */
[C---:B------:R-:W-:Y:S01]  /*a980*/  ISETP.GT.U32.AND P3, PT, R44.reuse, R6, PT ;  /* 0x000000062c00720c */ /* 0x040fe20003f64070 */
[----:B------:R-:W-:Y:S01]  /*a990*/  IMAD R4, R44, R28, R4 ;  /* 0x0000001c2c047224 */ /* 0x000fe200078e0204 */
[----:B------:R-:W-:Y:S01]  /*a9a0*/  IABS R29, R56 ;  /* 0x00000038001d7213 */ /* 0x000fe20000000000 */
[----:B------:R-:W-:-:S02]  /*a9b0*/  @!P0 IMAD.IADD R37, R37, 0x1, -R44 ;  /* 0x0000000125258824 */ /* 0x000fc400078e0a2c */
[----:B0-----:R-:W-:Y:S02]  /*a9c0*/  IMAD.MOV.U32 R7, RZ, RZ, R38 ;  /* 0x000000ffff077224 */ /* 0x001fe400078e0026 */
[C---:B------:R-:W-:Y:S01]  /*a9d0*/  IMAD R5, R44.reuse, R36, R5 ;  /* 0x000000242c057224 */ /* 0x040fe200078e0205 */
[----:B------:R-:W-:Y:S01]  /*a9e0*/  ISETP.GT.U32.AND P0, PT, R44, R37, PT ;  /* 0x000000252c00720c */ /* 0x000fe20003f04070 */
[----:B------:R-:W-:-:S03]  /*a9f0*/  IMAD.HI.U32 R36, R39, R35, RZ ;  /* 0x0000002327247227 */ /* 0x000fc600078e00ff */
[C---:B------:R-:W-:Y:S01]  /*aa00*/  ISETP.GT.U32.AND P5, PT, R44.reuse, R5, PT ;  /* 0x000000052c00720c */ /* 0x040fe20003fa4070 */
[----:B------:R-:W-:Y:S01]  /*aa10*/  @!P6 IMAD.MOV R7, RZ, RZ, -R7 ;  /* 0x000000ffff07e224 */ /* 0x000fe200078e0a07 */
[C---:B------:R-:W-:Y:S01]  /*aa20*/  ISETP.GT.U32.AND P6, PT, R44.reuse, R4, PT ;  /* 0x000000042c00720c */ /* 0x040fe20003fc4070 */
[----:B------:R-:W-:Y:S02]  /*aa30*/  IMAD.MOV R36, RZ, RZ, -R36 ;  /* 0x000000ffff247224 */ /* 0x000fe400078e0a24 */
[----:B------:R-:W-:Y:S01]  /*aa40*/  IMAD.HI.U32 R28, R39, R29, RZ ;  /* 0x0000001d271c7227 */ /* 0x000fe200078e00ff */
[----:B------:R0:W-:Y:S03]  /*aa50*/  STL [R1+0x108], R7 ;  /* 0x0001080701007387 */ /* 0x0001e60000100800 */
[----:B------:R-:W-:Y:S02]  /*aa60*/  IMAD R35, R44, R36, R35 ;  /* 0x000000242c237224 */ /* 0x000fe400078e0223 */
[----:B------:R-:W-:-:S02]  /*aa70*/  IMAD.MOV R28, RZ, RZ, -R28 ;  /* 0x000000ffff1c7224 */ /* 0x000fc400078e0a1c */
[----:B------:R-:W-:Y:S01]  /*aa80*/  @!P3 IMAD.IADD R6, R6, 0x1, -R44 ;  /* 0x000000010606b824 */ /* 0x000fe200078e0a2c */
[----:B------:R-:W-:Y:S01]  /*aa90*/  ISETP.GT.U32.AND P3, PT, R44, R35, PT ;  /* 0x000000232c00720c */ /* 0x000fe20003f64070 */
[----:B------:R-:W-:Y:S02]  /*aaa0*/  VIADD R45, R0, 0x66 ;  /* 0x00000066002d7836 */ /* 0x000fe40000000000 */
[----:B------:R-:W-:Y:S02]  /*aab0*/  IMAD R29, R44, R28, R29 ;  /* 0x0000001c2c1d7224 */ /* 0x000fe400078e021d */
[----:B0-----:R-:W-:Y:S01]  /*aac0*/  IMAD.MOV.U32 R7, RZ, RZ, R6 ;  /* 0x000000ffff077224 */ /* 0x001fe200078e0006 */
[----:B------:R-:W-:Y:S01]  /*aad0*/  IABS R41, R45 ;  /* 0x0000002d00297213 */ /* 0x000fe20000000000 */
[--C-:B------:R-:W-:Y:S01]  /*aae0*/  @!P6 IMAD.IADD R4, R4, 0x1, -R44.reuse ;  /* 0x000000010404e824 */ /* 0x100fe200078e0a2c */
[----:B------:R-:W-:Y:S01]  /*aaf0*/  ISETP.GE.AND P6, PT, R46, RZ, PT ;  /* 0x000000ff2e00720c */ /* 0x000fe20003fc6270 */
[----:B------:R-:W-:Y:S01]  /*ab00*/  @!P0 IMAD.IADD R37, R37, 0x1, -R44 ;  /* 0x0000000125258824 */ /* 0x000fe200078e0a2c */
[----:B------:R-:W-:Y:S01]  /*ab10*/  ISETP.GT.U32.AND P0, PT, R44, R29, PT ;  /* 0x0000001d2c00720c */ /* 0x000fe20003f04070 */
[----:B------:R-:W-:-:S02]  /*ab20*/  VIADD R55, R0, 0x65 ;  /* 0x0000006500377836 */ /* 0x000fc40000000000 */
[----:B------:R-:W-:Y:S01]  /*ab30*/  @!P1 IMAD.MOV R7, RZ, RZ, -R7 ;  /* 0x000000ffff079224 */ /* 0x000fe200078e0a07 */
[C---:B------:R-:W-:Y:S01]  /*ab40*/  ISETP.GT.U32.AND P1, PT, R44.reuse, R4, PT ;  /* 0x000000042c00720c */ /* 0x040fe20003f24070 */
[----:B------:R-:W-:Y:S01]  /*ab50*/  @!P5 IMAD.IADD R5, R5, 0x1, -R44 ;  /* 0x000000010505d824 */ /* 0x000fe200078e0a2c */
[----:B------:R-:W-:Y:S01]  /*ab60*/  IABS R36, R55 ;  /* 0x0000003700247213 */ /* 0x000fe20000000000 */
[----:B------:R-:W-:Y:S01]  /*ab70*/  IMAD.HI.U32 R28, R39, R41, RZ ;  /* 0x00000029271c7227 */ /* 0x000fe200078e00ff */
[----:B------:R0:W-:Y:S02]  /*ab80*/  STL [R1+0xf4], R7 ;  /* 0x0000f40701007387 */ /* 0x0001e40000100800 */
[----:B------:R-:W-:Y:S01]  /*ab90*/  ISETP.GT.U32.AND P5, PT, R44, R5, PT ;  /* 0x000000052c00720c */ /* 0x000fe20003fa4070 */
[----:B------:R-:W-:Y:S02]  /*aba0*/  IMAD.MOV R28, RZ, RZ, -R28 ;  /* 0x000000ffff1c7224 */ /* 0x000fe400078e0a1c */
[----:B------:R-:W-:Y:S01]  /*abb0*/  @!P3 IMAD.IADD R35, R35, 0x1, -R44 ;  /* 0x000000012323b824 */ /* 0x000fe200078e0a2c */
[----:B------:R-:W-:Y:S01]  /*abc0*/  ISETP.GE.AND P3, PT, R56, RZ, PT ;  /* 0x000000ff3800720c */ /* 0x000fe20003f66270 */
[----:B------:R-:W-:-:S04]  /*abd0*/  IMAD.HI.U32 R6, R39, R36, RZ ;  /* 0x0000002427067227 */ /* 0x000fc800078e00ff */
[----:B0-----:R-:W-:Y:S02]  /*abe0*/  IMAD.MOV.U32 R7, RZ, RZ, R37 ;  /* 0x000000ffff077224 */ /* 0x001fe400078e0025 */
[C---:B------:R-:W-:Y:S02]  /*abf0*/  IMAD R41, R44.reuse, R28, R41 ;  /* 0x0000001c2c297224 */ /* 0x040fe400078e0229 */
[----:B------:R-:W-:Y:S01]  /*ac00*/  @!P0 IMAD.IADD R29, R29, 0x1, -R44 ;  /* 0x000000011d1d8824 */ /* 0x000fe200078e0a2c */
[C---:B------:R-:W-:Y:S01]  /*ac10*/  ISETP.GT.U32.AND P0, PT, R44.reuse, R35, PT ;  /* 0x000000232c00720c */ /* 0x040fe20003f04070 */
[----:B------:R-:W-:Y:S02]  /*ac20*/  @!P2 IMAD.MOV R7, RZ, RZ, -R7 ;  /* 0x000000ffff07a224 */ /* 0x000fe400078e0a07 */
[----:B------:R-:W-:Y:S01]  /*ac30*/  IMAD.MOV R6, RZ, RZ, -R6 ;  /* 0x000000ffff067224 */ /* 0x000fe200078e0a06 */
[----:B------:R-:W-:Y:S01]  /*ac40*/  ISETP.GT.U32.AND P2, PT, R44, R29, PT ;  /* 0x0000001d2c00720c */ /* 0x000fe20003f44070 */
[----:B------:R-:W-:Y:S01]  /*ac50*/  @!P1 IMAD.IADD R4, R4, 0x1, -R44 ;  /* 0x0000000104049824 */ /* 0x000fe200078e0a2c */
[----:B------:R0:W-:Y:S01]  /*ac60*/  STL [R1+0xf0], R7 ;  /* 0x0000f00701007387 */ /* 0x0001e20000100800 */
[C---:B------:R-:W-:Y:S01]  /*ac70*/  ISETP.GT.U32.AND P1, PT, R44.reuse, R41, PT ;  /* 0x000000292c00720c */ /* 0x040fe20003f24070 */
[----:B------:R-:W-:-:S02]  /*ac80*/  IMAD R36, R44, R6, R36 ;  /* 0x000000062c247224 */ /* 0x000fc400078e0224 */
[--C-:B------:R-:W-:Y:S01]  /*ac90*/  @!P5 IMAD.IADD R5, R5, 0x1, -R44.reuse ;  /* 0x000000010505d824 */ /* 0x100fe200078e0a2c */
[----:B------:R-:W-:Y:S01]  /*aca0*/  ISETP.GE.AND P5, PT, R54, RZ, PT ;  /* 0x000000ff3600720c */ /* 0x000fe20003fa6270 */
[----:B------:R-:W-:Y:S02]  /*acb0*/  VIADD R56, R0, 0x64 ;  /* 0x0000006400387836 */ /* 0x000fe40000000000 */
[----:B------:R-:W-:Y:S01]  /*acc0*/  @!P0 IMAD.IADD R35, R35, 0x1, -R44 ;  /* 0x0000000123238824 */ /* 0x000fe200078e0a2c */
[----:B------:R-:W-:Y:S01]  /*acd0*/  ISETP.GE.AND P0, PT, R55, RZ, PT ;  /* 0x000000ff3700720c */ /* 0x000fe20003f06270 */
[----:B0-----:R-:W-:Y:S01]  /*ace0*/  IMAD.MOV.U32 R7, RZ, RZ, R4 ;  /* 0x000000ffff077224 */ /* 0x001fe200078e0004 */
[----:B------:R-:W-:Y:S01]  /*acf0*/  IABS R28, R56 ;  /* 0x00000038001c7213 */ /* 0x000fe20000000000 */
[----:B------:R-:W-:Y:S02]  /*ad00*/  IMAD.MOV.U32 R8, RZ, RZ, R35 ;  /* 0x000000ffff087224 */ /* 0x000fe400078e0023 */
[----:B------:R-:W-:Y:S01]  /*ad10*/  @!P6 IMAD.MOV R7, RZ, RZ, -R7 ;  /* 0x000000ffff07e224 */ /* 0x000fe200078e0a07 */
[----:B------:R-:W-:Y:S01]  /*ad20*/  ISETP.GT.U32.AND P6, PT, R44, R36, PT ;  /* 0x000000242c00720c */ /* 0x000fe20003fc4070 */
[----:B------:R-:W-:-:S02]  /*ad30*/  @!P1 IMAD.IADD R41, R41, 0x1, -R44 ;  /* 0x0000000129299824 */ /* 0x000fc400078e0a2c */
[----:B------:R-:W-:Y:S02]  /*ad40*/  VIADD R54, R0, 0x63 ;  /* 0x0000006300367836 */ /* 0x000fe40000000000 */
[----:B------:R-:W-:Y:S01]  /*ad50*/  @!P5 IMAD.MOV R8, RZ, RZ, -R8 ;  /* 0x000000ffff08d224 */ /* 0x000fe200078e0a08 */
[----:B------:R-:W-:Y:S01]  /*ad60*/  ISETP.GT.U32.AND P5, PT, R44, R41, PT ;  /* 0x000000292c00720c */ /* 0x000fe20003fa4070 */
[----:B------:R-:W-:Y:S01]  /*ad70*/  @!P4 IMAD.MOV R5, RZ, RZ, -R5 ;  /* 0x000000ffff05c224 */ /* 0x000fe200078e0a05 */
[----:B------:R-:W-:Y:S01]  /*ad80*/  IABS R6, R54 ;  /* 0x0000003600067213 */ /* 0x000fe20000000000 */
[----:B------:R-:W-:Y:S01]  /*ad90*/  IMAD.HI.U32 R37, R39, R28, RZ ;  /* 0x0000001c27257227 */ /* 0x000fe200078e00ff */
[----:B------:R-:W-:Y:S02]  /*ada0*/  ISETP.GE.AND P4, PT, R45, RZ, PT ;  /* 0x000000ff2d00720c */ /* 0x000fe40003f86270 */
[----:B------:R0:W-:Y:S01]  /*adb0*/  STL [R1+0x114], R5 ;  /* 0x0001140501007387 */ /* 0x0001e20000100800 */
[--C-:B------:R-:W-:Y:S01]  /*adc0*/  @!P6 IMAD.IADD R36, R36, 0x1, -R44.reuse ;  /* 0x000000012424e824 */ /* 0x100fe200078e0a2c */
[----:B------:R-:W-:Y:S01]  /*add0*/  ISETP.GE.AND P1, PT, R54, RZ, PT ;  /* 0x000000ff3600720c */ /* 0x000fe20003f26270 */
[--C-:B------:R-:W-:Y:S01]  /*ade0*/  @!P2 IMAD.IADD R29, R29, 0x1, -R44.reuse ;  /* 0x000000011d1da824 */ /* 0x100fe200078e0a2c */
[----:B------:R-:W-:Y:S01]  /*adf0*/  ISETP.GE.AND P2, PT, R56, RZ, PT ;  /* 0x000000ff3800720c */ /* 0x000fe20003f46270 */
[----:B------:R-:W-:Y:S01]  /*ae00*/  VIADD R56, R0, 0x62 ;  /* 0x0000006200387836 */ /* 0x000fe20000000000 */
[C---:B------:R-:W-:Y:S01]  /*ae10*/  ISETP.GT.U32.AND P6, PT, R44.reuse, R36, PT ;  /* 0x000000242c00720c */ /* 0x040fe20003fc4070 */
[----:B------:R-:W-:Y:S01]  /*ae20*/  IMAD.MOV R37, RZ, RZ, -R37 ;  /* 0x000000ffff257224 */ /* 0x000fe200078e0a25 */
[----:B------:R1:W-:Y:S01]  /*ae30*/  STL [R1+0x120], R7 ;  /* 0x0001200701007387 */ /* 0x0003e20000100800 */
[----:B------:R-:W-:Y:S01]  /*ae40*/  @!P5 IMAD.IADD R41, R41, 0x1, -R44 ;  /* 0x000000012929d824 */ /* 0x000fe200078e0a2c */
[----:B------:R-:W-:Y:S01]  /*ae50*/  IABS R4, R56 ;  /* 0x0000003800047213 */ /* 0x000fe20000000000 */
[----:B0-----:R-:W-:Y:S01]  /*ae60*/  IMAD.HI.U32 R5, R39, R6, RZ ;  /* 0x0000000627057227 */ /* 0x001fe200078e00ff */
[----:B------:R0:W-:Y:S03]  /*ae70*/  STL [R1+0x118], R8 ;  /* 0x0001180801007387 */ /* 0x0001e60000100800 */
[----:B------:R-:W-:-:S02]  /*ae80*/  IMAD R28, R44, R37, R28 ;  /* 0x000000252c1c7224 */ /* 0x000fc400078e021c */
[----:B------:R-:W-:Y:S02]  /*ae90*/  IMAD.MOV R5, RZ, RZ, -R5 ;  /* 0x000000ffff057224 */ /* 0x000fe400078e0a05 */
[----:B-1----:R-:W-:Y:S01]  /*aea0*/  IMAD.MOV.U32 R7, RZ, RZ, R29 ;  /* 0x000000ffff077224 */ /* 0x002fe200078e001d */
[C---:B------:R-:W-:Y:S01]  /*aeb0*/  ISETP.GT.U32.AND P5, PT, R44.reuse, R28, PT ;  /* 0x0000001c2c00720c */ /* 0x040fe20003fa4070 */
[----:B------:R-:W-:Y:S02]  /*aec0*/  IMAD R6, R44, R5, R6 ;  /* 0x000000052c067224 */ /* 0x000fe400078e0206 */
[----:B------:R-:W-:-:S04]  /*aed0*/  IMAD.HI.U32 R29, R39, R4, RZ ;  /* 0x00000004271d7227 */ /* 0x000fc800078e00ff */
[----:B------:R-:W-:Y:S02]  /*aee0*/  IMAD.MOV R29, RZ, RZ, -R29 ;  /* 0x000000ffff1d7224 */ /* 0x000fe400078e0a1d */
[----:B------:R-:W-:Y:S01]  /*aef0*/  @!P6 IMAD.IADD R36, R36, 0x1, -R44 ;  /* 0x000000012424e824 */ /* 0x000fe200078e0a2c */
[C---:B------:R-:W-:Y:S01]  /*af00*/  ISETP.GT.U32.AND P6, PT, R44.reuse, R6, PT ;  /* 0x000000062c00720c */ /* 0x040fe20003fc4070 */
[----:B------:R-:W-:Y:S02]  /*af10*/  IMAD R4, R44, R29, R4 ;  /* 0x0000001d2c047224 */ /* 0x000fe400078e0204 */
[--C-:B------:R-:W-:Y:S02]  /*af20*/  @!P5 IMAD.IADD R28, R28, 0x1, -R44.reuse ;  /* 0x000000011c1cd824 */ /* 0x100fe400078e0a2c */
[----:B------:R-:W-:Y:S01]  /*af30*/  VIADD R54, R0, 0x5f ;  /* 0x0000005f00367836 */ /* 0x000fe20000000000 */
[----:B------:R-:W-:Y:S01]  /*af40*/  ISETP.GT.U32.AND P5, PT, R44, R4, PT ;  /* 0x000000042c00720c */ /* 0x000fe20003fa4070 */
[----:B------:R-:W-:Y:S01]  /*af50*/  @!P3 IMAD.MOV R7, RZ, RZ, -R7 ;  /* 0x000000ffff07b224 */ /* 0x000fe200078e0a07 */
[----:B------:R-:W-:Y:S01]  /*af60*/  ISETP.GE.AND P3, PT, R56, RZ, PT ;  /* 0x000000ff3800720c */ /* 0x000fe20003f66270 */
[C---:B------:R-:W-:Y:S01]  /*af70*/  VIADD R56, R0.reuse, 0x5e ;  /* 0x0000005e00387836 */ /* 0x040fe20000000000 */
[----:B------:R-:W-:Y:S01]  /*af80*/  IABS R38, R54 ;  /* 0x0000003600267213 */ /* 0x000fe20000000000 */
[----:B------:R-:W-:Y:S01]  /*af90*/  VIADD R55, R0, 0x60 ;  /* 0x0000006000377836 */ /* 0x000fe20000000000 */
[----:B------:R-:W-:Y:S01]  /*afa0*/  STL [R1+0x110], R7 ;  /* 0x0001100701007387 */ /* 0x000fe20000100800 */
[----:B------:R-:W-:Y:S01]  /*afb0*/  @!P6 IMAD.IADD R6, R6, 0x1, -R44 ;  /* 0x000000010606e824 */ /* 0x000fe200078e0a2c */
[----:B------:R-:W-:Y:S01]  /*afc0*/  ISETP.GT.U32.AND P6, PT, R44, R28, PT ;  /* 0x0000001c2c00720c */ /* 0x000fe20003fc4070 */
[----:B0-----:R-:W-:Y:S01]  /*afd0*/  IMAD.MOV.U32 R8, RZ, RZ, R41 ;  /* 0x000000ffff087224 */ /* 0x001fe200078e0029 */
[----:B------:R-:W-:Y:S01]  /*afe0*/  IABS R37, R56 ;  /* 0x0000003800257213 */ /* 0x000fe20000000000 */
[----:B------:R-:W-:Y:S01]  /*aff0*/  IMAD.HI.U32 R35, R39, R38, RZ ;  /* 0x0000002627237227 */ /* 0x000fe200078e00ff */
[----:B------:R-:W-:-:S03]  /*b000*/  IABS R40, R55 ;  /* 0x0000003700287213 */ /* 0x000fc60000000000 */
[----:B------:R-:W-:Y:S02]  /*b010*/  @!P5 IMAD.IADD R4, R4, 0x1, -R44 ;  /* 0x000000010404d824 */ /* 0x000fe400078e0a2c */
[----:B------:R-:W-:Y:S01]  /*b020*/  @!P4 IMAD.MOV R8, RZ, RZ, -R8 ;  /* 0x000000ffff08c224 */ /* 0x000fe200078e0a08 */
[C---:B------:R-:W-:Y:S01]  /*b030*/  ISETP.GT.U32.AND P4, PT, R44.reuse, R6, PT ;  /* 0x000000062c00720c */ /* 0x040fe20003f84070 */
[----:B------:R-:W-:Y:S01]  /*b040*/  IMAD.HI.U32 R29, R39, R37, RZ ;  /* 0x00000025271d7227 */ /* 0x000fe200078e00ff */
[----:B------:R-:W-:Y:S02]  /*b050*/  ISETP.GT.U32.AND P5, PT, R44, R4, PT ;  /* 0x000000042c00720c */ /* 0x000fe40003fa4070 */
[----:B------:R0:W-:Y:S01]  /*b060*/  STL [R1+0x100], R8 ;  /* 0x0001000801007387 */ /* 0x0001e20000100800 */
[----:B------:R-:W-:Y:S02]  /*b070*/  IMAD.MOV R35, RZ, RZ, -R35 ;  /* 0x000000ffff237224 */ /* 0x000fe400078e0a23 */
[----:B------:R-:W-:-:S02]  /*b080*/  @!P6 IMAD.IADD R28, R28, 0x1, -R44 ;  /* 0x000000011c1ce824 */ /* 0x000fc400078e0a2c */
[----:B------:R-:W-:Y:S02]  /*b090*/  VIADD R45, R0, 0x61 ;  /* 0x00000061002d7836 */ /* 0x000fe40000000000 */
[----:B------:R-:W-:-:S03]  /*b0a0*/  IMAD.HI.U32 R42, R39, R40, RZ ;  /* 0x00000028272a7227 */ /* 0x000fc600078e00ff */
[----:B------:R-:W-:Y:S01]  /*b0b0*/  IABS R5, R45 ;  /* 0x0000002d00057213 */ /* 0x000fe20000000000 */
[----:B------:R-:W-:Y:S02]  /*b0c0*/  IMAD.MOV R29, RZ, RZ, -R29 ;  /* 0x000000ffff1d7224 */ /* 0x000fe400078e0a1d */
[C---:B------:R-:W-:Y:S02]  /*b0d0*/  IMAD R38, R44.reuse, R35, R38 ;  /* 0x000000232c267224 */ /* 0x040fe400078e0226 */
[----:B0-----:R-:W-:Y:S02]  /*b0e0*/  IMAD.MOV.U32 R8, RZ, RZ, R28 ;  /* 0x000000ffff087224 */ /* 0x001fe400078e001c */
[----:B------:R-:W-:Y:S02]  /*b0f0*/  IMAD.MOV.U32 R7, RZ, RZ, R36 ;  /* 0x000000ffff077224 */ /* 0x000fe400078e0024 */
[----:B------:R-:W-:Y:S02]  /*b100*/  IMAD.MOV R36, RZ, RZ, -R42 ;  /* 0x000000ffff247224 */ /* 0x000fe400078e0a2a */
[----:B------:R-:W-:-:S02]  /*b110*/  IMAD R37, R44, R29, R37 ;  /* 0x0000001d2c257224 */ /* 0x000fc400078e0225 */
[----:B------:R-:W-:Y:S01]  /*b120*/  @!P2 IMAD.MOV R8, RZ, RZ, -R8 ;  /* 0x000000ffff08a224 */ /* 0x000fe200078e0a08 */
[C---:B------:R-:W-:Y:S01]  /*b130*/  ISETP.GT.U32.AND P2, PT, R44.reuse, R38, PT ;  /* 0x000000262c00720c */ /* 0x040fe20003f44070 */
[----:B------:R-:W-:Y:S01]  /*b140*/  @!P0 IMAD.MOV R7, RZ, RZ, -R7 ;  /* 0x000000ffff078224 */ /* 0x000fe200078e0a07 */
[----:B------:R-:W-:Y:S01]  /*b150*/  ISETP.GE.AND P0, PT, R45, RZ, PT ;  /* 0x000000ff2d00720c */ /* 0x000fe20003f06270 */
[----:B------:R-:W-:Y:S02]  /*b160*/  IMAD R40, R44, R36, R40 ;  /* 0x000000242c287224 */ /* 0x000fe400078e0228 */
[--C-:B------:R-:W-:Y:S01]  /*b170*/  @!P5 IMAD.IADD R4, R4, 0x1, -R44.reuse ;  /* 0x000000010404d824 */ /* 0x100fe200078e0a2c */
[----:B------:R-:W-:Y:S01]  /*b180*/  ISETP.GT.U32.AND P5, PT, R44, R37, PT ;  /* 0x000000252c00720c */ /* 0x000fe20003fa4070 */
[----:B------:R-:W-:Y:S01]  /*b190*/  @!P4 IMAD.IADD R6, R6, 0x1, -R44 ;  /* 0x000000010606c824 */ /* 0x000fe200078e0a2c */
[----:B------:R0:W-:Y:S01]  /*b1a0*/  STL [R1+0xfc], R7 ;  /* 0x0000fc0701007387 */ /* 0x0001e20000100800 */
[----:B------:R-:W-:Y:S01]  /*b1b0*/  IMAD.HI.U32 R43, R39, R5, RZ ;  /* 0x00000005272b7227 */ /* 0x000fe200078e00ff */
[----:B------:R-:W-:-:S02]  /*b1c0*/  ISETP.GT.U32.AND P4, PT, R44, R40, PT ;  /* 0x000000282c00720c */ /* 0x000fc40003f84070 */
[----:B------:R-:W-:Y:S01]  /*b1d0*/  STL [R1+0xb0], R8 ;  /* 0x0000b00801007387 */ /* 0x000fe20000100800 */
[----:B------:R-:W-:Y:S02]  /*b1e0*/  IMAD.MOV R41, RZ, RZ, -R43 ;  /* 0x000000ffff297224 */ /* 0x000fe400078e0a2b */
[----:B------:R-:W-:Y:S02]  /*b1f0*/  VIADD R45, R0, 0x5c ;  /* 0x0000005c002d7836 */ /* 0x000fe40000000000 */
[----:B------:R-:W-:Y:S02]  /*b200*/  IMAD R5, R44, R41, R5 ;  /* 0x000000292c057224 */ /* 0x000fe400078e0205 */
[----:B0-----:R-:W-:Y:S01]  /*b210*/  IMAD.MOV.U32 R7, RZ, RZ, R6 ;  /* 0x000000ffff077224 */ /* 0x001fe200078e0006 */
[----:B------:R-:W-:Y:S01]  /*b220*/  IABS R6, R45 ;  /* 0x0000002d00067213 */ /* 0x000fe20000000000 */
[----:B------:R-:W-:Y:S01]  /*b230*/  @!P2 IMAD.IADD R38, R38, 0x1, -R44 ;  /* 0x000000012626a824 */ /* 0x000fe200078e0a2c */
[----:B------:R-:W-:Y:S01]  /*b240*/  ISETP.GT.U32.AND P6, PT, R44, R5, PT ;  /* 0x000000052c00720c */ /* 0x000fe20003fc4070 */
[----:B------:R-:W-:Y:S01]  /*b250*/  @!P1 IMAD.MOV R7, RZ, RZ, -R7 ;  /* 0x000000ffff079224 */ /* 0x000fe200078e0a07 */
[----:B------:R-:W-:Y:S01]  /*b260*/  ISETP.GE.AND P1, PT, R55, RZ, PT ;  /* 0x000000ff3700720c */ /* 0x000fe20003f26270 */
[----:B------:R-:W-:-:S02]  /*b270*/  VIADD R46, R0, 0x5d ;  /* 0x0000005d002e7836 */ /* 0x000fc40000000000 */
[--C-:B------:R-:W-:Y:S01]  /*b280*/  @!P5 IMAD.IADD R37, R37, 0x1, -R44.reuse ;  /* 0x000000012525d824 */ /* 0x100fe200078e0a2c */
[----:B------:R0:W-:Y:S01]  /*b290*/  STL [R1+0xcc], R7 ;  /* 0x0000cc0701007387 */ /* 0x0001e20000100800 */
[----:B------:R-:W-:Y:S01]  /*b2a0*/  ISETP.GT.U32.AND P5, PT, R44, R38, PT ;  /* 0x000000262c00720c */ /* 0x000fe20003fa4070 */
[----:B------:R-:W-:Y:S01]  /*b2b0*/  @!P4 IMAD.IADD R40, R40, 0x1, -R44 ;  /* 0x000000012828c824 */ /* 0x000fe200078e0a2c */
[----:B------:R-:W-:Y:S01]  /*b2c0*/  IABS R35, R46 ;  /* 0x0000002e00237213 */ /* 0x000fe20000000000 */
[C---:B------:R-:W-:Y:S02]  /*b2d0*/  VIADD R55, R0.reuse, 0x5b ;  /* 0x0000005b00377836 */ /* 0x040fe40000000000 */
[----:B------:R-:W-:Y:S01]  /*b2e0*/  VIADD R49, R0, 0x55 ;  /* 0x0000005500317836 */ /* 0x000fe20000000000 */
[----:B------:R-:W-:Y:S01]  /*b2f0*/  ISETP.GT.U32.AND P2, PT, R44, R40, PT ;  /* 0x000000282c00720c */ /* 0x000fe20003f44070 */
[----:B------:R-:W-:Y:S01]  /*b300*/  IMAD.HI.U32 R28, R39, R35, RZ ;  /* 0x00000023271c7227 */ /* 0x000fe200078e00ff */
[----:B------:R-:W-:-:S03]  /*b310*/  IABS R29, R55 ;  /* 0x00000037001d7213 */ /* 0x000fc60000000000 */
[----:B0-----:R-:W-:Y:S02]  /*b320*/  IMAD.MOV.U32 R7, RZ, RZ, R4 ;  /* 0x000000ffff077224 */ /* 0x001fe400078e0004 */
[----:B------:R-:W-:-:S04]  /*b330*/  IMAD.HI.U32 R4, R39, R6, RZ ;  /* 0x0000000627047227 */ /* 0x000fc800078e00ff */
[----:B------:R-:W-:Y:S02]  /*b340*/  IMAD.MOV R4, RZ, RZ, -R4 ;  /* 0x000000ffff047224 */ /* 0x000fe400078e0a04 */
[----:B------:R-:W-:Y:S01]  /*b350*/  @!P6 IMAD.IADD R5, R5, 0x1, -R44 ;  /* 0x000000010505e824 */ /* 0x000fe200078e0a2c */
[----:B------:R-:W-:Y:S01]  /*b360*/  ISETP.GE.AND P6, PT, R54, RZ, PT ;  /* 0x000000ff3600720c */ /* 0x000fe20003fc6270 */
[C---:B------:R-:W-:Y:S02]  /*b370*/  IMAD R4, R44.reuse, R4, R6 ;  /* 0x000000042c047224 */ /* 0x040fe400078e0206 */
[----:B------:R-:W-:Y:S01]  /*b380*/  IMAD.MOV R28, RZ, RZ, -R28 ;  /* 0x000000ffff1c7224 */ /* 0x000fe200078e0a1c */
[----:B------:R-:W-:Y:S01]  /*b390*/  ISETP.GT.U32.AND P4, PT, R44, R5, PT ;  /* 0x000000052c00720c */ /* 0x000fe20003f84070 */
[----:B------:R-:W-:Y:S01]  /*b3a0*/  @!P5 IMAD.IADD R38, R38, 0x1, -R44 ;  /* 0x000000012626d824 */ /* 0x000fe200078e0a2c */
[C---:B------:R-:W-:Y:S01]  /*b3b0*/  ISETP.GT.U32.AND P5, PT, R44.reuse, R4, PT ;  /* 0x000000042c00720c */ /* 0x040fe20003fa4070 */
[----:B------:R-:W-:-:S02]  /*b3c0*/  IMAD R35, R44, R28, R35 ;  /* 0x0000001c2c237224 */ /* 0x000fc400078e0223 */
[--C-:B------:R-:W-:Y:S02]  /*b3d0*/  @!P2 IMAD.IADD R40, R40, 0x1, -R44.reuse ;  /* 0x000000012828a824 */ /* 0x100fe400078e0a2c */
[----:B------:R-:W-:Y:S01]  /*b3e0*/  VIADD R54, R0, 0x5a ;  /* 0x0000005a00367836 */ /* 0x000fe20000000000 */
[C---:B------:R-:W-:Y:S01]  /*b3f0*/  ISETP.GT.U32.AND P2, PT, R44.reuse, R35, PT ;  /* 0x000000232c00720c */ /* 0x040fe20003f44070 */
[----:B------:R-:W-:Y:S01]  /*b400*/  @!P3 IMAD.MOV R7, RZ, RZ, -R7 ;  /* 0x000000ffff07b224 */ /* 0x000fe200078e0a07 */
[----:B------:R-:W-:Y:S01]  /*b410*/  ISETP.GT.U32.AND P3, PT, R44, R37, PT ;  /* 0x000000252c00720c */ /* 0x000fe20003f64070 */
[----:B------:R-:W-:Y:S01]  /*b420*/  IMAD.HI.U32 R41, R39, R29, RZ ;  /* 0x0000001d27297227 */ /* 0x000fe200078e00ff */
[----:B------:R-:W-:Y:S02]  /*b430*/  IABS R28, R54 ;  /* 0x00000036001c7213 */ /* 0x000fe40000000000 */
[----:B------:R0:W-:Y:S01]  /*b440*/  STL [R1+0xe8], R7 ;  /* 0x0000e80701007387 */ /* 0x0001e20000100800 */
[----:B------:R-:W-:-:S02]  /*b450*/  @!P5 IMAD.IADD R4, R4, 0x1, -R44 ;  /* 0x000000010404d824 */ /* 0x000fc400078e0a2c */
[----:B------:R-:W-:Y:S01]  /*b460*/  @!P4 IMAD.IADD R5, R5, 0x1, -R44 ;  /* 0x000000010505c824 */ /* 0x000fe200078e0a2c */
[----:B------:R-:W-:Y:S01]  /*b470*/  ISETP.GE.AND P4, PT, R56, RZ, PT ;  /* 0x000000ff3800720c */ /* 0x000fe20003f86270 */
[----:B------:R-:W-:Y:S01]  /*b480*/  IMAD.MOV R41, RZ, RZ, -R41 ;  /* 0x000000ffff297224 */ /* 0x000fe200078e0a29 */
[----:B------:R-:W-:Y:S01]  /*b490*/  ISETP.GT.U32.AND P5, PT, R44, R4, PT ;  /* 0x000000042c00720c */ /* 0x000fe20003fa4070 */
[----:B------:R-:W-:-:S04]  /*b4a0*/  IMAD.HI.U32 R36, R39, R28, RZ ;  /* 0x0000001c27247227 */ /* 0x000fc800078e00ff */
[----:B------:R-:W-:Y:S01]  /*b4b0*/  @!P2 IMAD.IADD R35, R35, 0x1, -R44 ;  /* 0x000000012323a824 */ /* 0x000fe200078e0a2c */
[----:B------:R-:W-:Y:S01]  /*b4c0*/  ISETP.GE.AND P2, PT, R45, RZ, PT ;  /* 0x000000ff2d00720c */ /* 0x000fe20003f46270 */
[----:B0-----:R-:W-:Y:S02]  /*b4d0*/  IMAD.MOV.U32 R7, RZ, RZ, R5 ;  /* 0x000000ffff077224 */ /* 0x001fe400078e0005 */
[C---:B------:R-:W-:Y:S02]  /*b4e0*/  IMAD R29, R44.reuse, R41, R29 ;  /* 0x000000292c1d7224 */ /* 0x040fe400078e021d */
[----:B------:R-:W-:Y:S02]  /*b4f0*/  IMAD.MOV R36, RZ, RZ, -R36 ;  /* 0x000000ffff247224 */ /* 0x000fe400078e0a24 */
[----:B------:R-:W-:Y:S02]  /*b500*/  IMAD.MOV.U32 R9, RZ, RZ, R40 ;  /* 0x000000ffff097224 */ /* 0x000fe400078e0028 */
[----:B------:R-:W-:Y:S01]  /*b510*/  @!P0 IMAD.MOV R7, RZ, RZ, -R7 ;  /* 0x000000ffff078224 */ /* 0x000fe200078e0a07 */
[----:B------:R-:W-:Y:S01]  /*b520*/  ISETP.GT.U32.AND P0, PT, R44, R35, PT ;  /* 0x000000232c00720c */ /* 0x000fe20003f04070 */
[----:B------:R-:W-:-:S02]  /*b530*/  VIADD R56, R0, 0x59 ;  /* 0x0000005900387836 */ /* 0x000fc40000000000 */
[----:B------:R-:W-:Y:S01]  /*b540*/  @!P1 IMAD.MOV R9, RZ, RZ, -R9 ;  /* 0x000000ffff099224 */ /* 0x000fe200078e0a09 */
[C---:B------:R-:W-:Y:S01]  /*b550*/  ISETP.GT.U32.AND P1, PT, R44.reuse, R29, PT ;  /* 0x0000001d2c00720c */ /* 0x040fe20003f24070 */
[----:B------:R-:W-:Y:S01]  /*b560*/  IMAD R28, R44, R36, R28 ;  /* 0x000000242c1c7224 */ /* 0x000fe200078e021c */
[----:B------:R-:W-:Y:S01]  /*b570*/  IABS R6, R56 ;  /* 0x0000003800067213 */ /* 0x000fe20000000000 */
[--C-:B------:R-:W-:Y:S01]  /*b580*/  @!P5 IMAD.IADD R4, R4, 0x1, -R44.reuse ;  /* 0x000000010404d824 */ /* 0x100fe200078e0a2c */
[----:B------:R0:W-:Y:S01]  /*b590*/  STL [R1+0xd4], R7 ;  /* 0x0000d40701007387 */ /* 0x0001e20000100800 */
[----:B------:R-:W-:Y:S01]  /*b5a0*/  @!P3 IMAD.IADD R37, R37, 0x1, -R44 ;  /* 0x000000012525b824 */ /* 0x000fe200078e0a2c */
[----:B------:R-:W-:Y:S01]  /*b5b0*/  ISETP.GT.U32.AND P5, PT, R44, R28, PT ;  /* 0x0000001c2c00720c */ /* 0x000fe20003fa4070 */
[----:B------:R-:W-:Y:S01]  /*b5c0*/  IMAD.HI.U32 R5, R39, R6, RZ ;  /* 0x0000000627057227 */ /* 0x000fe200078e00ff */
[----:B------:R-:W-:Y:S01]  /*b5d0*/  STL [R1+0xd8], R9 ;  /* 0x0000d80901007387 */ /* 0x000fe20000100800 */
[----:B------:R-:W-:-:S02]  /*b5e0*/  ISETP.GE.AND P3, PT, R46, RZ, PT ;  /* 0x000000ff2e00720c */ /* 0x000fc40003f66270 */
[----:B------:R-:W-:Y:S02]  /*b5f0*/  IMAD.MOV.U32 R8, RZ, RZ, R38 ;  /* 0x000000ffff087224 */ /* 0x000fe400078e0026 */
[--C-:B------:R-:W-:Y:S01]  /*b600*/  @!P0 IMAD.IADD R35, R35, 0x1, -R44.reuse ;  /* 0x0000000123238824 */ /* 0x100fe200078e0a2c */
[----:B------:R-:W-:Y:S01]  /*b610*/  ISETP.GE.AND P0, PT, R56, RZ, PT ;  /* 0x000000ff3800720c */ /* 0x000fe20003f06270 */
[----:B0-----:R-:W-:Y:S01]  /*b620*/  IMAD.MOV.U32 R7, RZ, RZ, R37 ;  /* 0x000000ffff077224 */ /* 0x001fe200078e0025 */
[----:B------:R-:W-:Y:S01]  /*b630*/  IABS R37, R49 ;  /* 0x0000003100257213 */ /* 0x000fe20000000000 */
[----:B------:R-:W-:Y:S02]  /*b640*/  IMAD.MOV R5, RZ, RZ, -R5 ;  /* 0x000000ffff057224 */ /* 0x000fe400078e0a05 */
[----:B------:R-:W-:Y:S02]  /*b650*/  VIADD R56, R0, 0x58 ;  /* 0x0000005800387836 */ /* 0x000fe40000000000 */
[----:B------:R-:W-:-:S02]  /*b660*/  @!P1 IMAD.IADD R29, R29, 0x1, -R44 ;  /* 0x000000011d1d9824 */ /* 0x000fc400078e0a2c */
[----:B------:R-:W-:Y:S01]  /*b670*/  @!P6 IMAD.MOV R8, RZ, RZ, -R8 ;  /* 0x000000ffff08e224 */ /* 0x000fe200078e0a08 */
[----:B------:R-:W-:Y:S01]  /*b680*/  ISETP.GE.AND P6, PT, R55, RZ, PT ;  /* 0x000000ff3700720c */ /* 0x000fe20003fc6270 */
[----:B------:R-:W-:Y:S01]  /*b690*/  @!P4 IMAD.MOV R7, RZ, RZ, -R7 ;  /* 0x000000ffff07c224 */ /* 0x000fe200078e0a07 */
[C---:B------:R-:W-:Y:S01]  /*b6a0*/  ISETP.GT.U32.AND P1, PT, R44.reuse, R29, PT ;  /* 0x0000001d2c00720c */ /* 0x040fe20003f24070 */
[----:B------:R-:W-:Y:S01]  /*b6b0*/  IMAD R6, R44, R5, R6 ;  /* 0x000000052c067224 */ /* 0x000fe200078e0206 */
[----:B------:R-:W-:Y:S01]  /*b6c0*/  IABS R5, R56 ;  /* 0x0000003800057213 */ /* 0x000fe20000000000 */
[----:B------:R-:W-:Y:S01]  /*b6d0*/  @!P5 IMAD.IADD R28, R28, 0x1, -R44 ;  /* 0x000000011c1cd824 */ /* 0x000fe200078e0a2c */
[----:B------:R0:W-:Y:S01]  /*b6e0*/  STL [R1+0xdc], R8 ;  /* 0x0000dc0801007387 */ /* 0x0001e20000100800 */
[----:B------:R-:W-:Y:S01]  /*b6f0*/  ISETP.GE.AND P4, PT, R54, RZ, PT ;  /* 0x000000ff3600720c */ /* 0x000fe20003f86270 */
[----:B------:R-:W-:Y:S02]  /*b700*/  VIADD R54, R0, 0x57 ;  /* 0x0000005700367836 */ /* 0x000fe40000000000 */
[----:B------:R1:W-:Y:S01]  /*b710*/  STL [R1+0xe0], R7 ;  /* 0x0000e00701007387 */ /* 0x0003e20000100800 */
[----:B------:R-:W-:Y:S01]  /*b720*/  ISETP.GT.U32.AND P5, PT, R44, R28, PT ;  /* 0x0000001c2c00720c */ /* 0x000fe20003fa4070 */
[C---:B------:R-:W-:Y:S01]  /*b730*/  VIADD R48, R0.reuse, 0x54 ;  /* 0x0000005400307836 */ /* 0x040fe20000000000 */
[----:B------:R-:W-:Y:S01]  /*b740*/  IABS R41, R54 ;  /* 0x0000003600297213 */ /* 0x000fe20000000000 */
[----:B------:R-:W-:-:S02]  /*b750*/  VIADD R47, R0, 0x52 ;  /* 0x00000052002f7836 */ /* 0x000fc40000000000 */
[----:B------:R-:W-:Y:S01]  /*b760*/  @!P1 IMAD.IADD R29, R29, 0x1, -R44 ;  /* 0x000000011d1d9824 */ /* 0x000fe200078e0a2c */
[----:B------:R-:W-:Y:S01]  /*b770*/  ISETP.GT.U32.AND P1, PT, R44, R6, PT ;  /* 0x000000062c00720c */ /* 0x000fe20003f24070 */
[----:B0-----:R-:W-:Y:S01]  /*b780*/  IMAD.MOV.U32 R8, RZ, RZ, R35 ;  /* 0x000000ffff087224 */ /* 0x001fe200078e0023 */
[----:B------:R-:W-:Y:S01]  /*b790*/  IABS R36, R48 ;  /* 0x0000003000247213 */ /* 0x000fe20000000000 */
[----:B-1----:R-:W-:Y:S02]  /*b7a0*/  IMAD.MOV.U32 R7, RZ, RZ, R4 ;  /* 0x000000ffff077224 */ /* 0x002fe400078e0004 */
        /* <DEDUP_REMOVED lines=8> */
[----:B------:R-:W-:Y:S01]  /*b830*/  VIADD R56, R0, 0x56 ;  /* 0x0000005600387836 */ /* 0x000fe20000000000 */
[----:B------:R-:W-:Y:S01]  /*b840*/  STL [R1+0xe4], R8 ;  /* 0x0000e40801007387 */ /* 0x000fe20000100800 */
[----:B------:R-:W-:Y:S01]  /*b850*/  @!P1 IMAD.IADD R6, R6, 0x1, -R44 ;  /* 0x0000000106069824 */ /* 0x000fe200078e0a2c */
[----:B------:R-:W-:Y:S01]  /*b860*/  ISETP.GE.AND P2, PT, R54, RZ, PT ;  /* 0x000000ff3600720c */ /* 0x000fe20003f46270 */
[----:B------:R-:W-:Y:S01]  /*b870*/  IMAD.HI.U32 R42, R39, R41, RZ ;  /* 0x00000029272a7227 */ /* 0x000fe200078e00ff */
[----:B------:R0:W-:Y:S01]  /*b880*/  STL [R1+0x278], R7 ;  /* 0x0002780701007387 */ /* 0x0001e20000100800 */
[----:B------:R-:W-:-:S02]  /*b890*/  IABS R40, R56 ;  /* 0x0000003800287213 */ /* 0x000fc40000000000 */
[----:B------:R-:W-:Y:S01]  /*b8a0*/  IMAD.HI.U32 R35, R39, R37, RZ ;  /* 0x0000002527237227 */ /* 0x000fe200078e00ff */
[----:B------:R-:W-:-:S03]  /*b8b0*/  ISETP.GE.AND P1, PT, R56, RZ, PT ;  /* 0x000000ff3800720c */ /* 0x000fc60003f26270 */
[----:B------:R-:W-:Y:S02]  /*b8c0*/  @!P5 IMAD.IADD R5, R5, 0x1, -R44 ;  /* 0x000000010505d824 */ /* 0x000fe400078e0a2c */
[----:B------:R-:W-:-:S03]  /*b8d0*/  IMAD.HI.U32 R38, R39, R40, RZ ;  /* 0x0000002827267227 */ /* 0x000fc600078e00ff */
[C---:B------:R-:W-:Y:S01]  /*b8e0*/  ISETP.GT.U32.AND P5, PT, R44.reuse, R5, PT ;  /* 0x000000052c00720c */ /* 0x040fe20003fa4070 */
[----:B0-----:R-:W-:Y:S01]  /*b8f0*/  IMAD.MOV.U32 R7, RZ, RZ, R29 ;  /* 0x000000ffff077224 */ /* 0x001fe200078e001d */
[----:B------:R-:W-:Y:S01]  /*b900*/  IABS R29, R47 ;  /* 0x0000002f001d7213 */ /* 0x000fe20000000000 */
[----:B------:R-:W-:Y:S02]  /*b910*/  IMAD.MOV R42, RZ, RZ, -R42 ;  /* 0x000000ffff2a7224 */ /* 0x000fe400078e0a2a */
[----:B------:R-:W-:Y:S01]  /*b920*/  @!P6 IMAD.MOV R7, RZ, RZ, -R7 ;  /* 0x000000ffff07e224 */ /* 0x000fe200078e0a07 */
[C---:B------:R-:W-:Y:S01]  /*b930*/  ISETP.GT.U32.AND P6, PT, R44.reuse, R6, PT ;  /* 0x000000062c00720c */ /* 0x040fe20003fc4070 */
[----:B------:R-:W-:Y:S02]  /*b940*/  IMAD.MOV R38, RZ, RZ, -R38 ;  /* 0x000000ffff267224 */ /* 0x000fe400078e0a26 */
[----:B------:R-:W-:Y:S01]  /*b950*/  IMAD.MOV R35, RZ, RZ, -R35 ;  /* 0x000000ffff237224 */ /* 0x000fe200078e0a23 */
[----:B------:R0:W-:Y:S01]  /*b960*/  STL [R1+0xb8], R7 ;  /* 0x0000b80701007387 */ /* 0x0001e20000100800 */
[----:B------:R-:W-:-:S02]  /*b970*/  IMAD R41, R44, R42, R41 ;  /* 0x0000002a2c297224 */ /* 0x000fc400078e0229 */
[----:B------:R-:W-:Y:S02]  /*b980*/  VIADD R56, R0, 0x53 ;  /* 0x0000005300387836 */ /* 0x000fe40000000000 */
[C---:B------:R-:W-:Y:S02]  /*b990*/  IMAD R40, R44.reuse, R38, R40 ;  /* 0x000000262c287224 */ /* 0x040fe400078e0228 */
[----:B------:R-:W-:Y:S01]  /*b9a0*/  IMAD R37, R44, R35, R37 ;  /* 0x000000232c257224 */ /* 0x000fe200078e0225 */
[----:B------:R-:W-:Y:S01]  /*b9b0*/  IABS R35, R56 ;  /* 0x0000003800237213 */ /* 0x000fe20000000000 */
[----:B------:R-:W-:-:S04]  /*b9c0*/  IMAD.HI.U32 R4, R39, R36, RZ ;  /* 0x0000002427047227 */ /* 0x000fc800078e00ff */
[----:B0-----:R-:W-:Y:S02]  /*b9d0*/  IMAD.MOV.U32 R7, RZ, RZ, R28 ;  /* 0x000000ffff077224 */ /* 0x001fe400078e001c */
[----:B------:R-:W-:Y:S01]  /*b9e0*/  @!P6 IMAD.IADD R6, R6, 0x1, -R44 ;  /* 0x000000010606e824 */ /* 0x000fe200078e0a2c */
[C---:B------:R-:W-:Y:S01]  /*b9f0*/  ISETP.GT.U32.AND P6, PT, R44.reuse, R40, PT ;  /* 0x000000282c00720c */ /* 0x040fe20003fc4070 */
[----:B------:R-:W-:Y:S01]  /*ba00*/  @!P4 IMAD.MOV R7, RZ, RZ, -R7 ;  /* 0x000000ffff07c224 */ /* 0x000fe200078e0a07 */
[C---:B------:R-:W-:Y:S01]  /*ba10*/  ISETP.GT.U32.AND P4, PT, R44.reuse, R41, PT ;  /* 0x000000292c00720c */ /* 0x040fe20003f84070 */
[----:B------:R-:W-:Y:S02]  /*ba20*/  IMAD.MOV R4, RZ, RZ, -R4 ;  /* 0x000000ffff047224 */ /* 0x000fe400078e0a04 */
[----:B------:R-:W-:Y:S01]  /*ba30*/  IMAD.HI.U32 R38, R39, R35, RZ ;  /* 0x0000002327267227 */ /* 0x000fe200078e00ff */
[----:B------:R0:W-:Y:S03]  /*ba40*/  STL [R1+0xbc], R7 ;  /* 0x0000bc0701007387 */ /* 0x0001e60000100800 */
[----:B------:R-:W-:Y:S01]  /*ba50*/  @!P5 IMAD.IADD R5, R5, 0x1, -R44 ;  /* 0x000000010505d824 */ /* 0x000fe200078e0a2c */
[C---:B------:R-:W-:Y:S01]  /*ba60*/  ISETP.GT.U32.AND P5, PT, R44.reuse, R37, PT ;  /* 0x000000252c00720c */ /* 0x040fe20003fa4070 */
[----:B------:R-:W-:-:S02]  /*ba70*/  IMAD R36, R44, R4, R36 ;  /* 0x000000042c247224 */ /* 0x000fc400078e0224 */
[----:B------:R-:W-:Y:S02]  /*ba80*/  IMAD.MOV R38, RZ, RZ, -R38 ;  /* 0x000000ffff267224 */ /* 0x000fe400078e0a26 */
[--C-:B------:R-:W-:Y:S01]  /*ba90*/  @!P4 IMAD.IADD R41, R41, 0x1, -R44.reuse ;  /* 0x000000012929c824 */ /* 0x100fe200078e0a2c */
[C---:B------:R-:W-:Y:S01]  /*baa0*/  ISETP.GT.U32.AND P4, PT, R44.reuse, R36, PT ;  /* 0x000000242c00720c */ /* 0x040fe20003f84070 */
[----:B------:R-:W-:Y:S02]  /*bab0*/  IMAD R35, R44, R38, R35 ;  /* 0x000000262c237224 */ /* 0x000fe400078e0223 */
[--C-:B------:R-:W-:Y:S02]  /*bac0*/  @!P6 IMAD.IADD R40, R40, 0x1, -R44.reuse ;  /* 0x000000012828e824 */ /* 0x100fe400078e0a2c */
[----:B------:R-:W-:Y:S01]  /*bad0*/  VIADD R45, R0, 0x50 ;  /* 0x00000050002d7836 */ /* 0x000fe20000000000 */
[C---:B------:R-:W-:Y:S01]  /*bae0*/  ISETP.GT.U32.AND P6, PT, R44.reuse, R35, PT ;  /* 0x000000232c00720c */ /* 0x040fe20003fc4070 */
[----:B------:R-:W-:Y:S01]  /*baf0*/  @!P5 IMAD.IADD R37, R37, 0x1, -R44 ;  /* 0x000000012525d824 */ /* 0x000fe200078e0a2c */
[----:B------:R-:W-:Y:S01]  /*bb00*/  ISETP.GT.U32.AND P5, PT, R44, R41, PT ;  /* 0x000000292c00720c */ /* 0x000fe20003fa4070 */
[----:B------:R-:W-:Y:S01]  /*bb10*/  IMAD.HI.U32 R43, R39, R29, RZ ;  /* 0x0000001d272b7227 */ /* 0x000fe200078e00ff */
[----:B------:R-:W-:-:S03]  /*bb20*/  IABS R28, R45 ;  /* 0x0000002d001c7213 */ /* 0x000fc60000000000 */
[----:B------:R-:W-:Y:S02]  /*bb30*/  IMAD.MOV R43, RZ, RZ, -R43 ;  /* 0x000000ffff2b7224 */ /* 0x000fe400078e0a2b */
[--C-:B------:R-:W-:Y:S01]  /*bb40*/  @!P4 IMAD.IADD R36, R36, 0x1, -R44.reuse ;  /* 0x000000012424c824 */ /* 0x100fe200078e0a2c */
[----:B------:R-:W-:Y:S01]  /*bb50*/  ISETP.GT.U32.AND P4, PT, R44, R37, PT ;  /* 0x000000252c00720c */ /* 0x000fe20003f84070 */
[----:B------:R-:W-:Y:S02]  /*bb60*/  VIADD R46, R0, 0x51 ;  /* 0x00000051002e7836 */ /* 0x000fe40000000000 */
[C---:B------:R-:W-:Y:S02]  /*bb70*/  IMAD R29, R44.reuse, R43, R29 ;  /* 0x0000002b2c1d7224 */ /* 0x040fe400078e021d */
[----:B------:R-:W-:Y:S01]  /*bb80*/  @!P6 IMAD.IADD R35, R35, 0x1, -R44 ;  /* 0x000000012323e824 */ /* 0x000fe200078e0a2c */
[----:B------:R-:W-:Y:S01]  /*bb90*/  ISETP.GT.U32.AND P6, PT, R44, R36, PT ;  /* 0x000000242c00720c */ /* 0x000fe20003fc4070 */
[----:B0-----:R-:W-:Y:S01]  /*bba0*/  IMAD.MOV.U32 R7, RZ, RZ, R6 ;  /* 0x000000ffff077224 */ /* 0x001fe200078e0006 */
[----:B------:R-:W-:Y:S01]  /*bbb0*/  IABS R4, R46 ;  /* 0x0000002e00047213 */ /* 0x000fe20000000000 */
[----:B------:R-:W-:-:S04]  /*bbc0*/  IMAD.HI.U32 R38, R39, R28, RZ ;  /* 0x0000001c27267227 */ /* 0x000fc800078e00ff */
[----:B------:R-:W-:Y:S01]  /*bbd0*/  @!P5 IMAD.IADD R41, R41, 0x1, -R44 ;  /* 0x000000012929d824 */ /* 0x000fe200078e0a2c */
[C---:B------:R-:W-:Y:S01]  /*bbe0*/  ISETP.GT.U32.AND P5, PT, R44.reuse, R29, PT ;  /* 0x0000001d2c00720c */ /* 0x040fe20003fa4070 */
[----:B------:R-:W-:Y:S01]  /*bbf0*/  @!P0 IMAD.MOV R7, RZ, RZ, -R7 ;  /* 0x000000ffff078224 */ /* 0x000fe200078e0a07 */
[C---:B------:R-:W-:Y:S01]  /*bc00*/  ISETP.GT.U32.AND P0, PT, R44.reuse, R40, PT ;  /* 0x000000282c00720c */ /* 0x040fe20003f04070 */
[----:B------:R-:W-:Y:S02]  /*bc10*/  IMAD.MOV R38, RZ, RZ, -R38 ;  /* 0x000000ffff267224 */ /* 0x000fe400078e0a26 */
[----:B------:R-:W-:Y:S01]  /*bc20*/  IMAD.HI.U32 R42, R39, R4, RZ ;  /* 0x00000004272a7227 */ /* 0x000fe200078e00ff */
[----:B------:R0:W-:Y:S03]  /*bc30*/  STL [R1+0xb4], R7 ;  /* 0x0000b40701007387 */ /* 0x0001e60000100800 */
[----:B------:R-:W-:-:S02]  /*bc40*/  IMAD R6, R44, R38, R28 ;  /* 0x000000262c067224 */ /* 0x000fc400078e021c */
[----:B------:R-:W-:Y:S02]  /*bc50*/  IMAD.MOV R42, RZ, RZ, -R42 ;  /* 0x000000ffff2a7224 */ /* 0x000fe400078e0a2a */
[----:B------:R-:W-:Y:S01]  /*bc60*/  @!P3 IMAD.MOV R5, RZ, RZ, -R5 ;  /* 0x000000ffff05b224 */ /* 0x000fe200078e0a05 */
[----:B------:R-:W-:Y:S01]  /*bc70*/  ISETP.GT.U32.AND P3, PT, R44, R35, PT ;  /* 0x000000232c00720c */ /* 0x000fe20003f64070 */
[--C-:B------:R-:W-:Y:S01]  /*bc80*/  @!P4 IMAD.IADD R37, R37, 0x1, -R44.reuse ;  /* 0x000000012525c824 */ /* 0x100fe200078e0a2c */
[----:B------:R-:W-:Y:S01]  /*bc90*/  ISETP.GE.AND P4, PT, R49, RZ, PT ;  /* 0x000000ff3100720c */ /* 0x000fe20003f86270 */
[----:B------:R-:W-:Y:S01]  /*bca0*/  @!P6 IMAD.IADD R36, R36, 0x1, -R44 ;  /* 0x000000012424e824 */ /* 0x000fe200078e0a2c */
[C---:B------:R-:W-:Y:S01]  /*bcb0*/  ISETP.GT.U32.AND P6, PT, R44.reuse, R6, PT ;  /* 0x000000062c00720c */ /* 0x040fe20003fc4070 */
[----:B0-----:R-:W-:Y:S01]  /*bcc0*/  IMAD.MOV.U32 R7, RZ, RZ, R41 ;  /* 0x000000ffff077224 */ /* 0x001fe200078e0029 */
[----:B------:R0:W-:Y:S01]  /*bcd0*/  STL [R1+0xac], R5 ;  /* 0x0000ac0501007387 */ /* 0x0001e20000100800 */
[----:B------:R-:W-:-:S02]  /*bce0*/  IMAD R4, R44, R42, R4 ;  /* 0x0000002a2c047224 */ /* 0x000fc400078e0204 */
[C---:B------:R-:W-:Y:S02]  /*bcf0*/  VIADD R55, R0.reuse, 0x4f ;  /* 0x0000004f00377836 */ /* 0x040fe40000000000 */
[----:B------:R-:W-:Y:S02]  /*bd00*/  VIADD R54, R0, 0x4e ;  /* 0x0000004e00367836 */ /* 0x000fe40000000000 */
[--C-:B------:R-:W-:Y:S01]  /*bd10*/  @!P5 IMAD.IADD R29, R29, 0x1, -R44.reuse ;  /* 0x000000011d1dd824 */ /* 0x100fe200078e0a2c */
[----:B------:R-:W-:Y:S01]  /*bd20*/  IABS R28, R55 ;  /* 0x00000037001c7213 */ /* 0x000fe20000000000 */
[----:B------:R-:W-:Y:S01]  /*bd30*/  @!P2 IMAD.MOV R7, RZ, RZ, -R7 ;  /* 0x000000ffff07a224 */ /* 0x000fe200078e0a07 */
[----:B0-----:R-:W-:Y:S01]  /*bd40*/  IABS R5, R54 ;  /* 0x0000003600057213 */ /* 0x001fe20000000000 */
[----:B------:R-:W-:Y:S01]  /*bd50*/  @!P0 IMAD.IADD R40, R40, 0x1, -R44 ;  /* 0x0000000128288824 */ /* 0x000fe200078e0a2c */
[C---:B------:R-:W-:Y:S01]  /*bd60*/  ISETP.GT.U32.AND P0, PT, R44.reuse, R4, PT ;  /* 0x000000042c00720c */ /* 0x040fe20003f04070 */
[----:B------:R-:W-:Y:S01]  /*bd70*/  IMAD.HI.U32 R43, R39, R28, RZ ;  /* 0x0000001c272b7227 */ /* 0x000fe200078e00ff */
[----:B------:R-:W-:Y:S01]  /*bd80*/  ISETP.GT.U32.AND P2, PT, R44, R29, PT ;  /* 0x0000001d2c00720c */ /* 0x000fe20003f44070 */
[----:B------:R0:W-:Y:S01]  /*bd90*/  STL [R1+0x50], R7 ;  /* 0x0000500701007387 */ /* 0x0001e20000100800 */
[----:B------:R-:W-:Y:S01]  /*bda0*/  ISETP.GE.AND P5, PT, R56, RZ, PT ;  /* 0x000000ff3800720c */ /* 0x000fe20003fa6270 */
[----:B------:R-:W-:-:S02]  /*bdb0*/  IMAD.MOV.U32 R8, RZ, RZ, R40 ;  /* 0x000000ffff087224 */ /* 0x000fc400078e0028 */
[----:B------:R-:W-:-:S04]  /*bdc0*/  IMAD.HI.U32 R42, R39, R5, RZ ;  /* 0x00000005272a7227 */ /* 0x000fc800078e00ff */
[----:B------:R-:W-:Y:S01]  /*bdd0*/  @!P3 IMAD.IADD R35, R35, 0x1, -R44 ;  /* 0x000000012323b824 */ /* 0x000fe200078e0a2c */
[----:B------:R-:W-:Y:S01]  /*bde0*/  ISETP.GE.AND P3, PT, R48, RZ, PT ;  /* 0x000000ff3000720c */ /* 0x000fe20003f66270 */
[----:B0-----:R-:W-:Y:S02]  /*bdf0*/  IMAD.MOV.U32 R7, RZ, RZ, R37 ;  /* 0x000000ffff077224 */ /* 0x001fe400078e0025 */
[----:B------:R-:W-:Y:S02]  /*be00*/  @!P1 IMAD.MOV R8, RZ, RZ, -R8 ;  /* 0x000000ffff089224 */ /* 0x000fe400078e0a08 */
[----:B------:R-:W-:Y:S02]  /*be10*/  VIADD R56, R0, 0x4d ;  /* 0x0000004d00387836 */ /* 0x000fe40000000000 */
[----:B------:R-:W-:Y:S01]  /*be20*/  @!P6 IMAD.IADD R6, R6, 0x1, -R44 ;  /* 0x000000010606e824 */ /* 0x000fe200078e0a2c */
[----:B------:R0:W-:Y:S01]  /*be30*/  STL [R1+0x54], R8 ;  /* 0x0000540801007387 */ /* 0x0001e20000100800 */
[----:B------:R-:W-:Y:S01]  /*be40*/  @!P4 IMAD.MOV R7, RZ, RZ, -R7 ;  /* 0x000000ffff07c224 */ /* 0x000fe200078e0a07 */
[----:B------:R-:W-:Y:S01]  /*be50*/  IABS R38, R56 ;  /* 0x0000003800267213 */ /* 0x000fe20000000000 */
[----:B------:R-:W-:Y:S01]  /*be60*/  IMAD.MOV R43, RZ, RZ, -R43 ;  /* 0x000000ffff2b7224 */ /* 0x000fe200078e0a2b */
[----:B------:R-:W-:Y:S01]  /*be70*/  ISETP.GT.U32.AND P4, PT, R44, R6, PT ;  /* 0x000000062c00720c */ /* 0x000fe20003f84070 */
[----:B------:R-:W-:Y:S01]  /*be80*/  IMAD.MOV R42, RZ, RZ, -R42 ;  /* 0x000000ffff2a7224 */ /* 0x000fe200078e0a2a */
[----:B------:R1:W-:Y:S01]  /*be90*/  STL [R1+0x68], R7 ;  /* 0x0000680701007387 */ /* 0x0003e20000100800 */
[----:B------:R-:W-:Y:S01]  /*bea0*/  @!P0 IMAD.IADD R4, R4, 0x1, -R44 ;  /* 0x0000000104048824 */ /* 0x000fe200078e0a2c */
[----:B------:R-:W-:Y:S01]  /*beb0*/  ISETP.GE.AND P0, PT, R47, RZ, PT ;  /* 0x000000ff2f00720c */ /* 0x000fe20003f06270 */
[----:B------:R-:W-:-:S02]  /*bec0*/  IMAD R28, R44, R43, R28 ;  /* 0x0000002b2c1c7224 */ /* 0x000fc400078e021c */
[C---:B------:R-:W-:Y:S01]  /*bed0*/  IMAD R5, R44.reuse, R42, R5 ;  /* 0x0000002a2c057224 */ /* 0x040fe200078e0205 */
[C---:B------:R-:W-:Y:S01]  /*bee0*/  ISETP.GT.U32.AND P1, PT, R44.reuse, R4, PT ;  /* 0x000000042c00720c */ /* 0x040fe20003f24070 */
[----:B------:R-:W-:Y:S01]  /*bef0*/  @!P2 IMAD.IADD R29, R29, 0x1, -R44 ;  /* 0x000000011d1da824 */ /* 0x000fe200078e0a2c */
[----:B------:R-:W-:Y:S01]  /*bf00*/  ISETP.GE.AND P2, PT, R45, RZ, PT ;  /* 0x000000ff2d00720c */ /* 0x000fe20003f46270 */
[----:B0-----:R-:W-:Y:S01]  /*bf10*/  IMAD.MOV.U32 R8, RZ, RZ, R36 ;  /* 0x000000ffff087224 */ /* 0x001fe200078e0024 */
[----:B------:R-:W-:Y:S01]  /*bf20*/  ISETP.GT.U32.AND P6, PT, R44, R28, PT ;  /* 0x0000001c2c00720c */ /* 0x000fe20003fc4070 */
[----:B-1----:R-:W-:Y:S02]  /*bf30*/  IMAD.MOV.U32 R7, RZ, RZ, R35 ;  /* 0x000000ffff077224 */ /* 0x002fe400078e0023 */
[----:B------:R-:W-:-:S04]  /*bf40*/  IMAD.HI.U32 R35, R39, R38, RZ ;  /* 0x0000002627237227 */ /* 0x000fc800078e00ff */
[----:B------:R-:W-:Y:S01]  /*bf50*/  @!P5 IMAD.MOV R7, RZ, RZ, -R7 ;  /* 0x000000ffff07d224 */ /* 0x000fe200078e0a07 */
[----:B------:R-:W-:Y:S01]  /*bf60*/  ISETP.GT.U32.AND P5, PT, R44, R5, PT ;  /* 0x000000052c00720c */ /* 0x000fe20003fa4070 */
[----:B------:R-:W-:Y:S01]  /*bf70*/  @!P3 IMAD.MOV R8, RZ, RZ, -R8 ;  /* 0x000000ffff08b224 */ /* 0x000fe200078e0a08 */
[----:B------:R-:W-:Y:S01]  /*bf80*/  ISETP.GE.AND P3, PT, R46, RZ, PT ;  /* 0x000000ff2e00720c */ /* 0x000fe20003f66270 */
[----:B------:R-:W-:Y:S02]  /*bf90*/  IMAD.MOV R35, RZ, RZ, -R35 ;  /* 0x000000ffff237224 */ /* 0x000fe400078e0a23 */
[----:B------:R-:W-:Y:S01]  /*bfa0*/  @!P4 IMAD.IADD R6, R6, 0x1, -R44 ;  /* 0x000000010606c824 */ /* 0x000fe200078e0a2c */
[----:B------:R-:W-:Y:S01]  /*bfb0*/  STL [R1+0x94], R8 ;  /* 0x0000940801007387 */ /* 0x000fe20000100800 */
[----:B------:R-:W-:Y:S01]  /*bfc0*/  IMAD R38, R44, R35, R38 ;  /* 0x000000232c267224 */ /* 0x000fe200078e0226 */
[----:B------:R-:W-:Y:S01]  /*bfd0*/  ISETP.GE.AND P4, PT, R54, RZ, PT ;  /* 0x000000ff3600720c */ /* 0x000fe20003f86270 */
[----:B------:R-:W-:Y:S01]  /*bfe0*/  @!P2 IMAD.MOV R6, RZ, RZ, -R6 ;  /* 0x000000ffff06a224 */ /* 0x000fe200078e0a06 */
[----:B------:R0:W-:Y:S01]  /*bff0*/  STL [R1+0x98], R7 ;  /* 0x0000980701007387 */ /* 0x0001e20000100800 */
[--C-:B------:R-:W-:Y:S01]  /*c000*/  @!P1 IMAD.IADD R4, R4, 0x1, -R44.reuse ;  /* 0x0000000104049824 */ /* 0x100fe200078e0a2c */
[----:B------:R-:W-:Y:S01]  /*c010*/  ISETP.GT.U32.AND P2, PT, R44, R38, PT ;  /* 0x000000262c00720c */ /* 0x000fe20003f44070 */
[--C-:B------:R-:W-:Y:S01]  /*c020*/  @!P6 IMAD.IADD R28, R28, 0x1, -R44.reuse ;  /* 0x000000011c1ce824 */ /* 0x100fe200078e0a2c */
[----:B------:R-:W-:Y:S01]  /*c030*/  ISETP.GE.AND P6, PT, R56, RZ, PT ;  /* 0x000000ff3800720c */ /* 0x000fe20003fc6270 */
[----:B------:R-:W-:Y:S01]  /*c040*/  @!P5 IMAD.IADD R5, R5, 0x1, -R44 ;  /* 0x000000010505d824 */ /* 0x000fe200078e0a2c */
[----:B------:R-:W-:Y:S01]  /*c050*/  ISETP.GE.AND P1, PT, R55, RZ, PT ;  /* 0x000000ff3700720c */ /* 0x000fe20003f26270 */
[----:B------:R-:W-:-:S02]  /*c060*/  VIADD R56, R0, 0x4c ;  /* 0x0000004c00387836 */ /* 0x000fc40000000000 */
[----:B------:R-:W-:Y:S01]  /*c070*/  @!P3 IMAD.MOV R4, RZ, RZ, -R4 ;  /* 0x000000ffff04b224 */ /* 0x000fe200078e0a04 */
[----:B------:R-:W-:Y:S01]  /*c080*/  ISETP.GT.U32.AND P5, PT, R44, R5, PT ;  /* 0x000000052c00720c */ /* 0x000fe20003fa4070 */
[----:B0-----:R-:W-:Y:S01]  /*c090*/  IMAD.MOV.U32 R7, RZ, RZ, R29 ;  /* 0x000000ffff077224 */ /* 0x001fe200078e001d */
[----:B------:R-:W-:Y:S01]  /*c0a0*/  ISETP.GE.AND P3, PT, R56, RZ, PT ;  /* 0x000000ff3800720c */ /* 0x000fe20003f66270 */
[----:B------:R-:W-:Y:S01]  /*c0b0*/  VIADD R54, R0, 0x4b ;  /* 0x0000004b00367836 */ /* 0x000fe20000000000 */
[----:B------:R-:W-:Y:S01]  /*c0c0*/  IABS R35, R56 ;  /* 0x0000003800237213 */ /* 0x000fe20000000000 */
[----:B------:R-:W-:Y:S01]  /*c0d0*/  @!P0 IMAD.MOV R7, RZ, RZ, -R7 ;  /* 0x000000ffff078224 */ /* 0x000fe200078e0a07 */
[----:B------:R-:W-:Y:S01]  /*c0e0*/  ISETP.GT.U32.AND P0, PT, R44, R28, PT ;  /* 0x0000001c2c00720c */ /* 0x000fe20003f04070 */
[----:B------:R-:W-:Y:S02]  /*c0f0*/  VIADD R56, R0, 0x4a ;  /* 0x0000004a00387836 */ /* 0x000fe40000000000 */
[----:B------:R-:W-:Y:S01]  /*c100*/  @!P2 IMAD.IADD R38, R38, 0x1, -R44 ;  /* 0x000000012626a824 */ /* 0x000fe200078e0a2c */
[----:B------:R-:W-:Y:S01]  /*c110*/  STL [R1+0xa0], R7 ;  /* 0x0000a00701007387 */ /* 0x000fe20000100800 */
[----:B------:R-:W-:Y:S01]  /*c120*/  IMAD.HI.U32 R40, R39, R35, RZ ;  /* 0x0000002327287227 */ /* 0x000fe200078e00ff */
[----:B------:R-:W-:-:S02]  /*c130*/  IABS R29, R56 ;  /* 0x00000038001d7213 */ /* 0x000fc40000000000 */
[----:B------:R0:W-:Y:S01]  /*c140*/  STL [R1+0x23c], R4 ;  /* 0x00023c0401007387 */ /* 0x0001e20000100800 */
[----:B------:R-:W-:Y:S01]  /*c150*/  ISETP.GT.U32.AND P2, PT, R44, R38, PT ;  /* 0x000000262c00720c */ /* 0x000fe20003f44070 */
[----:B------:R-:W-:Y:S02]  /*c160*/  IMAD.MOV R40, RZ, RZ, -R40 ;  /* 0x000000ffff287224 */ /* 0x000fe400078e0a28 */
[----:B------:R1:W-:Y:S01]  /*c170*/  STL [R1+0x240], R6 ;  /* 0x0002400601007387 */ /* 0x0003e20000100800 */
[--C-:B------:R-:W-:Y:S01]  /*c180*/  @!P0 IMAD.IADD R28, R28, 0x1, -R44.reuse ;  /* 0x000000011c1c8824 */ /* 0x100fe200078e0a2c */
[----:B------:R-:W-:Y:S01]  /*c190*/  ISETP.GE.AND P0, PT, R54, RZ, PT ;  /* 0x000000ff3600720c */ /* 0x000fe20003f06270 */
[----:B------:R-:W-:Y:S02]  /*c1a0*/  VIADD R48, R0, 0x49 ;  /* 0x0000004900307836 */ /* 0x000fe40000000000 */
[----:B------:R-:W-:Y:S01]  /*c1b0*/  @!P5 IMAD.IADD R5, R5, 0x1, -R44 ;  /* 0x000000010505d824 */ /* 0x000fe200078e0a2c */
[----:B0-----:R-:W-:Y:S01]  /*c1c0*/  IABS R4, R54 ;  /* 0x0000003600047213 */ /* 0x001fe20000000000 */
[----:B------:R-:W-:Y:S01]  /*c1d0*/  IMAD R35, R44, R40, R35 ;  /* 0x000000282c237224 */ /* 0x000fe200078e0223 */
[----:B------:R-:W-:Y:S01]  /*c1e0*/  IABS R36, R48 ;  /* 0x0000003000247213 */ /* 0x000fe20000000000 */
[----:B------:R-:W-:Y:S01]  /*c1f0*/  IMAD.MOV.U32 R8, RZ, RZ, R28 ;  /* 0x000000ffff087224 */ /* 0x000fe200078e001c */
[----:B------:R-:W-:Y:S01]  /*c200*/  ISETP.GE.AND P5, PT, R56, RZ, PT ;  /* 0x000000ff3800720c */ /* 0x000fe20003fa6270 */
[----:B------:R-:W-:-:S04]  /*c210*/  IMAD.HI.U32 R37, R39, R4, RZ ;  /* 0x0000000427257227 */ /* 0x000fc800078e00ff */
[----:B-1----:R-:W-:-:S04]  /*c220*/  IMAD.HI.U32 R6, R39, R29, RZ ;  /* 0x0000001d27067227 */ /* 0x002fc800078e00ff */
[----:B------:R-:W-:Y:S02]  /*c230*/  IMAD.MOV R37, RZ, RZ, -R37 ;  /* 0x000000ffff257224 */ /* 0x000fe400078e0a25 */
[----:B------:R-:W-:Y:S02]  /*c240*/  IMAD.MOV R6, RZ, RZ, -R6 ;  /* 0x000000ffff067224 */ /* 0x000fe400078e0a06 */
[C---:B------:R-:W-:Y:S02]  /*c250*/  IMAD R4, R44.reuse, R37, R4 ;  /* 0x000000252c047224 */ /* 0x040fe400078e0204 */
[----:B------:R-:W-:Y:S02]  /*c260*/  IMAD.MOV.U32 R7, RZ, RZ, R5 ;  /* 0x000000ffff077224 */ /* 0x000fe400078e0005 */
[C---:B------:R-:W-:Y:S02]  /*c270*/  IMAD R29, R44.reuse, R6, R29 ;  /* 0x000000062c1d7224 */ /* 0x040fe400078e021d */
[----:B------:R-:W-:Y:S01]  /*c280*/  @!P1 IMAD.MOV R8, RZ, RZ, -R8 ;  /* 0x000000ffff089224 */ /* 0x000fe200078e0a08 */
[C---:B------:R-:W-:Y:S01]  /*c290*/  ISETP.GT.U32.AND P1, PT, R44.reuse, R35, PT ;  /* 0x000000232c00720c */ /* 0x040fe20003f24070 */
[----:B------:R-:W-:Y:S01]  /*c2a0*/  @!P4 IMAD.MOV R7, RZ, RZ, -R7 ;  /* 0x000000ffff07c224 */ /* 0x000fe200078e0a07 */
[----:B------:R-:W-:Y:S01]  /*c2b0*/  ISETP.GT.U32.AND P4, PT, R44, R4, PT ;  /* 0x000000042c00720c */ /* 0x000fe20003f84070 */
[----:B------:R-:W-:Y:S01]  /*c2c0*/  IMAD.HI.U32 R28, R39, R36, RZ ;  /* 0x00000024271c7227 */ /* 0x000fe200078e00ff */
[----:B------:R-:W-:Y:S03]  /*c2d0*/  STL [R1+0x8c], R8 ;  /* 0x00008c0801007387 */ /* 0x000fe60000100800 */
[----:B------:R-:W-:Y:S01]  /*c2e0*/  @!P2 IMAD.IADD R38, R38, 0x1, -R44 ;  /* 0x000000012626a824 */ /* 0x000fe200078e0a2c */
[----:B------:R-:W-:Y:S01]  /*c2f0*/  ISETP.GT.U32.AND P2, PT, R44, R29, PT ;  /* 0x0000001d2c00720c */ /* 0x000fe20003f44070 */
[----:B------:R-:W-:Y:S01]  /*c300*/  IMAD.MOV R5, RZ, RZ, -R28 ;  /* 0x000000ffff057224 */ /* 0x000fe200078e0a1c */
[----:B------:R0:W-:Y:S01]  /*c310*/  STL [R1+0x90], R7 ;  /* 0x0000900701007387 */ /* 0x0001e20000100800 */
[----:B------:R-:W-:-:S02]  /*c320*/  VIADD R46, R0, 0x47 ;  /* 0x00000047002e7836 */ /* 0x000fc40000000000 */
[----:B------:R-:W-:Y:S02]  /*c330*/  IMAD R36, R44, R5, R36 ;  /* 0x000000052c247224 */ /* 0x000fe400078e0224 */
[--C-:B------:R-:W-:Y:S01]  /*c340*/  @!P1 IMAD.IADD R35, R35, 0x1, -R44.reuse ;  /* 0x0000000123239824 */ /* 0x100fe200078e0a2c */
[----:B------:R-:W-:Y:S01]  /*c350*/  IABS R40, R46 ;  /* 0x0000002e00287213 */ /* 0x000fe20000000000 */
[--C-:B------:R-:W-:Y:S01]  /*c360*/  @!P4 IMAD.IADD R4, R4, 0x1, -R44.reuse ;  /* 0x000000010404c824 */ /* 0x100fe200078e0a2c */
[----:B------:R-:W-:Y:S01]  /*c370*/  ISETP.GT.U32.AND P1, PT, R44, R36, PT ;  /* 0x000000242c00720c */ /* 0x000fe20003f24070 */
[----:B------:R-:W-:Y:S01]  /*c380*/  VIADD R47, R0, 0x48 ;  /* 0x00000048002f7836 */ /* 0x000fe20000000000 */
[C---:B------:R-:W-:Y:S01]  /*c390*/  ISETP.GT.U32.AND P4, PT, R44.reuse, R35, PT ;  /* 0x000000232c00720c */ /* 0x040fe20003f84070 */
[----:B------:R-:W-:Y:S01]  /*c3a0*/  @!P2 IMAD.IADD R29, R29, 0x1, -R44 ;  /* 0x000000011d1da824 */ /* 0x000fe200078e0a2c */
[----:B------:R-:W-:Y:S01]  /*c3b0*/  ISETP.GT.U32.AND P2, PT, R44, R4, PT ;  /* 0x000000042c00720c */ /* 0x000fe20003f44070 */
[----:B------:R-:W-:Y:S01]  /*c3c0*/  IMAD.HI.U32 R5, R39, R40, RZ ;  /* 0x0000002827057227 */ /* 0x000fe200078e00ff */
[----:B------:R-:W-:-:S03]  /*c3d0*/  IABS R6, R47 ;  /* 0x0000002f00067213 */ /* 0x000fc60000000000 */
[----:B0-----:R-:W-:Y:S02]  /*c3e0*/  IMAD.MOV.U32 R7, RZ, RZ, R38 ;  /* 0x000000ffff077224 */ /* 0x001fe400078e0026 */
[----:B------:R-:W-:Y:S02]  /*c3f0*/  IMAD.MOV R5, RZ, RZ, -R5 ;  /* 0x000000ffff057224 */ /* 0x000fe400078e0a05 */
[----:B------:R-:W-:Y:S02]  /*c400*/  VIADD R55, R0, 0x46 ;  /* 0x0000004600377836 */ /* 0x000fe40000000000 */
[----:B------:R-:W-:Y:S01]  /*c410*/  @!P6 IMAD.MOV R7, RZ, RZ, -R7 ;  /* 0x000000ffff07e224 */ /* 0x000fe200078e0a07 */
[----:B------:R-:W-:Y:S01]  /*c420*/  ISETP.GT.U32.AND P6, PT, R44, R29, PT ;  /* 0x0000001d2c00720c */ /* 0x000fe20003fc4070 */
[----:B------:R-:W-:Y:S01]  /*c430*/  IMAD.HI.U32 R37, R39, R6, RZ ;  /* 0x0000000627257227 */ /* 0x000fe200078e00ff */
[----:B------:R-:W-:Y:S02]  /*c440*/  IABS R28, R55 ;  /* 0x00000037001c7213 */ /* 0x000fe40000000000 */
[----:B------:R0:W-:Y:S01]  /*c450*/  STL [R1+0x88], R7 ;  /* 0x0000880701007387 */ /* 0x0001e20000100800 */
[----:B------:R-:W-:-:S02]  /*c460*/  @!P1 IMAD.IADD R36, R36, 0x1, -R44 ;  /* 0x0000000124249824 */ /* 0x000fc400078e0a2c */
[C---:B------:R-:W-:Y:S02]  /*c470*/  IMAD R40, R44.reuse, R5, R40 ;  /* 0x000000052c287224 */ /* 0x040fe400078e0228 */
[----:B------:R-:W-:Y:S01]  /*c480*/  IMAD.MOV R37, RZ, RZ, -R37 ;  /* 0x000000ffff257224 */ /* 0x000fe200078e0a25 */
[----:B------:R-:W-:Y:S01]  /*c490*/  ISETP.GT.U32.AND P1, PT, R44, R36, PT ;  /* 0x000000242c00720c */ /* 0x000fe20003f24070 */
[----:B------:R-:W-:Y:S02]  /*c4a0*/  VIADD R56, R0, 0x45 ;  /* 0x0000004500387836 */ /* 0x000fe40000000000 */
[----:B------:R-:W-:Y:S01]  /*c4b0*/  @!P2 IMAD.IADD R4, R4, 0x1, -R44 ;  /* 0x000000010404a824 */ /* 0x000fe200078e0a2c */
[C---:B------:R-:W-:Y:S01]  /*c4c0*/  ISETP.GT.U32.AND P2, PT, R44.reuse, R40, PT ;  /* 0x000000282c00720c */ /* 0x040fe20003f44070 */
[----:B------:R-:W-:Y:S01]  /*c4d0*/  IMAD R6, R44, R37, R6 ;  /* 0x000000252c067224 */ /* 0x000fe200078e0206 */
[----:B------:R-:W-:Y:S01]  /*c4e0*/  IABS R5, R56 ;  /* 0x0000003800057213 */ /* 0x000fe20000000000 */
[----:B------:R-:W-:-:S02]  /*c4f0*/  @!P4 IMAD.IADD R35, R35, 0x1, -R44 ;  /* 0x000000012323c824 */ /* 0x000fc400078e0a2c */
[----:B------:R-:W-:Y:S01]  /*c500*/  IMAD.HI.U32 R37, R39, R28, RZ ;  /* 0x0000001c27257227 */ /* 0x000fe200078e00ff */
[----:B------:R-:W-:-:S03]  /*c510*/  ISETP.GT.U32.AND P4, PT, R44, R6, PT ;  /* 0x000000062c00720c */ /* 0x000fc60003f84070 */
[----:B0-----:R-:W-:Y:S02]  /*c520*/  IMAD.MOV.U32 R7, RZ, RZ, R35 ;  /* 0x000000ffff077224 */ /* 0x001fe400078e0023 */
[----:B------:R-:W-:Y:S02]  /*c530*/  IMAD.MOV R37, RZ, RZ, -R37 ;  /* 0x000000ffff257224 */ /* 0x000fe400078e0a25 */
[----:B------:R-:W-:Y:S01]  /*c540*/  @!P6 IMAD.IADD R29, R29, 0x1, -R44 ;  /* 0x000000011d1de824 */ /* 0x000fe200078e0a2c */
[----:B------:R-:W-:Y:S01]  /*c550*/  ISETP.GE.AND P6, PT, R48, RZ, PT ;  /* 0x000000ff3000720c */ /* 0x000fe20003fc6270 */
[----:B------:R-:W-:Y:S02]  /*c560*/  VIADD R54, R0, 0x44 ;  /* 0x0000004400367836 */ /* 0x000fe40000000000 */
[----:B------:R-:W-:-:S04]  /*c570*/  IMAD.HI.U32 R41, R39, R5, RZ ;  /* 0x0000000527297227 */ /* 0x000fc800078e00ff */
[----:B------:R-:W-:Y:S02]  /*c580*/  @!P3 IMAD.MOV R7, RZ, RZ, -R7 ;  /* 0x000000ffff07b224 */ /* 0x000fe400078e0a07 */
[----:B------:R-:W-:Y:S01]  /*c590*/  IMAD R28, R44, R37, R28 ;  /* 0x000000252c1c7224 */ /* 0x000fe200078e021c */
[----:B------:R-:W-:Y:S01]  /*c5a0*/  IABS R37, R54 ;  /* 0x0000003600257213 */ /* 0x000fe20000000000 */
[----:B------:R-:W-:Y:S01]  /*c5b0*/  @!P0 IMAD.MOV R4, RZ, RZ, -R4 ;  /* 0x000000ffff048224 */ /* 0x000fe200078e0a04 */
[----:B------:R0:W-:Y:S01]  /*c5c0*/  STL [R1+0x80], R7 ;  /* 0x0000800701007387 */ /* 0x0001e20000100800 */
[----:B------:R-:W-:Y:S02]  /*c5d0*/  VIADD R45, R0, 0x43 ;  /* 0x00000043002d7836 */ /* 0x000fe40000000000 */
[--C-:B------:R-:W-:Y:S01]  /*c5e0*/  @!P1 IMAD.IADD R36, R36, 0x1, -R44.reuse ;  /* 0x0000000124249824 */ /* 0x100fe200078e0a2c */
[----:B------:R-:W-:Y:S01]  /*c5f0*/  ISETP.GT.U32.AND P1, PT, R44, R28, PT ;  /* 0x0000001c2c00720c */ /* 0x000fe20003f24070 */
[----:B------:R-:W-:Y:S01]  /*c600*/  IMAD.MOV R41, RZ, RZ, -R41 ;  /* 0x000000ffff297224 */ /* 0x000fe200078e0a29 */
[----:B------:R1:W-:Y:S01]  /*c610*/  STL [R1+0x7c], R4 ;  /* 0x00007c0401007387 */ /* 0x0003e20000100800 */
[----:B------:R-:W-:Y:S01]  /*c620*/  @!P2 IMAD.IADD R40, R40, 0x1, -R44 ;  /* 0x000000012828a824 */ /* 0x000fe200078e0a2c */
[----:B------:R-:W-:Y:S01]  /*c630*/  IABS R38, R45 ;  /* 0x0000002d00267213 */ /* 0x000fe20000000000 */
[----:B------:R-:W-:Y:S01]  /*c640*/  IMAD R5, R44, R41, R5 ;  /* 0x000000292c057224 */ /* 0x000fe200078e0205 */
[----:B------:R-:W-:Y:S01]  /*c650*/  ISETP.GE.AND P2, PT, R46, RZ, PT ;  /* 0x000000ff2e00720c */ /* 0x000fe20003f46270 */
[----:B0-----:R-:W-:Y:S01]  /*c660*/  IMAD.MOV.U32 R7, RZ, RZ, R29 ;  /* 0x000000ffff077224 */ /* 0x001fe200078e001d */
[----:B------:R-:W-:Y:S01]  /*c670*/  ISETP.GT.U32.AND P0, PT, R44, R40, PT ;  /* 0x000000282c00720c */ /* 0x000fe20003f04070 */
[----:B------:R-:W-:-:S04]  /*c680*/  IMAD.HI.U32 R41, R39, R37, RZ ;  /* 0x0000002527297227 */ /* 0x000fc800078e00ff */
[----:B-1----:R-:W-:Y:S02]  /*c690*/  IMAD.MOV.U32 R4, RZ, RZ, R36 ;  /* 0x000000ffff047224 */ /* 0x002fe400078e0024 */
[----:B------:R-:W-:Y:S01]  /*c6a0*/  @!P5 IMAD.MOV R7, RZ, RZ, -R7 ;  /* 0x000000ffff07d224 */ /* 0x000fe200078e0a07 */
[----:B------:R-:W-:Y:S01]  /*c6b0*/  ISETP.GE.AND P5, PT, R55, RZ, PT ;  /* 0x000000ff3700720c */ /* 0x000fe20003fa6270 */
[----:B------:R-:W-:Y:S01]  /*c6c0*/  @!P6 IMAD.MOV R4, RZ, RZ, -R4 ;  /* 0x000000ffff04e224 */ /* 0x000fe200078e0a04 */
[----:B------:R-:W-:Y:S01]  /*c6d0*/  ISETP.GT.U32.AND P6, PT, R44, R5, PT ;  /* 0x000000052c00720c */ /* 0x000fe20003fc4070 */
[----:B------:R-:W-:Y:S01]  /*c6e0*/  IMAD.HI.U32 R35, R39, R38, RZ ;  /* 0x0000002627237227 */ /* 0x000fe200078e00ff */
[----:B------:R-:W-:Y:S03]  /*c6f0*/  STL [R1+0x70], R7 ;  /* 0x0000700701007387 */ /* 0x000fe60000100800 */
[----:B------:R-:W-:Y:S01]  /*c700*/  IMAD.MOV R41, RZ, RZ, -R41 ;  /* 0x000000ffff297224 */ /* 0x000fe200078e0a29 */
[----:B------:R0:W-:Y:S01]  /*c710*/  STL [R1+0x6c], R4 ;  /* 0x00006c0401007387 */ /* 0x0001e20000100800 */
[----:B------:R-:W-:Y:S01]  /*c720*/  @!P4 IMAD.IADD R6, R6, 0x1, -R44 ;  /* 0x000000010606c824 */ /* 0x000fe200078e0a2c */
[----:B------:R-:W-:Y:S01]  /*c730*/  ISETP.GE.AND P4, PT, R47, RZ, PT ;  /* 0x000000ff2f00720c */ /* 0x000fe20003f86270 */
[----:B------:R-:W-:-:S02]  /*c740*/  IMAD.MOV R35, RZ, RZ, -R35 ;  /* 0x000000ffff237224 */ /* 0x000fc400078e0a23 */
[----:B------:R-:W-:Y:S01]  /*c750*/  @!P1 IMAD.IADD R28, R28, 0x1, -R44 ;  /* 0x000000011c1c9824 */ /* 0x000fe200078e0a2c */
[C---:B------:R-:W-:Y:S01]  /*c760*/  ISETP.GT.U32.AND P1, PT, R44.reuse, R6, PT ;  /* 0x000000062c00720c */ /* 0x040fe20003f24070 */
[----:B------:R-:W-:Y:S02]  /*c770*/  IMAD R38, R44, R35, R38 ;  /* 0x000000232c267224 */ /* 0x000fe400078e0226 */
[--C-:B------:R-:W-:Y:S01]  /*c780*/  @!P0 IMAD.IADD R40, R40, 0x1, -R44.reuse ;  /* 0x0000000128288824 */ /* 0x100fe200078e0a2c */
[C---:B------:R-:W-:Y:S01]  /*c790*/  ISETP.GT.U32.AND P3, PT, R44.reuse, R28, PT ;  /* 0x0000001c2c00720c */ /* 0x040fe20003f64070 */
[C---:B0-----:R-:W-:Y:S02]  /*c7a0*/  IMAD R4, R44.reuse, R41, R37 ;  /* 0x000000292c047224 */ /* 0x041fe400078e0225 */
[----:B------:R-:W-:Y:S01]  /*c7b0*/  @!P6 IMAD.IADD R5, R5, 0x1, -R44 ;  /* 0x000000010505e824 */ /* 0x000fe200078e0a2c */
[----:B------:R-:W-:Y:S01]  /*c7c0*/  ISETP.GT.U32.AND P6, PT, R44, R38, PT ;  /* 0x000000262c00720c */ /* 0x000fe20003fc4070 */
[----:B------:R-:W-:Y:S01]  /*c7d0*/  VIADD R55, R0, 0x41 ;  /* 0x0000004100377836 */ /* 0x000fe20000000000 */
[----:B------:R-:W-:Y:S01]  /*c7e0*/  ISETP.GT.U32.AND P0, PT, R44, R4, PT ;  /* 0x000000042c00720c */ /* 0x000fe20003f04070 */
[----:B------:R-:W-:-:S02]  /*c7f0*/  VIADD R61, R0, 0x3d ;  /* 0x0000003d003d7836 */ /* 0x000fc40000000000 */
[----:B------:R-:W-:Y:S01]  /*c800*/  @!P1 IMAD.IADD R6, R6, 0x1, -R44 ;  /* 0x0000000106069824 */ /* 0x000fe200078e0a2c */
[----:B------:R-:W-:Y:S01]  /*c810*/  ISETP.GE.AND P1, PT, R56, RZ, PT ;  /* 0x000000ff3800720c */ /* 0x000fe20003f26270 */
[----:B------:R-:W-:Y:S01]  /*c820*/  VIADD R56, R0, 0x42 ;  /* 0x0000004200387836 */ /* 0x000fe20000000000 */
[----:B------:R-:W-:Y:S01]  /*c830*/  IABS R36, R55 ;  /* 0x0000003700247213 */ /* 0x000fe20000000000 */
[----:B------:R-:W-:Y:S02]  /*c840*/  IMAD.MOV.U32 R7, RZ, RZ, R6 ;  /* 0x000000ffff077224 */ /* 0x000fe400078e0006 */
[--C-:B------:R-:W-:Y:S01]  /*c850*/  @!P3 IMAD.IADD R28, R28, 0x1, -R44.reuse ;  /* 0x000000011c1cb824 */ /* 0x100fe200078e0a2c */
[----:B------:R-:W-:Y:S01]  /*c860*/  IABS R37, R56 ;  /* 0x0000003800257213 */ /* 0x000fe20000000000 */
[--C-:B------:R-:W-:Y:S01]  /*c870*/  @!P6 IMAD.IADD R38, R38, 0x1, -R44.reuse ;  /* 0x000000012626e824 */ /* 0x100fe200078e0a2c */
[----:B------:R-:W-:Y:S01]  /*c880*/  ISETP.GE.AND P3, PT, R54, RZ, PT ;  /* 0x000000ff3600720c */ /* 0x000fe20003f66270 */
[----:B------:R-:W-:Y:S01]  /*c890*/  @!P0 IMAD.IADD R4, R4, 0x1, -R44 ;  /* 0x0000000104048824 */ /* 0x000fe200078e0a2c */
[----:B------:R-:W-:Y:S01]  /*c8a0*/  ISETP.GE.AND P0, PT, R45, RZ, PT ;  /* 0x000000ff2d00720c */ /* 0x000fe20003f06270 */
[----:B------:R-:W-:-:S03]  /*c8b0*/  IMAD.HI.U32 R29, R39, R36, RZ ;  /* 0x00000024271d7227 */ /* 0x000fc600078e00ff */
[C---:B------:R-:W-:Y:S01]  /*c8c0*/  ISETP.GT.U32.AND P6, PT, R44.reuse, R4, PT ;  /* 0x000000042c00720c */ /* 0x040fe20003fc4070 */
[----:B------:R-:W-:Y:S01]  /*c8d0*/  @!P4 IMAD.MOV R7, RZ, RZ, -R7 ;  /* 0x000000ffff07c224 */ /* 0x000fe200078e0a07 */
[----:B------:R-:W-:Y:S01]  /*c8e0*/  ISETP.GT.U32.AND P4, PT, R44, R5, PT ;  /* 0x000000052c00720c */ /* 0x000fe20003f84070 */
[----:B------:R-:W-:-:S03]  /*c8f0*/  IMAD.HI.U32 R6, R39, R37, RZ ;  /* 0x0000002527067227 */ /* 0x000fc600078e00ff */
[----:B------:R0:W-:Y:S01]  /*c900*/  STL [R1+0x5c], R7 ;  /* 0x00005c0701007387 */ /* 0x0001e20000100800 */
[----:B------:R-:W-:Y:S02]  /*c910*/  IMAD.MOV R29, RZ, RZ, -R29 ;  /* 0x000000ffff1d7224 */ /* 0x000fe400078e0a1d */
[----:B------:R-:W-:Y:S02]  /*c920*/  IMAD.MOV R6, RZ, RZ, -R6 ;  /* 0x000000ffff067224 */ /* 0x000fe400078e0a06 */
[C---:B------:R-:W-:Y:S02]  /*c930*/  IMAD R36, R44.reuse, R29, R36 ;  /* 0x0000001d2c247224 */ /* 0x040fe400078e0224 */
[----:B------:R-:W-:Y:S02]  /*c940*/  IMAD R37, R44, R6, R37 ;  /* 0x000000062c257224 */ /* 0x000fe400078e0225 */
[----:B------:R-:W-:Y:S01]  /*c950*/  @!P6 IMAD.IADD R4, R4, 0x1, -R44 ;  /* 0x000000010404e824 */ /* 0x000fe200078e0a2c */
[----:B------:R-:W-:Y:S01]  /*c960*/  ISETP.GT.U32.AND P6, PT, R44, R36, PT ;  /* 0x000000242c00720c */ /* 0x000fe20003fc4070 */
[----:B------:R-:W-:-:S02]  /*c970*/  VIADD R54, R0, 0x40 ;  /* 0x0000004000367836 */ /* 0x000fc40000000000 */
[----:B------:R-:W-:Y:S01]  /*c980*/  @!P4 IMAD.IADD R5, R5, 0x1, -R44 ;  /* 0x000000010505c824 */ /* 0x000fe200078e0a2c */
[----:B------:R-:W-:Y:S01]  /*c990*/  ISETP.GT.U32.AND P4, PT, R44, R37, PT ;  /* 0x000000252c00720c */ /* 0x000fe20003f84070 */
[----:B------:R-:W-:Y:S01]  /*c9a0*/  IMAD.MOV.U32 R8, RZ, RZ, R28 ;  /* 0x000000ffff087224 */ /* 0x000fe200078e001c */
[----:B------:R-:W-:Y:S01]  /*c9b0*/  IABS R35, R54 ;  /* 0x0000003600237213 */ /* 0x000fe20000000000 */
[----:B0-----:R-:W-:Y:S02]  /*c9c0*/  IMAD.MOV.U32 R7, RZ, RZ, R40 ;  /* 0x000000ffff077224 */ /* 0x001fe400078e0028 */
[----:B------:R-:W-:Y:S01]  /*c9d0*/  @!P5 IMAD.MOV R8, RZ, RZ, -R8 ;  /* 0x000000ffff08d224 */ /* 0x000fe200078e0a08 */
[----:B------:R-:W-:Y:S01]  /*c9e0*/  ISETP.GE.AND P5, PT, R56, RZ, PT ;  /* 0x000000ff3800720c */ /* 0x000fe20003fa6270 */
[----:B------:R-:W-:Y:S01]  /*c9f0*/  @!P2 IMAD.MOV R7, RZ, RZ, -R7 ;  /* 0x000000ffff07a224 */ /* 0x000fe200078e0a07 */
[----:B------:R-:W-:Y:S01]  /*ca00*/  ISETP.GT.U32.AND P2, PT, R44, R38, PT ;  /* 0x000000262c00720c */ /* 0x000fe20003f44070 */
[----:B------:R-:W-:-:S02]  /*ca10*/  VIADD R56, R0, 0x3f ;  /* 0x0000003f00387836 */ /* 0x000fc40000000000 */
[----:B------:R-:W-:Y:S01]  /*ca20*/  IMAD.HI.U32 R6, R39, R35, RZ ;  /* 0x0000002327067227 */ /* 0x000fe200078e00ff */
[----:B------:R0:W-:Y:S02]  /*ca30*/  STL [R1+0x60], R7 ;  /* 0x0000600701007387 */ /* 0x0001e40000100800 */
[----:B------:R-:W-:Y:S01]  /*ca40*/  IABS R29, R56 ;  /* 0x00000038001d7213 */ /* 0x000fe20000000000 */
[----:B------:R-:W-:Y:S01]  /*ca50*/  @!P6 IMAD.IADD R36, R36, 0x1, -R44 ;  /* 0x000000012424e824 */ /* 0x000fe200078e0a2c */
[----:B------:R-:W-:Y:S01]  /*ca60*/  STL [R1+0x64], R8 ;  /* 0x0000640801007387 */ /* 0x000fe20000100800 */
[----:B------:R-:W-:Y:S02]  /*ca70*/  IMAD.MOV R6, RZ, RZ, -R6 ;  /* 0x000000ffff067224 */ /* 0x000fe400078e0a06 */
[----:B------:R-:W-:Y:S01]  /*ca80*/  @!P4 IMAD.IADD R37, R37, 0x1, -R44 ;  /* 0x000000012525c824 */ /* 0x000fe200078e0a2c */
[C---:B------:R-:W-:Y:S01]  /*ca90*/  ISETP.GT.U32.AND P6, PT, R44.reuse, R36, PT ;  /* 0x000000242c00720c */ /* 0x040fe20003fc4070 */
[C---:B------:R-:W-:Y:S01]  /*caa0*/  IMAD R35, R44.reuse, R6, R35 ;  /* 0x000000062c237224 */ /* 0x040fe200078e0223 */
[----:B------:R-:W-:Y:S01]  /*cab0*/  IABS R6, R61 ;  /* 0x0000003d00067213 */ /* 0x000fe20000000000 */
[----:B0-----:R-:W-:Y:S01]  /*cac0*/  IMAD.MOV.U32 R7, RZ, RZ, R5 ;  /* 0x000000ffff077224 */ /* 0x001fe200078e0005 */
[----:B------:R-:W-:Y:S01]  /*cad0*/  ISETP.GT.U32.AND P4, PT, R44, R37, PT ;  /* 0x000000252c00720c */ /* 0x000fe20003f84070 */
[----:B------:R-:W-:-:S04]  /*cae0*/  IMAD.HI.U32 R40, R39, R29, RZ ;  /* 0x0000001d27287227 */ /* 0x000fc800078e00ff */
[----:B------:R-:W-:Y:S01]  /*caf0*/  @!P1 IMAD.MOV R7, RZ, RZ, -R7 ;  /* 0x000000ffff079224 */ /* 0x000fe200078e0a07 */
[----:B------:R-:W-:Y:S01]  /*cb00*/  ISETP.GE.AND P1, PT, R55, RZ, PT ;  /* 0x000000ff3700720c */ /* 0x000fe20003f26270 */
[----:B------:R-:W-:Y:S01]  /*cb10*/  @!P2 IMAD.IADD R38, R38, 0x1, -R44 ;  /* 0x000000012626a824 */ /* 0x000fe200078e0a2c */
[----:B------:R-:W-:Y:S01]  /*cb20*/  ISETP.GT.U32.AND P2, PT, R44, R35, PT ;  /* 0x000000232c00720c */ /* 0x000fe20003f44070 */
[----:B------:R-:W-:Y:S01]  /*cb30*/  VIADD R55, R0, 0x3e ;  /* 0x0000003e00377836 */ /* 0x000fe20000000000 */
[----:B------:R-:W-:Y:S01]  /*cb40*/  STL [R1+0x1fc], R7 ;  /* 0x0001fc0701007387 */ /* 0x000fe20000100800 */
[----:B------:R-:W-:Y:S02]  /*cb50*/  IMAD.MOV R40, RZ, RZ, -R40 ;  /* 0x000000ffff287224 */ /* 0x000fe400078e0a28 */
[----:B------:R-:W-:Y:S01]  /*cb60*/  @!P3 IMAD.MOV R4, RZ, RZ, -R4 ;  /* 0x000000ffff04b224 */ /* 0x000fe200078e0a04 */
[----:B------:R-:W-:Y:S01]  /*cb70*/  IABS R28, R55 ;  /* 0x00000037001c7213 */ /* 0x000fe20000000000 */
[----:B------:R-:W-:Y:S01]  /*cb80*/  IMAD R29, R44, R40, R29 ;  /* 0x000000282c1d7224 */ /* 0x000fe200078e021d */
[----:B------:R-:W-:Y:S01]  /*cb90*/  ISETP.GE.AND P3, PT, R54, RZ, PT ;  /* 0x000000ff3600720c */ /* 0x000fe20003f66270 */
[----:B------:R-:W-:Y:S01]  /*cba0*/  @!P6 IMAD.IADD R36, R36, 0x1, -R44 ;  /* 0x000000012424e824 */ /* 0x000fe200078e0a2c */
[----:B------:R0:W-:Y:S01]  /*cbb0*/  STL [R1+0x204], R4 ;  /* 0x0002040401007387 */ /* 0x0001e20000100800 */
[----:B------:R-:W-:Y:S01]  /*cbc0*/  IMAD.HI.U32 R41, R39, R6, RZ ;  /* 0x0000000627297227 */ /* 0x000fe200078e00ff */
[----:B------:R-:W-:-:S03]  /*cbd0*/  ISETP.GT.U32.AND P6, PT, R44, R29, PT ;  /* 0x0000001d2c00720c */ /* 0x000fc60003fc4070 */
[--C-:B------:R-:W-:Y:S01]  /*cbe0*/  @!P4 IMAD.IADD R37, R37, 0x1, -R44.reuse ;  /* 0x000000012525c824 */ /* 0x100fe200078e0a2c */
[----:B------:R-:W-:Y:S01]  /*cbf0*/  ISETP.GE.AND P4, PT, R56, RZ, PT ;  /* 0x000000ff3800720c */ /* 0x000fe20003f86270 */
[----:B------:R-:W-:Y:S02]  /*cc00*/  @!P2 IMAD.IADD R35, R35, 0x1, -R44 ;  /* 0x000000012323a824 */ /* 0x000fe400078e0a2c */
[----:B------:R-:W-:Y:S02]  /*cc10*/  VIADD R56, R0, 0x3b ;  /* 0x0000003b00387836 */ /* 0x000fe40000000000 */
[----:B0-----:R-:W-:Y:S01]  /*cc20*/  IMAD.HI.U32 R4, R39, R28, RZ ;  /* 0x0000001c27047227 */ /* 0x001fe200078e00ff */
[----:B------:R-:W-:-:S03]  /*cc30*/  ISETP.GT.U32.AND P2, PT, R44, R35, PT ;  /* 0x000000232c00720c */ /* 0x000fc60003f44070 */
[----:B------:R-:W-:Y:S02]  /*cc40*/  IMAD.MOV R4, RZ, RZ, -R4 ;  /* 0x000000ffff047224 */ /* 0x000fe400078e0a04 */
[----:B------:R-:W-:Y:S02]  /*cc50*/  IMAD.MOV R41, RZ, RZ, -R41 ;  /* 0x000000ffff297224 */ /* 0x000fe400078e0a29 */
[C---:B------:R-:W-:Y:S01]  /*cc60*/  IMAD R28, R44.reuse, R4, R28 ;  /* 0x000000042c1c7224 */ /* 0x040fe200078e021c */
[----:B------:R-:W-:Y:S01]  /*cc70*/  IABS R4, R56 ;  /* 0x0000003800047213 */ /* 0x000fe20000000000 */
[----:B------:R-:W-:Y:S02]  /*cc80*/  IMAD R6, R44, R41, R6 ;  /* 0x000000292c067224 */ /* 0x000fe400078e0206 */
[----:B------:R-:W-:Y:S02]  /*cc90*/  @!P6 IMAD.IADD R29, R29, 0x1, -R44 ;  /* 0x000000011d1de824 */ /* 0x000fe400078e0a2c */
[----:B------:R-:W-:Y:S01]  /*cca0*/  VIADD R53, R0, 0x3c ;  /* 0x0000003c00357836 */ /* 0x000fe20000000000 */
[----:B------:R-:W-:Y:S01]  /*ccb0*/  ISETP.GT.U32.AND P6, PT, R44, R6, PT ;  /* 0x000000062c00720c */ /* 0x000fe20003fc4070 */
[----:B------:R-:W-:-:S03]  /*ccc0*/  IMAD.HI.U32 R43, R39, R4, RZ ;  /* 0x00000004272b7227 */ /* 0x000fc600078e00ff */
[----:B------:R-:W-:Y:S01]  /*ccd0*/  IABS R5, R53 ;  /* 0x0000003500057213 */ /* 0x000fe20000000000 */
[----:B------:R-:W-:Y:S02]  /*cce0*/  IMAD.MOV R43, RZ, RZ, -R43 ;  /* 0x000000ffff2b7224 */ /* 0x000fe400078e0a2b */
[----:B------:R-:W-:Y:S01]  /*ccf0*/  @!P2 IMAD.IADD R35, R35, 0x1, -R44 ;  /* 0x000000012323a824 */ /* 0x000fe200078e0a2c */
[C---:B------:R-:W-:Y:S01]  /*cd00*/  ISETP.GT.U32.AND P2, PT, R44.reuse, R28, PT ;  /* 0x0000001c2c00720c */ /* 0x040fe20003f44070 */
[----:B------:R-:W-:Y:S02]  /*cd10*/  IMAD R4, R44, R43, R4 ;  /* 0x0000002b2c047224 */ /* 0x000fe400078e0204 */
[----:B------:R-:W-:-:S04]  /*cd20*/  IMAD.HI.U32 R40, R39, R5, RZ ;  /* 0x0000000527287227 */ /* 0x000fc800078e00ff */
[----:B------:R-:W-:Y:S01]  /*cd30*/  @!P6 IMAD.IADD R6, R6, 0x1, -R44 ;  /* 0x000000010606e824 */ /* 0x000fe200078e0a2c */
[----:B------:R-:W-:Y:S01]  /*cd40*/  ISETP.GT.U32.AND P6, PT, R44, R4, PT ;  /* 0x000000042c00720c */ /* 0x000fe20003fc4070 */
[----:B------:R-:W-:Y:S02]  /*cd50*/  IMAD.MOV R40, RZ, RZ, -R40 ;  /* 0x000000ffff287224 */ /* 0x000fe400078e0a28 */
[----:B------:R-:W-:Y:S02]  /*cd60*/  VIADD R52, R0, 0x3a ;  /* 0x0000003a00347836 */ /* 0x000fe40000000000 */
[----:B------:R-:W-:Y:S02]  /*cd70*/  IMAD.MOV.U32 R7, RZ, RZ, R38 ;  /* 0x000000ffff077224 */ /* 0x000fe400078e0026 */
[----:B------:R-:W-:Y:S01]  /*cd80*/  IMAD R5, R44, R40, R5 ;  /* 0x000000282c057224 */ /* 0x000fe200078e0205 */
[----:B------:R-:W-:Y:S01]  /*cd90*/  IABS R40, R52 ;  /* 0x0000003400287213 */ /* 0x000fe20000000000 */
[----:B------:R-:W-:-:S02]  /*cda0*/  VIADD R51, R0, 0x39 ;  /* 0x0000003900337836 */ /* 0x000fc40000000000 */
[----:B------:R-:W-:Y:S01]  /*cdb0*/  @!P0 IMAD.MOV R7, RZ, RZ, -R7 ;  /* 0x000000ffff078224 */ /* 0x000fe200078e0a07 */
[----:B------:R-:W-:Y:S01]  /*cdc0*/  ISETP.GT.U32.AND P0, PT, R44, R29, PT ;  /* 0x0000001d2c00720c */ /* 0x000fe20003f04070 */
[----:B------:R-:W-:Y:S01]  /*cdd0*/  @!P2 IMAD.IADD R28, R28, 0x1, -R44 ;  /* 0x000000011c1ca824 */ /* 0x000fe200078e0a2c */
[----:B------:R-:W-:Y:S01]  /*cde0*/  ISETP.GT.U32.AND P2, PT, R44, R5, PT ;  /* 0x000000052c00720c */ /* 0x000fe20003f44070 */
[C---:B------:R-:W-:Y:S01]  /*cdf0*/  VIADD R50, R0.reuse, 0x38 ;  /* 0x0000003800327836 */ /* 0x040fe20000000000 */
[----:B------:R-:W-:Y:S01]  /*ce00*/  IABS R41, R51 ;  /* 0x0000003300297213 */ /* 0x000fe20000000000 */
[----:B------:R-:W-:Y:S01]  /*ce10*/  VIADD R54, R0, 0x37 ;  /* 0x0000003700367836 */ /* 0x000fe20000000000 */
[----:B------:R0:W-:Y:S01]  /*ce20*/  STL [R1+0x58], R7 ;  /* 0x0000580701007387 */ /* 0x0001e20000100800 */
[----:B------:R-:W-:Y:S01]  /*ce30*/  IMAD.HI.U32 R45, R39, R40, RZ ;  /* 0x00000028272d7227 */ /* 0x000fe200078e00ff */
[----:B------:R-:W-:Y:S02]  /*ce40*/  IABS R42, R50 ;  /* 0x00000032002a7213 */ /* 0x000fe40000000000 */
[----:B------:R-:W-:Y:S01]  /*ce50*/  IABS R43, R54 ;  /* 0x00000036002b7213 */ /* 0x000fe20000000000 */
[----:B------:R-:W-:-:S02]  /*ce60*/  IMAD.MOV.U32 R9, RZ, RZ, R37 ;  /* 0x000000ffff097224 */ /* 0x000fc400078e0025 */
[----:B------:R-:W-:Y:S02]  /*ce70*/  @!P6 IMAD.IADD R4, R4, 0x1, -R44 ;  /* 0x000000010404e824 */ /* 0x000fe400078e0a2c */
[----:B------:R-:W-:Y:S02]  /*ce80*/  IMAD.MOV.U32 R8, RZ, RZ, R36 ;  /* 0x000000ffff087224 */ /* 0x000fe400078e0024 */
[----:B0-----:R-:W-:Y:S02]  /*ce90*/  IMAD.MOV.U32 R7, RZ, RZ, R35 ;  /* 0x000000ffff077224 */ /* 0x001fe400078e0023 */
[----:B------:R-:W-:Y:S02]  /*cea0*/  IMAD.MOV R45, RZ, RZ, -R45 ;  /* 0x000000ffff2d7224 */ /* 0x000fe400078e0a2d */
[----:B------:R-:W-:Y:S01]  /*ceb0*/  @!P5 IMAD.MOV R9, RZ, RZ, -R9 ;  /* 0x000000ffff09d224 */ /* 0x000fe200078e0a09 */
[----:B------:R-:W-:Y:S01]  /*cec0*/  ISETP.GT.U32.AND P5, PT, R44, R28, PT ;  /* 0x0000001c2c00720c */ /* 0x000fe20003fa4070 */
[----:B------:R-:W-:-:S03]  /*ced0*/  IMAD.HI.U32 R46, R39, R41, RZ ;  /* 0x00000029272e7227 */ /* 0x000fc600078e00ff */
[----:B------:R-:W-:Y:S01]  /*cee0*/  STL [R1+0x1d4], R9 ;  /* 0x0001d40901007387 */ /* 0x000fe20000100800 */
[----:B------:R-:W-:Y:S01]  /*cef0*/  @!P1 IMAD.MOV R8, RZ, RZ, -R8 ;  /* 0x000000ffff089224 */ /* 0x000fe200078e0a08 */
[C---:B------:R-:W-:Y:S01]  /*cf00*/  ISETP.GT.U32.AND P1, PT, R44.reuse, R6, PT ;  /* 0x000000062c00720c */ /* 0x040fe20003f24070 */
[----:B------:R-:W-:Y:S01]  /*cf10*/  @!P3 IMAD.MOV R7, RZ, RZ, -R7 ;  /* 0x000000ffff07b224 */ /* 0x000fe200078e0a07 */
[C---:B------:R-:W-:Y:S01]  /*cf20*/  ISETP.GT.U32.AND P3, PT, R44.reuse, R4, PT ;  /* 0x000000042c00720c */ /* 0x040fe20003f64070 */
[C---:B------:R-:W-:Y:S01]  /*cf30*/  IMAD.HI.U32 R47, R39.reuse, R42, RZ ;  /* 0x0000002a272f7227 */ /* 0x040fe200078e00ff */
[----:B------:R0:W-:Y:S03]  /*cf40*/  STL [R1+0x1d0], R8 ;  /* 0x0001d00801007387 */ /* 0x0001e60000100800 */
[----:B------:R-:W-:Y:S01]  /*cf50*/  IMAD.HI.U32 R48, R39, R43, RZ ;  /* 0x0000002b27307227 */ /* 0x000fe200078e00ff */
[----:B------:R1:W-:Y:S03]  /*cf60*/  STL [R1+0x1cc], R7 ;  /* 0x0001cc0701007387 */ /* 0x0003e60000100800 */
[----:B------:R-:W-:-:S02]  /*cf70*/  IMAD R40, R44, R45, R40 ;  /* 0x0000002d2c287224 */ /* 0x000fc400078e0228 */
[----:B------:R-:W-:Y:S02]  /*cf80*/  IMAD.MOV R46, RZ, RZ, -R46 ;  /* 0x000000ffff2e7224 */ /* 0x000fe400078e0a2e */
[----:B------:R-:W-:Y:S01]  /*cf90*/  @!P2 IMAD.IADD R5, R5, 0x1, -R44 ;  /* 0x000000010505a824 */ /* 0x000fe200078e0a2c */
[----:B------:R-:W-:Y:S01]  /*cfa0*/  ISETP.GE.AND P2, PT, R55, RZ, PT ;  /* 0x000000ff3700720c */ /* 0x000fe20003f46270 */
[----:B------:R-:W-:Y:S02]  /*cfb0*/  IMAD.MOV R47, RZ, RZ, -R47 ;  /* 0x000000ffff2f7224 */ /* 0x000fe400078e0a2f */
[----:B------:R-:W-:Y:S01]  /*cfc0*/  IMAD.MOV R48, RZ, RZ, -R48 ;  /* 0x000000ffff307224 */ /* 0x000fe200078e0a30 */
[C---:B------:R-:W-:Y:S01]  /*cfd0*/  ISETP.GT.U32.AND P6, PT, R44.reuse, R5, PT ;  /* 0x000000052c00720c */ /* 0x040fe20003fc4070 */
[----:B------:R-:W-:Y:S01]  /*cfe0*/  @!P0 IMAD.IADD R29, R29, 0x1, -R44 ;  /* 0x000000011d1d8824 */ /* 0x000fe200078e0a2c */
[C---:B------:R-:W-:Y:S01]  /*cff0*/  ISETP.GT.U32.AND P0, PT, R44.reuse, R40, PT ;  /* 0x000000282c00720c */ /* 0x040fe20003f04070 */
[----:B------:R-:W-:-:S02]  /*d000*/  IMAD R41, R44, R46, R41 ;  /* 0x0000002e2c297224 */ /* 0x000fc400078e0229 */
[C---:B------:R-:W-:Y:S02]  /*d010*/  IMAD R42, R44.reuse, R47, R42 ;  /* 0x0000002f2c2a7224 */ /* 0x040fe400078e022a */
[----:B------:R-:W-:Y:S02]  /*d020*/  IMAD R43, R44, R48, R43 ;  /* 0x000000302c2b7224 */ /* 0x000fe400078e022b */
[----:B------:R-:W-:Y:S02]  /*d030*/  VIADD R49, R0, 0x36 ;  /* 0x0000003600317836 */ /* 0x000fe40000000000 */
[--C-:B------:R-:W-:Y:S01]  /*d040*/  @!P5 IMAD.IADD R28, R28, 0x1, -R44.reuse ;  /* 0x000000011c1cd824 */ /* 0x100fe200078e0a2c */
[----:B------:R-:W-:Y:S01]  /*d050*/  ISETP.GT.U32.AND P5, PT, R44, R41, PT ;  /* 0x000000292c00720c */ /* 0x000fe20003fa4070 */
[--C-:B------:R-:W-:Y:S01]  /*d060*/  @!P1 IMAD.IADD R6, R6, 0x1, -R44.reuse ;  /* 0x0000000106069824 */ /* 0x100fe200078e0a2c */
[----:B------:R-:W-:Y:S01]  /*d070*/  ISETP.GT.U32.AND P1, PT, R44, R42, PT ;  /* 0x0000002a2c00720c */ /* 0x000fe20003f24070 */
[--C-:B------:R-:W-:Y:S01]  /*d080*/  @!P3 IMAD.IADD R4, R4, 0x1, -R44.reuse ;  /* 0x000000010404b824 */ /* 0x100fe200078e0a2c */
[----:B------:R-:W-:Y:S01]  /*d090*/  ISETP.GT.U32.AND P3, PT, R44, R43, PT ;  /* 0x0000002b2c00720c */ /* 0x000fe20003f64070 */
[----:B------:R-:W-:Y:S01]  /*d0a0*/  VIADD R55, R0, 0x35 ;  /* 0x0000003500377836 */ /* 0x000fe20000000000 */
[----:B------:R-:W-:Y:S01]  /*d0b0*/  IABS R37, R49 ;  /* 0x0000003100257213 */ /* 0x000fe20000000000 */
[--C-:B------:R-:W-:Y:S01]  /*d0c0*/  @!P0 IMAD.IADD R40, R40, 0x1, -R44.reuse ;  /* 0x0000000128288824 */ /* 0x100fe200078e0a2c */
[----:B------:R-:W-:Y:S01]  /*d0d0*/  ISETP.GE.AND P0, PT, R53, RZ, PT ;  /* 0x000000ff3500720c */ /* 0x000fe20003f06270 */
[----:B------:R-:W-:Y:S01]  /*d0e0*/  @!P6 IMAD.IADD R5, R5, 0x1, -R44 ;  /* 0x000000010505e824 */ /* 0x000fe200078e0a2c */
[----:B------:R-:W-:Y:S01]  /*d0f0*/  ISETP.GE.AND P6, PT, R61, RZ, PT ;  /* 0x000000ff3d00720c */ /* 0x000fe20003fc6270 */
[----:B------:R-:W-:Y:S01]  /*d100*/  IMAD.HI.U32 R38, R39, R37, RZ ;  /* 0x0000002527267227 */ /* 0x000fe200078e00ff */
[----:B------:R-:W-:-:S03]  /*d110*/  IABS R36, R55 ;  /* 0x0000003700247213 */ /* 0x000fc60000000000 */
[----:B------:R-:W-:Y:S02]  /*d120*/  IMAD.MOV R38, RZ, RZ, -R38 ;  /* 0x000000ffff267224 */ /* 0x000fe400078e0a26 */
[--C-:B------:R-:W-:Y:S01]  /*d130*/  @!P5 IMAD.IADD R41, R41, 0x1, -R44.reuse ;  /* 0x000000012929d824 */ /* 0x100fe200078e0a2c */
[----:B------:R-:W-:Y:S01]  /*d140*/  ISETP.GE.AND P5, PT, R56, RZ, PT ;  /* 0x000000ff3800720c */ /* 0x000fe20003fa6270 */
[--C-:B------:R-:W-:Y:S01]  /*d150*/  @!P1 IMAD.IADD R42, R42, 0x1, -R44.reuse ;  /* 0x000000012a2a9824 */ /* 0x100fe200078e0a2c */
[----:B------:R-:W-:Y:S01]  /*d160*/  ISETP.GE.AND P1, PT, R52, RZ, PT ;  /* 0x000000ff3400720c */ /* 0x000fe20003f26270 */
[----:B0-----:R-:W-:Y:S02]  /*d170*/  IMAD.MOV.U32 R8, RZ, RZ, R29 ;  /* 0x000000ffff087224 */ /* 0x001fe400078e001d */
[----:B------:R-:W-:Y:S01]  /*d180*/  @!P3 IMAD.IADD R43, R43, 0x1, -R44 ;  /* 0x000000012b2bb824 */ /* 0x000fe200078e0a2c */
[----:B------:R-:W-:Y:S01]  /*d190*/  ISETP.GT.U32.AND P3, PT, R44, R40, PT ;  /* 0x000000282c00720c */ /* 0x000fe20003f64070 */
[----:B-1----:R-:W-:-:S02]  /*d1a0*/  IMAD.MOV.U32 R7, RZ, RZ, R28 ;  /* 0x000000ffff077224 */ /* 0x002fc400078e001c */
[----:B------:R-:W-:-:S04]  /*d1b0*/  IMAD.HI.U32 R35, R39, R36, RZ ;  /* 0x0000002427237227 */ /* 0x000fc800078e00ff */
[C---:B------:R-:W-:Y:S02]  /*d1c0*/  IMAD R37, R44.reuse, R38, R37 ;  /* 0x000000262c257224 */ /* 0x040fe400078e0225 */
[----:B------:R-:W-:Y:S01]  /*d1d0*/  @!P4 IMAD.MOV R8, RZ, RZ, -R8 ;  /* 0x000000ffff08c224 */ /* 0x000fe200078e0a08 */
[C---:B------:R-:W-:Y:S01]  /*d1e0*/  ISETP.GT.U32.AND P4, PT, R44.reuse, R42, PT ;  /* 0x0000002a2c00720c */ /* 0x040fe20003f84070 */
[----:B------:R-:W-:Y:S01]  /*d1f0*/  @!P2 IMAD.MOV R7, RZ, RZ, -R7 ;  /* 0x000000ffff07a224 */ /* 0x000fe200078e0a07 */
[----:B------:R-:W-:Y:S01]  /*d200*/  ISETP.GT.U32.AND P2, PT, R44, R41, PT ;  /* 0x000000292c00720c */ /* 0x000fe20003f44070 */
[----:B------:R-:W-:Y:S01]  /*d210*/  IMAD.MOV R35, RZ, RZ, -R35 ;  /* 0x000000ffff237224 */ /* 0x000fe200078e0a23 */
[----:B------:R-:W-:Y:S01]  /*d220*/  STL [R1+0x1c4], R8 ;  /* 0x0001c40801007387 */ /* 0x000fe20000100800 */
[----:B------:R-:W-:Y:S02]  /*d230*/  VIADD R56, R0, 0x34 ;  /* 0x0000003400387836 */ /* 0x000fe40000000000 */
[----:B------:R-:W-:Y:S01]  /*d240*/  @!P0 IMAD.MOV R5, RZ, RZ, -R5 ;  /* 0x000000ffff058224 */ /* 0x000fe200078e0a05 */
[C---:B------:R-:W-:Y:S01]  /*d250*/  ISETP.GT.U32.AND P0, PT, R44.reuse, R37, PT ;  /* 0x000000252c00720c */ /* 0x040fe20003f04070 */
[----:B------:R-:W-:Y:S01]  /*d260*/  @!P6 IMAD.MOV R6, RZ, RZ, -R6 ;  /* 0x000000ffff06e224 */ /* 0x000fe200078e0a06 */
[----:B------:R0:W-:Y:S01]  /*d270*/  STL [R1+0x1c0], R7 ;  /* 0x0001c00701007387 */ /* 0x0001e20000100800 */
[----:B------:R-:W-:Y:S01]  /*d280*/  IMAD R36, R44, R35, R36 ;  /* 0x000000232c247224 */ /* 0x000fe200078e0224 */
[----:B------:R-:W-:Y:S01]  /*d290*/  IABS R35, R56 ;  /* 0x0000003800237213 */ /* 0x000fe20000000000 */
[----:B------:R-:W-:Y:S01]  /*d2a0*/  @!P5 IMAD.MOV R4, RZ, RZ, -R4 ;  /* 0x000000ffff04d224 */ /* 0x000fe200078e0a04 */
[----:B------:R-:W-:Y:S01]  /*d2b0*/  ISETP.GE.AND P5, PT, R51, RZ, PT ;  /* 0x000000ff3300720c */ /* 0x000fe20003fa6270 */
[----:B------:R1:W-:Y:S01]  /*d2c0*/  STL [R1+0x1bc], R6 ;  /* 0x0001bc0601007387 */ /* 0x0003e20000100800 */
[--C-:B------:R-:W-:Y:S01]  /*d2d0*/  @!P3 IMAD.IADD R40, R40, 0x1, -R44.reuse ;  /* 0x000000012828b824 */ /* 0x100fe200078e0a2c */
[C---:B------:R-:W-:Y:S01]  /*d2e0*/  ISETP.GT.U32.AND P6, PT, R44.reuse, R43, PT ;  /* 0x0000002b2c00720c */ /* 0x040fe20003fc4070 */
[--C-:B------:R-:W-:Y:S01]  /*d2f0*/  @!P2 IMAD.IADD R41, R41, 0x1, -R44.reuse ;  /* 0x000000012929a824 */ /* 0x100fe200078e0a2c */
[----:B------:R2:W-:Y:S01]  /*d300*/  STL [R1+0x1b8], R5 ;  /* 0x0001b80501007387 */ /* 0x0005e20000100800 */
[----:B------:R-:W-:Y:S01]  /*d310*/  ISETP.GT.U32.AND P3, PT, R44, R36, PT ;  /* 0x000000242c00720c */ /* 0x000fe20003f64070 */
[--C-:B------:R-:W-:Y:S01]  /*d320*/  @!P4 IMAD.IADD R42, R42, 0x1, -R44.reuse ;  /* 0x000000012a2ac824 */ /* 0x100fe200078e0a2c */
[----:B------:R-:W-:Y:S01]  /*d330*/  ISETP.GE.AND P4, PT, R54, RZ, PT ;  /* 0x000000ff3600720c */ /* 0x000fe20003f86270 */
[----:B------:R3:W-:Y:S01]  /*d340*/  STL [R1+0x1b4], R4 ;  /* 0x0001b40401007387 */ /* 0x0007e20000100800 */
[----:B------:R-:W-:Y:S01]  /*d350*/  VIADD R54, R0, 0x33 ;  /* 0x0000003300367836 */ /* 0x000fe20000000000 */
[----:B------:R-:W-:Y:S01]  /*d360*/  ISETP.GE.AND P2, PT, R50, RZ, PT ;  /* 0x000000ff3200720c */ /* 0x000fe20003f46270 */
[----:B------:R-:W-:Y:S01]  /*d370*/  @!P0 IMAD.IADD R37, R37, 0x1, -R44 ;  /* 0x0000000125258824 */ /* 0x000fe200078e0a2c */
[----:B------:R-:W-:Y:S01]  /*d380*/  ISETP.GE.AND P0, PT, R55, RZ, PT ;  /* 0x000000ff3700720c */ /* 0x000fe20003f06270 */
[----:B0-----:R-:W-:Y:S01]  /*d390*/  IMAD.MOV.U32 R7, RZ, RZ, R41 ;  /* 0x000000ffff077224 */ /* 0x001fe200078e0029 */
[----:B-1----:R-:W-:Y:S01]  /*d3a0*/  IABS R6, R54 ;  /* 0x0000003600067213 */ /* 0x002fe20000000000 */
[----:B--2---:R-:W-:-:S04]  /*d3b0*/  IMAD.HI.U32 R5, R39, R35, RZ ;  /* 0x0000002327057227 */ /* 0x004fc800078e00ff */
[----:B------:R-:W-:Y:S02]  /*d3c0*/  IMAD.MOV R5, RZ, RZ, -R5 ;  /* 0x000000ffff057224 */ /* 0x000fe400078e0a05 */
[----:B---3--:R-:W-:Y:S02]  /*d3d0*/  IMAD.MOV.U32 R4, RZ, RZ, R40 ;  /* 0x000000ffff047224 */ /* 0x008fe400078e0028 */
[C---:B------:R-:W-:Y:S02]  /*d3e0*/  IMAD R5, R44.reuse, R5, R35 ;  /* 0x000000052c057224 */ /* 0x040fe400078e0223 */
[----:B------:R-:W-:Y:S01]  /*d3f0*/  @!P1 IMAD.MOV R4, RZ, RZ, -R4 ;  /* 0x000000ffff049224 */ /* 0x000fe200078e0a04 */
[----:B------:R-:W-:Y:S01]  /*d400*/  ISETP.GT.U32.AND P1, PT, R44, R37, PT ;  /* 0x000000252c00720c */ /* 0x000fe20003f24070 */
[----:B------:R-:W-:Y:S02]  /*d410*/  @!P5 IMAD.MOV R7, RZ, RZ, -R7 ;  /* 0x000000ffff07d224 */ /* 0x000fe400078e0a07 */
[--C-:B------:R-:W-:Y:S01]  /*d420*/  @!P6 IMAD.IADD R43, R43, 0x1, -R44.reuse ;  /* 0x000000012b2be824 */ /* 0x100fe200078e0a2c */
[----:B------:R0:W-:Y:S01]  /*d430*/  STL [R1+0x1b0], R4 ;  /* 0x0001b00401007387 */ /* 0x0001e20000100800 */
[----:B------:R-:W-:Y:S01]  /*d440*/  @!P3 IMAD.IADD R36, R36, 0x1, -R44 ;  /* 0x000000012424b824 */ /* 0x000fe200078e0a2c */
[----:B------:R-:W-:Y:S01]  /*d450*/  ISETP.GT.U32.AND P3, PT, R44, R5, PT ;  /* 0x000000052c00720c */ /* 0x000fe20003f64070 */
[----:B------:R-:W-:Y:S01]  /*d460*/  IMAD.MOV.U32 R35, RZ, RZ, R42 ;  /* 0x000000ffff237224 */ /* 0x000fe200078e002a */
[----:B------:R1:W-:Y:S01]  /*d470*/  STL [R1+0x1ac], R7 ;  /* 0x0001ac0701007387 */ /* 0x0003e20000100800 */
[----:B------:R-:W-:Y:S01]  /*d480*/  ISETP.GE.AND P6, PT, R49, RZ, PT ;  /* 0x000000ff3100720c */ /* 0x000fe20003fc6270 */
[----:B------:R-:W-:Y:S01]  /*d490*/  VIADD R51, R0, 0x2e ;  /* 0x0000002e00337836 */ /* 0x000fe20000000000 */
[----:B------:R-:W-:Y:S01]  /*d4a0*/  ISETP.GT.U32.AND P5, PT, R44, R36, PT ;  /* 0x000000242c00720c */ /* 0x000fe20003fa4070 */
[----:B------:R-:W-:Y:S01]  /*d4b0*/  @!P2 IMAD.MOV R35, RZ, RZ, -R35 ;  /* 0x000000ffff23a224 */ /* 0x000fe200078e0a23 */
[----:B------:R-:W-:Y:S01]  /*d4c0*/  ISETP.GE.AND P2, PT, R56, RZ, PT ;  /* 0x000000ff3800720c */ /* 0x000fe20003f46270 */
[----:B0-----:R-:W-:-:S04]  /*d4d0*/  IMAD.HI.U32 R4, R39, R6, RZ ;  /* 0x0000000627047227 */ /* 0x001fc800078e00ff */
[----:B-1----:R-:W-:Y:S02]  /*d4e0*/  IMAD.MOV.U32 R7, RZ, RZ, R43 ;  /* 0x000000ffff077224 */ /* 0x002fe400078e002b */
[----:B------:R-:W-:Y:S02]  /*d4f0*/  IMAD.MOV R4, RZ, RZ, -R4 ;  /* 0x000000ffff047224 */ /* 0x000fe400078e0a04 */
[----:B------:R-:W-:Y:S01]  /*d500*/  @!P4 IMAD.MOV R7, RZ, RZ, -R7 ;  /* 0x000000ffff07c224 */ /* 0x000fe200078e0a07 */
[----:B------:R-:W-:Y:S01]  /*d510*/  ISETP.GE.AND P4, PT, R54, RZ, PT ;  /* 0x000000ff3600720c */ /* 0x000fe20003f86270 */
[----:B------:R-:W-:Y:S02]  /*d520*/  VIADD R56, R0, 0x32 ;  /* 0x0000003200387836 */ /* 0x000fe40000000000 */
[----:B------:R-:W-:Y:S01]  /*d530*/  @!P1 IMAD.IADD R37, R37, 0x1, -R44 ;  /* 0x0000000125259824 */ /* 0x000fe200078e0a2c */
[----:B------:R0:W-:Y:S01]  /*d540*/  STL [R1+0x1a8], R7 ;  /* 0x0001a80701007387 */ /* 0x0001e20000100800 */
[----:B------:R-:W-:Y:S01]  /*d550*/  IMAD R6, R44, R4, R6 ;  /* 0x000000042c067224 */ /* 0x000fe200078e0206 */
[----:B------:R-:W-:Y:S01]  /*d560*/  IABS R38, R56 ;  /* 0x0000003800267213 */ /* 0x000fe20000000000 */
[----:B------:R-:W-:Y:S01]  /*d570*/  @!P3 IMAD.IADD R5, R5, 0x1, -R44 ;  /* 0x000000010505b824 */ /* 0x000fe200078e0a2c */
[----:B------:R-:W-:Y:S01]  /*d580*/  ISETP.GE.AND P1, PT, R56, RZ, PT ;  /* 0x000000ff3800720c */ /* 0x000fe20003f26270 */
[----:B------:R-:W-:Y:S01]  /*d590*/  VIADD R56, R0, 0x31 ;  /* 0x0000003100387836 */ /* 0x000fe20000000000 */
[----:B------:R-:W-:Y:S01]  /*d5a0*/  ISETP.GT.U32.AND P3, PT, R44, R6, PT ;  /* 0x000000062c00720c */ /* 0x000fe20003f64070 */
[----:B------:R-:W-:-:S03]  /*d5b0*/  IMAD.HI.U32 R28, R39, R38, RZ ;  /* 0x00000026271c7227 */ /* 0x000fc600078e00ff */
[----:B------:R-:W-:Y:S01]  /*d5c0*/  IABS R4, R56 ;  /* 0x0000003800047213 */ /* 0x000fe20000000000 */
[----:B0-----:R-:W-:Y:S02]  /*d5d0*/  IMAD.MOV.U32 R7, RZ, RZ, R37 ;  /* 0x000000ffff077224 */ /* 0x001fe400078e0025 */
[----:B------:R-:W-:Y:S02]  /*d5e0*/  IMAD.MOV R28, RZ, RZ, -R28 ;  /* 0x000000ffff1c7224 */ /* 0x000fe400078e0a1c */
[----:B------:R-:W-:Y:S01]  /*d5f0*/  @!P6 IMAD.MOV R7, RZ, RZ, -R7 ;  /* 0x000000ffff07e224 */ /* 0x000fe200078e0a07 */
[C---:B------:R-:W-:Y:S01]  /*d600*/  ISETP.GT.U32.AND P6, PT, R44.reuse, R5, PT ;  /* 0x000000052c00720c */ /* 0x040fe20003fc4070 */
[----:B------:R-:W-:Y:S02]  /*d610*/  IMAD R38, R44, R28, R38 ;  /* 0x0000001c2c267224 */ /* 0x000fe400078e0226 */
[--C-:B------:R-:W-:Y:S01]  /*d620*/  @!P3 IMAD.IADD R6, R6, 0x1, -R44.reuse ;  /* 0x000000010606b824 */ /* 0x100fe200078e0a2c */
[----:B------:R0:W-:Y:S01]  /*d630*/  STL [R1+0x188], R7 ;  /* 0x0001880701007387 */ /* 0x0001e20000100800 */
[----:B------:R-:W-:Y:S01]  /*d640*/  @!P5 IMAD.IADD R36, R36, 0x1, -R44 ;  /* 0x000000012424d824 */ /* 0x000fe200078e0a2c */
[----:B------:R-:W-:Y:S01]  /*d650*/  ISETP.GE.AND P5, PT, R56, RZ, PT ;  /* 0x000000ff3800720c */ /* 0x000fe20003fa6270 */
[----:B------:R-:W-:Y:S01]  /*d660*/  VIADD R54, R0, 0x30 ;  /* 0x0000003000367836 */ /* 0x000fe20000000000 */
[----:B------:R-:W-:Y:S01]  /*d670*/  ISETP.GT.U32.AND P3, PT, R44, R6, PT ;  /* 0x000000062c00720c */ /* 0x000fe20003f64070 */
[----:B------:R-:W-:-:S02]  /*d680*/  VIADD R56, R0, 0x2f ;  /* 0x0000002f00387836 */ /* 0x000fc40000000000 */
[----:B------:R-:W-:Y:S01]  /*d690*/  IMAD.HI.U32 R28, R39, R4, RZ ;  /* 0x00000004271c7227 */ /* 0x000fe200078e00ff */
[----:B------:R-:W-:Y:S02]  /*d6a0*/  IABS R41, R54 ;  /* 0x0000003600297213 */ /* 0x000fe40000000000 */
[----:B------:R-:W-:Y:S01]  /*d6b0*/  IABS R40, R56 ;  /* 0x0000003800287213 */ /* 0x000fe20000000000 */
[----:B------:R-:W-:Y:S01]  /*d6c0*/  @!P6 IMAD.IADD R5, R5, 0x1, -R44 ;  /* 0x000000010505e824 */ /* 0x000fe200078e0a2c */
[----:B------:R-:W-:Y:S01]  /*d6d0*/  ISETP.GT.U32.AND P6, PT, R44, R38, PT ;  /* 0x000000262c00720c */ /* 0x000fe20003fc4070 */
[----:B0-----:R-:W-:Y:S01]  /*d6e0*/  IMAD.MOV.U32 R7, RZ, RZ, R36 ;  /* 0x000000ffff077224 */ /* 0x001fe200078e0024 */
[----:B------:R-:W-:Y:S01]  /*d6f0*/  IABS R36, R51 ;  /* 0x0000003300247213 */ /* 0x000fe20000000000 */
[----:B------:R-:W-:Y:S02]  /*d700*/  IMAD.MOV R28, RZ, RZ, -R28 ;  /* 0x000000ffff1c7224 */ /* 0x000fe400078e0a1c */
[----:B------:R-:W-:-:S04]  /*d710*/  IMAD.HI.U32 R42, R39, R41, RZ ;  /* 0x00000029272a7227 */ /* 0x000fc800078e00ff */
[----:B------:R-:W-:-:S04]  /*d720*/  IMAD.HI.U32 R37, R39, R40, RZ ;  /* 0x0000002827257227 */ /* 0x000fc800078e00ff */
[----:B------:R-:W-:Y:S01]  /*d730*/  @!P0 IMAD.MOV R7, RZ, RZ, -R7 ;  /* 0x000000ffff078224 */ /* 0x000fe200078e0a07 */
[----:B------:R-:W-:Y:S01]  /*d740*/  ISETP.GE.AND P0, PT, R54, RZ, PT ;  /* 0x000000ff3600720c */ /* 0x000fe20003f06270 */
[----:B------:R-:W-:Y:S02]  /*d750*/  IMAD R4, R44, R28, R4 ;  /* 0x0000001c2c047224 */ /* 0x000fe400078e0204 */
[----:B------:R-:W-:Y:S01]  /*d760*/  IMAD.MOV R42, RZ, RZ, -R42 ;  /* 0x000000ffff2a7224 */ /* 0x000fe200078e0a2a */
[----:B------:R0:W-:Y:S01]  /*d770*/  STL [R1+0x1a4], R7 ;  /* 0x0001a40701007387 */ /* 0x0001e20000100800 */
[----:B------:R-:W-:Y:S02]  /*d780*/  IMAD.MOV R37, RZ, RZ, -R37 ;  /* 0x000000ffff257224 */ /* 0x000fe400078e0a25 */
[--C-:B------:R-:W-:Y:S02]  /*d790*/  @!P6 IMAD.IADD R38, R38, 0x1, -R44.reuse ;  /* 0x000000012626e824 */ /* 0x100fe400078e0a2c */
[----:B------:R-:W-:Y:S01]  /*d7a0*/  @!P3 IMAD.IADD R6, R6, 0x1, -R44 ;  /* 0x000000010606b824 */ /* 0x000fe200078e0a2c */
[----:B------:R-:W-:Y:S01]  /*d7b0*/  ISETP.GT.U32.AND P3, PT, R44, R4, PT ;  /* 0x000000042c00720c */ /* 0x000fe20003f64070 */
[----:B------:R-:W-:Y:S01]  /*d7c0*/  VIADD R49, R0, 0x2d ;  /* 0x0000002d00317836 */ /* 0x000fe20000000000 */
[C---:B------:R-:W-:Y:S01]  /*d7d0*/  ISETP.GT.U32.AND P6, PT, R44.reuse, R38, PT ;  /* 0x000000262c00720c */ /* 0x040fe20003fc4070 */
[----:B------:R-:W-:-:S02]  /*d7e0*/  IMAD R41, R44, R42, R41 ;  /* 0x0000002a2c297224 */ /* 0x000fc400078e0229 */
[C---:B------:R-:W-:Y:S01]  /*d7f0*/  IMAD R40, R44.reuse, R37, R40 ;  /* 0x000000252c287224 */ /* 0x040fe200078e0228 */
[----:B------:R-:W-:Y:S01]  /*d800*/  IABS R29, R49 ;  /* 0x00000031001d7213 */ /* 0x000fe20000000000 */
[----:B------:R-:W-:Y:S02]  /*d810*/  IMAD.MOV.U32 R8, RZ, RZ, R5 ;  /* 0x000000ffff087224 */ /* 0x000fe400078e0005 */
[----:B0-----:R-:W-:Y:S02]  /*d820*/  IMAD.MOV.U32 R7, RZ, RZ, R6 ;  /* 0x000000ffff077224 */ /* 0x001fe400078e0006 */
[----:B------:R-:W-:Y:S01]  /*d830*/  @!P2 IMAD.MOV R8, RZ, RZ, -R8 ;  /* 0x000000ffff08a224 */ /* 0x000fe200078e0a08 */
[C---:B------:R-:W-:Y:S01]  /*d840*/  ISETP.GT.U32.AND P2, PT, R44.reuse, R41, PT ;  /* 0x000000292c00720c */ /* 0x040fe20003f44070 */
[----:B------:R-:W-:Y:S01]  /*d850*/  @!P4 IMAD.MOV R7, RZ, RZ, -R7 ;  /* 0x000000ffff07c224 */ /* 0x000fe200078e0a07 */
[----:B------:R-:W-:Y:S01]  /*d860*/  ISETP.GT.U32.AND P4, PT, R44, R40, PT ;  /* 0x000000282c00720c */ /* 0x000fe20003f84070 */
[C---:B------:R-:W-:Y:S01]  /*d870*/  IMAD.HI.U32 R28, R39.reuse, R36, RZ ;  /* 0x00000024271c7227 */ /* 0x040fe200078e00ff */
[----:B------:R-:W-:Y:S03]  /*d880*/  STL [R1+0x18c], R8 ;  /* 0x00018c0801007387 */ /* 0x000fe60000100800 */
[----:B------:R-:W-:Y:S01]  /*d890*/  IMAD.MOV R37, RZ, RZ, -R28 ;  /* 0x000000ffff257224 */ /* 0x000fe200078e0a1c */
[----:B------:R0:W-:Y:S01]  /*d8a0*/  STL [R1+0x198], R7 ;  /* 0x0001980701007387 */ /* 0x0001e20000100800 */
[----:B------:R-:W-:-:S04]  /*d8b0*/  IMAD.HI.U32 R28, R39, R29, RZ ;  /* 0x0000001d271c7227 */ /* 0x000fc800078e00ff */
[----:B------:R-:W-:Y:S02]  /*d8c0*/  IMAD.MOV R28, RZ, RZ, -R28 ;  /* 0x000000ffff1c7224 */ /* 0x000fe400078e0a1c */
[--C-:B------:R-:W-:Y:S01]  /*d8d0*/  @!P6 IMAD.IADD R38, R38, 0x1, -R44.reuse ;  /* 0x000000012626e824 */ /* 0x100fe200078e0a2c */
[----:B------:R-:W-:Y:S01]  /*d8e0*/  ISETP.GE.AND P6, PT, R56, RZ, PT ;  /* 0x000000ff3800720c */ /* 0x000fe20003fc6270 */
[--C-:B------:R-:W-:Y:S02]  /*d8f0*/  @!P3 IMAD.IADD R4, R4, 0x1, -R44.reuse ;  /* 0x000000010404b824 */ /* 0x100fe400078e0a2c */
[----:B------:R-:W-:Y:S02]  /*d900*/  VIADD R55, R0, 0x2c ;  /* 0x0000002c00377836 */ /* 0x000fe40000000000 */
[----:B------:R-:W-:Y:S02]  /*d910*/  IMAD R29, R44, R28, R29 ;  /* 0x0000001c2c1d7224 */ /* 0x000fe400078e021d */
[--C-:B------:R-:W-:Y:S01]  /*d920*/  @!P2 IMAD.IADD R41, R41, 0x1, -R44.reuse ;  /* 0x000000012929a824 */ /* 0x100fe200078e0a2c */
[----:B------:R-:W-:Y:S01]  /*d930*/  IABS R28, R55 ;  /* 0x00000037001c7213 */ /* 0x000fe20000000000 */
[----:B------:R-:W-:Y:S01]  /*d940*/  @!P4 IMAD.IADD R40, R40, 0x1, -R44 ;  /* 0x000000012828c824 */ /* 0x000fe200078e0a2c */
[C---:B------:R-:W-:Y:S01]  /*d950*/  ISETP.GT.U32.AND P2, PT, R44.reuse, R4, PT ;  /* 0x000000042c00720c */ /* 0x040fe20003f44070 */
[----:B0-----:R-:W-:Y:S01]  /*d960*/  IMAD.MOV.U32 R7, RZ, RZ, R38 ;  /* 0x000000ffff077224 */ /* 0x001fe200078e0026 */
[C---:B------:R-:W-:Y:S01]  /*d970*/  ISETP.GT.U32.AND P4, PT, R44.reuse, R41, PT ;  /* 0x000000292c00720c */ /* 0x040fe20003f84070 */
[----:B------:R-:W-:-:S02]  /*d980*/  IMAD R5, R44, R37, R36 ;  /* 0x000000252c057224 */ /* 0x000fc400078e0224 */
[----:B------:R-:W-:Y:S01]  /*d990*/  @!P1 IMAD.MOV R7, RZ, RZ, -R7 ;  /* 0x000000ffff079224 */ /* 0x000fe200078e0a07 */
[C---:B------:R-:W-:Y:S01]  /*d9a0*/  ISETP.GT.U32.AND P1, PT, R44.reuse, R40, PT ;  /* 0x000000282c00720c */ /* 0x040fe20003f24070 */
[----:B------:R-:W-:Y:S01]  /*d9b0*/  IMAD.HI.U32 R38, R39, R28, RZ ;  /* 0x0000001c27267227 */ /* 0x000fe200078e00ff */
[----:B------:R-:W-:Y:S02]  /*d9c0*/  ISETP.GT.U32.AND P3, PT, R44, R5, PT ;  /* 0x000000052c00720c */ /* 0x000fe40003f64070 */
[----:B------:R0:W-:Y:S01]  /*d9d0*/  STL [R1+0x194], R7 ;  /* 0x0001940701007387 */ /* 0x0001e20000100800 */
[----:B------:R-:W-:Y:S02]  /*d9e0*/  IMAD.MOV R38, RZ, RZ, -R38 ;  /* 0x000000ffff267224 */ /* 0x000fe400078e0a26 */
[----:B------:R-:W-:Y:S02]  /*d9f0*/  VIADD R50, R0, 0x2b ;  /* 0x0000002b00327836 */ /* 0x000fe40000000000 */
[----:B------:R-:W-:Y:S01]  /*da00*/  @!P2 IMAD.IADD R4, R4, 0x1, -R44 ;  /* 0x000000010404a824 */ /* 0x000fe200078e0a2c */
[C---:B------:R-:W-:Y:S01]  /*da10*/  ISETP.GT.U32.AND P2, PT, R44.reuse, R29, PT ;  /* 0x0000001d2c00720c */ /* 0x040fe20003f44070 */
[----:B------:R-:W-:Y:S01]  /*da20*/  IMAD R28, R44, R38, R28 ;  /* 0x000000262c1c7224 */ /* 0x000fe200078e021c */
[----:B------:R-:W-:Y:S01]  /*da30*/  IABS R37, R50 ;  /* 0x0000003200257213 */ /* 0x000fe20000000000 */
[----:B------:R-:W-:-:S02]  /*da40*/  VIADD R54, R0, 0x2a ;  /* 0x0000002a00367836 */ /* 0x000fc40000000000 */
[--C-:B------:R-:W-:Y:S01]  /*da50*/  @!P1 IMAD.IADD R40, R40, 0x1, -R44.reuse ;  /* 0x0000000128289824 */ /* 0x100fe200078e0a2c */
[----:B------:R-:W-:Y:S01]  /*da60*/  ISETP.GT.U32.AND P1, PT, R44, R28, PT ;  /* 0x0000001c2c00720c */ /* 0x000fe20003f24070 */
[----:B------:R-:W-:Y:S01]  /*da70*/  @!P4 IMAD.IADD R41, R41, 0x1, -R44 ;  /* 0x000000012929c824 */ /* 0x000fe200078e0a2c */
[----:B------:R-:W-:Y:S01]  /*da80*/  IABS R6, R54 ;  /* 0x0000003600067213 */ /* 0x000fe20000000000 */
[----:B------:R-:W-:Y:S01]  /*da90*/  IMAD.HI.U32 R43, R39, R37, RZ ;  /* 0x00000025272b7227 */ /* 0x000fe200078e00ff */
[----:B------:R-:W-:-:S03]  /*daa0*/  ISETP.GE.AND P4, PT, R51, RZ, PT ;  /* 0x000000ff3300720c */ /* 0x000fc60003f86270 */
[----:B------:R-:W-:Y:S02]  /*dab0*/  IMAD.MOV.U32 R8, RZ, RZ, R4 ;  /* 0x000000ffff087224 */ /* 0x000fe400078e0004 */
[----:B------:R-:W-:Y:S02]  /*dac0*/  @!P3 IMAD.IADD R5, R5, 0x1, -R44 ;  /* 0x000000010505b824 */ /* 0x000fe400078e0a2c */
[----:B0-----:R-:W-:Y:S02]  /*dad0*/  IMAD.MOV.U32 R7, RZ, RZ, R41 ;  /* 0x000000ffff077224 */ /* 0x001fe400078e0029 */
[----:B------:R-:W-:Y:S01]  /*dae0*/  VIADD R56, R0, 0x29 ;  /* 0x0000002900387836 */ /* 0x000fe20000000000 */
[----:B------:R-:W-:Y:S01]  /*daf0*/  ISETP.GT.U32.AND P3, PT, R44, R5, PT ;  /* 0x000000052c00720c */ /* 0x000fe20003f64070 */
[----:B------:R-:W-:-:S03]  /*db00*/  IMAD.HI.U32 R42, R39, R6, RZ ;  /* 0x00000006272a7227 */ /* 0x000fc600078e00ff */
[----:B------:R-:W-:Y:S01]  /*db10*/  IABS R36, R56 ;  /* 0x0000003800247213 */ /* 0x000fe20000000000 */
[----:B------:R-:W-:Y:S02]  /*db20*/  IMAD.MOV R43, RZ, RZ, -R43 ;  /* 0x000000ffff2b7224 */ /* 0x000fe400078e0a2b */
[----:B------:R-:W-:Y:S02]  /*db30*/  @!P5 IMAD.MOV R8, RZ, RZ, -R8 ;  /* 0x000000ffff08d224 */ /* 0x000fe400078e0a08 */
[----:B------:R-:W-:Y:S02]  /*db40*/  @!P0 IMAD.MOV R7, RZ, RZ, -R7 ;  /* 0x000000ffff078224 */ /* 0x000fe400078e0a07 */
[----:B------:R-:W-:Y:S01]  /*db50*/  @!P2 IMAD.IADD R29, R29, 0x1, -R44 ;  /* 0x000000011d1da824 */ /* 0x000fe200078e0a2c */
[----:B------:R-:W-:Y:S01]  /*db60*/  STL [R1+0x168], R8 ;  /* 0x0001680801007387 */ /* 0x000fe20000100800 */
[----:B------:R-:W-:Y:S01]  /*db70*/  IMAD.MOV R42, RZ, RZ, -R42 ;  /* 0x000000ffff2a7224 */ /* 0x000fe200078e0a2a */
[----:B------:R-:W-:Y:S01]  /*db80*/  ISETP.GE.AND P2, PT, R55, RZ, PT ;  /* 0x000000ff3700720c */ /* 0x000fe20003f46270 */
[----:B------:R-:W-:Y:S01]  /*db90*/  IMAD R37, R44, R43, R37 ;  /* 0x0000002b2c257224 */ /* 0x000fe200078e0225 */
[----:B------:R0:W-:Y:S01]  /*dba0*/  STL [R1+0x170], R7 ;  /* 0x0001700701007387 */ /* 0x0001e20000100800 */
[----:B------:R-:W-:Y:S01]  /*dbb0*/  @!P1 IMAD.IADD R28, R28, 0x1, -R44 ;  /* 0x000000011c1c9824 */ /* 0x000fe200078e0a2c */
[C---:B------:R-:W-:Y:S01]  /*dbc0*/  ISETP.GT.U32.AND P1, PT, R44.reuse, R29, PT ;  /* 0x0000001d2c00720c */ /* 0x040fe20003f24070 */
[C---:B------:R-:W-:Y:S01]  /*dbd0*/  IMAD R6, R44.reuse, R42, R6 ;  /* 0x0000002a2c067224 */ /* 0x040fe200078e0206 */
[C---:B------:R-:W-:Y:S01]  /*dbe0*/  ISETP.GT.U32.AND P0, PT, R44.reuse, R37, PT ;  /* 0x000000252c00720c */ /* 0x040fe20003f04070 */
[----:B------:R-:W-:Y:S01]  /*dbf0*/  IMAD.HI.U32 R38, R39, R36, RZ ;  /* 0x0000002427267227 */ /* 0x000fe200078e00ff */
[----:B------:R-:W-:-:S03]  /*dc00*/  ISETP.GT.U32.AND P5, PT, R44, R28, PT ;  /* 0x0000001c2c00720c */ /* 0x000fc60003fa4070 */
[----:B------:R-:W-:Y:S02]  /*dc10*/  IMAD.MOV R38, RZ, RZ, -R38 ;  /* 0x000000ffff267224 */ /* 0x000fe400078e0a26 */
[----:B0-----:R-:W-:Y:S02]  /*dc20*/  IMAD.MOV.U32 R7, RZ, RZ, R40 ;  /* 0x000000ffff077224 */ /* 0x001fe400078e0028 */
[----:B------:R-:W-:Y:S01]  /*dc30*/  @!P3 IMAD.IADD R5, R5, 0x1, -R44 ;  /* 0x000000010505b824 */ /* 0x000fe200078e0a2c */
[----:B------:R-:W-:Y:S01]  /*dc40*/  ISETP.GE.AND P3, PT, R49, RZ, PT ;  /* 0x000000ff3100720c */ /* 0x000fe20003f66270 */
        /* <DEDUP_REMOVED lines=9> */
[----:B------:R-:W-:Y:S01]  /*dce0*/  VIADD R55, R0, 0x27 ;  /* 0x0000002700377836 */ /* 0x000fe20000000000 */
[----:B------:R-:W-:Y:S01]  /*dcf0*/  ISETP.GE.AND P0, PT, R56, RZ, PT ;  /* 0x000000ff3800720c */ /* 0x000fe20003f06270 */
[----:B------:R-:W-:Y:S01]  /*dd00*/  @!P4 IMAD.MOV R5, RZ, RZ, -R5 ;  /* 0x000000ffff05c224 */ /* 0x000fe200078e0a05 */
[----:B------:R-:W-:Y:S01]  /*dd10*/  ISETP.GE.AND P4, PT, R50, RZ, PT ;  /* 0x000000ff3200720c */ /* 0x000fe20003f86270 */
[----:B------:R-:W-:Y:S01]  /*dd20*/  @!P6 IMAD.IADD R6, R6, 0x1, -R44 ;  /* 0x000000010606e824 */ /* 0x000fe200078e0a2c */
[----:B------:R-:W-:Y:S01]  /*dd30*/  ISETP.GT.U32.AND P6, PT, R44, R37, PT ;  /* 0x000000252c00720c */ /* 0x000fe20003fc4070 */
[----:B------:R-:W-:Y:S01]  /*dd40*/  IMAD.HI.U32 R40, R39, R38, RZ ;  /* 0x0000002627287227 */ /* 0x000fe200078e00ff */
[----:B------:R-:W-:Y:S01]  /*dd50*/  IABS R4, R55 ;  /* 0x0000003700047213 */ /* 0x000fe20000000000 */
[----:B------:R1:W-:Y:S02]  /*dd60*/  STL [R1+0x180], R5 ;  /* 0x0001800501007387 */ /* 0x0003e40000100800 */
[----:B0-----:R-:W-:-:S02]  /*dd70*/  IMAD.MOV.U32 R7, RZ, RZ, R29 ;  /* 0x000000ffff077224 */ /* 0x001fc400078e001d */
[----:B------:R-:W-:Y:S02]  /*dd80*/  IMAD.MOV R40, RZ, RZ, -R40 ;  /* 0x000000ffff287224 */ /* 0x000fe400078e0a28 */
[----:B------:R-:W-:Y:S02]  /*dd90*/  VIADD R51, R0, 0x26 ;  /* 0x0000002600337836 */ /* 0x000fe40000000000 */
[----:B------:R-:W-:Y:S01]  /*dda0*/  @!P3 IMAD.MOV R7, RZ, RZ, -R7 ;  /* 0x000000ffff07b224 */ /* 0x000fe200078e0a07 */
[----:B------:R-:W-:Y:S01]  /*ddb0*/  ISETP.GT.U32.AND P3, PT, R44, R6, PT ;  /* 0x000000062c00720c */ /* 0x000fe20003f64070 */
[----:B-1----:R-:W-:Y:S01]  /*ddc0*/  IMAD.HI.U32 R5, R39, R4, RZ ;  /* 0x0000000427057227 */ /* 0x002fe200078e00ff */
[----:B------:R-:W-:Y:S02]  /*ddd0*/  IABS R29, R51 ;  /* 0x00000033001d7213 */ /* 0x000fe40000000000 */
[----:B------:R0:W-:Y:S01]  /*dde0*/  STL [R1+0x178], R7 ;  /* 0x0001780701007387 */ /* 0x0001e20000100800 */
[----:B------:R-:W-:-:S02]  /*ddf0*/  @!P1 IMAD.IADD R36, R36, 0x1, -R44 ;  /* 0x0000000124249824 */ /* 0x000fc400078e0a2c */
[----:B------:R-:W-:Y:S02]  /*de00*/  VIADD R50, R0, 0x25 ;  /* 0x0000002500327836 */ /* 0x000fe40000000000 */
[C---:B------:R-:W-:Y:S01]  /*de10*/  IMAD R38, R44.reuse, R40, R38 ;  /* 0x000000282c267224 */ /* 0x040fe200078e0226 */
[----:B------:R-:W-:Y:S01]  /*de20*/  ISETP.GT.U32.AND P1, PT, R44, R36, PT ;  /* 0x000000242c00720c */ /* 0x000fe20003f24070 */
[----:B------:R-:W-:Y:S01]  /*de30*/  IMAD.MOV R5, RZ, RZ, -R5 ;  /* 0x000000ffff057224 */ /* 0x000fe200078e0a05 */
[----:B------:R-:W-:Y:S01]  /*de40*/  IABS R42, R50 ;  /* 0x00000032002a7213 */ /* 0x000fe20000000000 */
[----:B------:R-:W-:Y:S02]  /*de50*/  VIADD R56, R0, 0x24 ;  /* 0x0000002400387836 */ /* 0x000fe40000000000 */
[--C-:B------:R-:W-:Y:S01]  /*de60*/  @!P6 IMAD.IADD R37, R37, 0x1, -R44.reuse ;  /* 0x000000012525e824 */ /* 0x100fe200078e0a2c */
[----:B------:R-:W-:Y:S01]  /*de70*/  ISETP.GT.U32.AND P6, PT, R44, R38, PT ;  /* 0x000000262c00720c */ /* 0x000fe20003fc4070 */
[----:B------:R-:W-:Y:S01]  /*de80*/  @!P5 IMAD.IADD R28, R28, 0x1, -R44 ;  /* 0x000000011c1cd824 */ /* 0x000fe200078e0a2c */
[----:B------:R-:W-:Y:S01]  /*de90*/  ISETP.GE.AND P5, PT, R54, RZ, PT ;  /* 0x000000ff3600720c */ /* 0x000fe20003fa6270 */
[----:B------:R-:W-:Y:S01]  /*dea0*/  IMAD R4, R44, R5, R4 ;  /* 0x000000052c047224 */ /* 0x000fe200078e0204 */
[----:B------:R-:W-:Y:S01]  /*deb0*/  IABS R40, R56 ;  /* 0x0000003800287213 */ /* 0x000fe20000000000 */
[----:B------:R-:W-:-:S04]  /*dec0*/  IMAD.HI.U32 R43, R39, R29, RZ ;  /* 0x0000001d272b7227 */ /* 0x000fc800078e00ff */
[----:B------:R-:W-:-:S04]  /*ded0*/  IMAD.HI.U32 R41, R39, R42, RZ ;  /* 0x0000002a27297227 */ /* 0x000fc800078e00ff */
[----:B------:R-:W-:Y:S02]  /*dee0*/  IMAD.MOV R43, RZ, RZ, -R43 ;  /* 0x000000ffff2b7224 */ /* 0x000fe400078e0a2b */
[----:B------:R-:W-:Y:S01]  /*def0*/  @!P3 IMAD.IADD R6, R6, 0x1, -R44 ;  /* 0x000000010606b824 */ /* 0x000fe200078e0a2c */
[----:B------:R-:W-:Y:S01]  /*df00*/  ISETP.GT.U32.AND P3, PT, R44, R4, PT ;  /* 0x000000042c00720c */ /* 0x000fe20003f64070 */
[----:B------:R-:W-:Y:S02]  /*df10*/  IMAD.MOV.U32 R8, RZ, RZ, R28 ;  /* 0x000000ffff087224 */ /* 0x000fe400078e001c */
[----:B0-----:R-:W-:Y:S02]  /*df20*/  IMAD.MOV.U32 R7, RZ, RZ, R37 ;  /* 0x000000ffff077224 */ /* 0x001fe400078e0025 */
[----:B------:R-:W-:-:S04]  /*df30*/  IMAD.HI.U32 R45, R39, R40, RZ ;  /* 0x00000028272d7227 */ /* 0x000fc800078e00ff */
[----:B------:R-:W-:Y:S02]  /*df40*/  IMAD.MOV R41, RZ, RZ, -R41 ;  /* 0x000000ffff297224 */ /* 0x000fe400078e0a29 */
[----:B------:R-:W-:Y:S02]  /*df50*/  IMAD R29, R44, R43, R29 ;  /* 0x0000002b2c1d7224 */ /* 0x000fe400078e021d */
[----:B------:R-:W-:Y:S02]  /*df60*/  @!P2 IMAD.MOV R8, RZ, RZ, -R8 ;  /* 0x000000ffff08a224 */ /* 0x000fe400078e0a08 */
[----:B------:R-:W-:Y:S02]  /*df70*/  VIADD R54, R0, 0x23 ;  /* 0x0000002300367836 */ /* 0x000fe40000000000 */
[----:B------:R-:W-:Y:S01]  /*df80*/  @!P4 IMAD.MOV R7, RZ, RZ, -R7 ;  /* 0x000000ffff07c224 */ /* 0x000fe200078e0a07 */
[----:B------:R-:W-:Y:S01]  /*df90*/  STL [R1+0x160], R8 ;  /* 0x0001600801007387 */ /* 0x000fe20000100800 */
[----:B------:R-:W-:Y:S01]  /*dfa0*/  @!P1 IMAD.IADD R36, R36, 0x1, -R44 ;  /* 0x0000000124249824 */ /* 0x000fe200078e0a2c */
[----:B------:R-:W-:Y:S01]  /*dfb0*/  IABS R5, R54 ;  /* 0x0000003600057213 */ /* 0x000fe20000000000 */
[----:B------:R-:W-:Y:S01]  /*dfc0*/  IMAD.MOV R45, RZ, RZ, -R45 ;  /* 0x000000ffff2d7224 */ /* 0x000fe200078e0a2d */
[----:B------:R0:W-:Y:S01]  /*dfd0*/  STL [R1+0x15c], R7 ;  /* 0x00015c0701007387 */ /* 0x0001e20000100800 */
[----:B------:R-:W-:Y:S01]  /*dfe0*/  IMAD R41, R44, R41, R42 ;  /* 0x000000292c297224 */ /* 0x000fe200078e022a */
[----:B------:R-:W-:Y:S01]  /*dff0*/  ISETP.GE.AND P1, PT, R49, RZ, PT ;  /* 0x000000ff3100720c */ /* 0x000fe20003f26270 */
[----:B------:R-:W-:Y:S01]  /*e000*/  @!P6 IMAD.IADD R38, R38, 0x1, -R44 ;  /* 0x000000012626e824 */ /* 0x000fe200078e0a2c */
[C---:B------:R-:W-:Y:S01]  /*e010*/  ISETP.GT.U32.AND P6, PT, R44.reuse, R29, PT ;  /* 0x0000001d2c00720c */ /* 0x040fe20003fc4070 */
[C---:B------:R-:W-:Y:S01]  /*e020*/  IMAD R40, R44.reuse, R45, R40 ;  /* 0x0000002d2c287224 */ /* 0x040fe200078e0228 */
[----:B------:R-:W-:Y:S01]  /*e030*/  IABS R45, R2 ;  /* 0x00000002002d7213 */ /* 0x000fe20000000000 */
[----:B------:R-:W-:Y:S01]  /*e040*/  @!P5 IMAD.MOV R6, RZ, RZ, -R6 ;  /* 0x000000ffff06d224 */ /* 0x000fe200078e0a06 */
[----:B------:R-:W-:Y:S01]  /*e050*/  ISETP.GT.U32.AND P5, PT, R44, R41, PT ;  /* 0x000000292c00720c */ /* 0x000fe20003fa4070 */
[----:B------:R-:W-:Y:S01]  /*e060*/  @!P3 IMAD.IADD R4, R4, 0x1, -R44 ;  /* 0x000000010404b824 */ /* 0x000fe200078e0a2c */
[C---:B------:R-:W-:Y:S01]  /*e070*/  ISETP.GT.U32.AND P2, PT, R44.reuse, R38, PT ;  /* 0x000000262c00720c */ /* 0x040fe20003f44070 */
[----:B0-----:R-:W-:Y:S01]  /*e080*/  IMAD.MOV.U32 R7, RZ, RZ, R36 ;  /* 0x000000ffff077224 */ /* 0x001fe200078e0024 */
[----:B------:R-:W-:Y:S01]  /*e090*/  ISETP.GE.AND P3, PT, R55, RZ, PT ;  /* 0x000000ff3700720c */ /* 0x000fe20003f66270 */
[----:B------:R-:W-:Y:S01]  /*e0a0*/  IMAD.HI.U32 R43, R39, R5, RZ ;  /* 0x00000005272b7227 */ /* 0x000fe200078e00ff */
[C---:B------:R-:W-:Y:S01]  /*e0b0*/  ISETP.GT.U32.AND P4, PT, R44.reuse, R4, PT ;  /* 0x000000042c00720c */ /* 0x040fe20003f84070 */
[----:B------:R0:W-:Y:S02]  /*e0c0*/  STL [R1+0x154], R6 ;  /* 0x0001540601007387 */ /* 0x0001e40000100800 */
[----:B------:R-:W-:Y:S01]  /*e0d0*/  @!P0 IMAD.MOV R7, RZ, RZ, -R7 ;  /* 0x000000ffff078224 */ /* 0x000fe200078e0a07 */
[----:B------:R-:W-:Y:S01]  /*e0e0*/  ISETP.GT.U32.AND P0, PT, R44, R40, PT ;  /* 0x000000282c00720c */ /* 0x000fe20003f04070 */
[----:B------:R-:W-:-:S02]  /*e0f0*/  VIADD R49, R0, 0x22 ;  /* 0x0000002200317836 */ /* 0x000fc40000000000 */
[----:B------:R-:W-:Y:S01]  /*e100*/  IMAD.MOV R43, RZ, RZ, -R43 ;  /* 0x000000ffff2b7224 */ /* 0x000fe200078e0a2b */
[----:B------:R1:W-:Y:S01]  /*e110*/  STL [R1+0x150], R7 ;  /* 0x0001500701007387 */ /* 0x0003e20000100800 */
[----:B------:R-:W-:Y:S01]  /*e120*/  VIADD R55, R0, 0x21 ;  /* 0x0000002100377836 */ /* 0x000fe20000000000 */
[----:B------:R-:W-:Y:S01]  /*e130*/  IABS R42, R49 ;  /* 0x00000031002a7213 */ /* 0x000fe20000000000 */
[--C-:B------:R-:W-:Y:S02]  /*e140*/  @!P6 IMAD.IADD R29, R29, 0x1, -R44.reuse ;  /* 0x000000011d1de824 */ /* 0x100fe400078e0a2c */
[C---:B------:R-:W-:Y:S01]  /*e150*/  IMAD R5, R44.reuse, R43, R5 ;  /* 0x0000002b2c057224 */ /* 0x040fe200078e0205 */
[----:B------:R-:W-:Y:S01]  /*e160*/  IABS R43, R55 ;  /* 0x00000037002b7213 */ /* 0x000fe20000000000 */
[--C-:B------:R-:W-:Y:S01]  /*e170*/  @!P5 IMAD.IADD R41, R41, 0x1, -R44.reuse ;  /* 0x000000012929d824 */ /* 0x100fe200078e0a2c */
[----:B------:R-:W-:Y:S01]  /*e180*/  ISETP.GT.U32.AND P6, PT, R44, R29, PT ;  /* 0x0000001d2c00720c */ /* 0x000fe20003fc4070 */
[----:B------:R-:W-:Y:S01]  /*e190*/  @!P2 IMAD.IADD R38, R38, 0x1, -R44 ;  /* 0x000000012626a824 */ /* 0x000fe200078e0a2c */
[----:B------:R-:W-:Y:S01]  /*e1a0*/  ISETP.GT.U32.AND P2, PT, R44, R5, PT ;  /* 0x000000052c00720c */ /* 0x000fe20003f44070 */
[----:B------:R-:W-:Y:S01]  /*e1b0*/  IMAD.HI.U32 R28, R39, R42, RZ ;  /* 0x0000002a271c7227 */ /* 0x000fe200078e00ff */
[----:B------:R-:W-:-:S03]  /*e1c0*/  ISETP.GE.AND P5, PT, R56, RZ, PT ;  /* 0x000000ff3800720c */ /* 0x000fc60003fa6270 */
[----:B------:R-:W-:Y:S01]  /*e1d0*/  @!P0 IMAD.IADD R40, R40, 0x1, -R44 ;  /* 0x0000000128288824 */ /* 0x000fe200078e0a2c */
[----:B------:R-:W-:Y:S01]  /*e1e0*/  ISETP.GT.U32.AND P0, PT, R44, R41, PT ;  /* 0x000000292c00720c */ /* 0x000fe20003f04070 */
[----:B0-----:R-:W-:-:S04]  /*e1f0*/  IMAD.HI.U32 R6, R39, R43, RZ ;  /* 0x0000002b27067227 */ /* 0x001fc800078e00ff */
[----:B------:R-:W-:Y:S01]  /*e200*/  @!P4 IMAD.IADD R4, R4, 0x1, -R44 ;  /* 0x000000010404c824 */ /* 0x000fe200078e0a2c */
[----:B------:R-:W-:Y:S01]  /*e210*/  ISETP.GE.AND P4, PT, R51, RZ, PT ;  /* 0x000000ff3300720c */ /* 0x000fe20003f86270 */
[----:B------:R-:W-:Y:S02]  /*e220*/  IMAD.MOV R28, RZ, RZ, -R28 ;  /* 0x000000ffff1c7224 */ /* 0x000fe400078e0a1c */
[----:B-1----:R-:W-:Y:S02]  /*e230*/  IMAD.MOV.U32 R7, RZ, RZ, R38 ;  /* 0x000000ffff077224 */ /* 0x002fe400078e0026 */
[----:B------:R-:W-:Y:S02]  /*e240*/  IMAD.MOV R6, RZ, RZ, -R6 ;  /* 0x000000ffff067224 */ /* 0x000fe400078e0a06 */
[----:B------:R-:W-:Y:S02]  /*e250*/  IMAD R28, R44, R28, R42 ;  /* 0x0000001c2c1c7224 */ /* 0x000fe400078e022a */
[----:B------:R-:W-:-:S02]  /*e260*/  IMAD.MOV.U32 R8, RZ, RZ, R4 ;  /* 0x000000ffff087224 */ /* 0x000fc400078e0004 */
[----:B------:R-:W-:Y:S01]  /*e270*/  @!P1 IMAD.MOV R7, RZ, RZ, -R7 ;  /* 0x000000ffff079224 */ /* 0x000fe200078e0a07 */
[C---:B------:R-:W-:Y:S01]  /*e280*/  ISETP.GT.U32.AND P1, PT, R44.reuse, R40, PT ;  /* 0x000000282c00720c */ /* 0x040fe20003f24070 */
[----:B------:R-:W-:Y:S02]  /*e290*/  IMAD R6, R44, R6, R43 ;  /* 0x000000062c067224 */ /* 0x000fe400078e022b */
[----:B------:R-:W-:Y:S01]  /*e2a0*/  @!P6 IMAD.IADD R29, R29, 0x1, -R44 ;  /* 0x000000011d1de824 */ /* 0x000fe200078e0a2c */
[----:B------:R0:W-:Y:S01]  /*e2b0*/  STL [R1+0x148], R7 ;  /* 0x0001480701007387 */ /* 0x0001e20000100800 */
[----:B------:R-:W-:Y:S01]  /*e2c0*/  VIADD R56, R0, 0x20 ;  /* 0x0000002000387836 */ /* 0x000fe20000000000 */
[----:B------:R-:W-:Y:S01]  /*e2d0*/  ISETP.GE.AND P6, PT, R50, RZ, PT ;  /* 0x000000ff3200720c */ /* 0x000fe20003fc6270 */
[----:B------:R-:W-:Y:S01]  /*e2e0*/  @!P3 IMAD.MOV R8, RZ, RZ, -R8 ;  /* 0x000000ffff08b224 */ /* 0x000fe200078e0a08 */
[C---:B------:R-:W-:Y:S01]  /*e2f0*/  ISETP.GT.U32.AND P3, PT, R44.reuse, R28, PT ;  /* 0x0000001c2c00720c */ /* 0x040fe20003f64070 */
[--C-:B------:R-:W-:Y:S01]  /*e300*/  @!P2 IMAD.IADD R5, R5, 0x1, -R44.reuse ;  /* 0x000000010505a824 */ /* 0x100fe200078e0a2c */
[----:B------:R-:W-:Y:S01]  /*e310*/  IABS R4, R56 ;  /* 0x0000003800047213 */ /* 0x000fe20000000000 */
[----:B------:R-:W-:Y:S01]  /*e320*/  @!P0 IMAD.IADD R41, R41, 0x1, -R44 ;  /* 0x0000000129298824 */ /* 0x000fe200078e0a2c */
[C---:B------:R-:W-:Y:S01]  /*e330*/  ISETP.GT.U32.AND P0, PT, R44.reuse, R6, PT ;  /* 0x000000062c00720c */ /* 0x040fe20003f04070 */
[----:B------:R-:W-:Y:S01]  /*e340*/  STL [R1+0x144], R8 ;  /* 0x0001440801007387 */ /* 0x000fe20000100800 */
[----:B0-----:R-:W-:Y:S01]  /*e350*/  IMAD.MOV.U32 R7, RZ, RZ, R29 ;  /* 0x000000ffff077224 */ /* 0x001fe200078e001d */
[----:B------:R-:W-:Y:S01]  /*e360*/  ISETP.GT.U32.AND P2, PT, R44, R5, PT ;  /* 0x000000052c00720c */ /* 0x000fe20003f44070 */
[----:B------:R-:W-:-:S02]  /*e370*/  IMAD.MOV.U32 R29, RZ, RZ, R4 ;  /* 0x000000ffff1d7224 */ /* 0x000fc400078e0004 */
[----:B------:R-:W-:Y:S01]  /*e380*/  @!P4 IMAD.MOV R7, RZ, RZ, -R7 ;  /* 0x000000ffff07c224 */ /* 0x000fe200078e0a07 */
[----:B------:R-:W-:Y:S01]  /*e390*/  ISETP.GE.AND P4, PT, R54, RZ, PT ;  /* 0x000000ff3600720c */ /* 0x000fe20003f86270 */
[----:B------:R-:W-:Y:S02]  /*e3a0*/  VIADD R54, R0, 0x1f ;  /* 0x0000001f00367836 */ /* 0x000fe40000000000 */
[----:B------:R-:W-:Y:S01]  /*e3b0*/  IMAD.HI.U32 R4, R39, R29, RZ ;  /* 0x0000001d27047227 */ /* 0x000fe200078e00ff */
[----:B------:R0:W-:Y:S02]  /*e3c0*/  STL [R1+0x140], R7 ;  /* 0x0001400701007387 */ /* 0x0001e40000100800 */
[----:B------:R-:W-:Y:S01]  /*e3d0*/  IABS R38, R54 ;  /* 0x0000003600267213 */ /* 0x000fe20000000000 */
[--C-:B------:R-:W-:Y:S01]  /*e3e0*/  @!P3 IMAD.IADD R28, R28, 0x1, -R44.reuse ;  /* 0x000000011c1cb824 */ /* 0x100fe200078e0a2c */
[----:B------:R-:W-:Y:S01]  /*e3f0*/  ISETP.GE.AND P3, PT, R56, RZ, PT ;  /* 0x000000ff3800720c */ /* 0x000fe20003f66270 */
[----:B------:R-:W-:-:S02]  /*e400*/  @!P0 IMAD.IADD R6, R6, 0x1, -R44 ;  /* 0x0000000106068824 */ /* 0x000fc400078e0a2c */
[----:B------:R-:W-:Y:S02]  /*e410*/  IMAD.MOV R4, RZ, RZ, -R4 ;  /* 0x000000ffff047224 */ /* 0x000fe400078e0a04 */
[--C-:B------:R-:W-:Y:S01]  /*e420*/  @!P2 IMAD.IADD R5, R5, 0x1, -R44.reuse ;  /* 0x000000010505a824 */ /* 0x100fe200078e0a2c */
[----:B------:R-:W-:Y:S01]  /*e430*/  ISETP.GT.U32.AND P0, PT, R44, R6, PT ;  /* 0x000000062c00720c */ /* 0x000fe20003f04070 */
[----:B0-----:R-:W-:Y:S01]  /*e440*/  IMAD.MOV.U32 R7, RZ, RZ, R41 ;  /* 0x000000ffff077224 */ /* 0x001fe200078e0029 */
[----:B------:R-:W-:Y:S01]  /*e450*/  ISETP.GE.AND P2, PT, R55, RZ, PT ;  /* 0x000000ff3700720c */ /* 0x000fe20003f46270 */
[----:B------:R-:W-:Y:S02]  /*e460*/  VIADD R56, R0, 0x1e ;  /* 0x0000001e00387836 */ /* 0x000fe40000000000 */
[----:B------:R-:W-:Y:S01]  /*e470*/  @!P6 IMAD.MOV R7, RZ, RZ, -R7 ;  /* 0x000000ffff07e224 */ /* 0x000fe200078e0a07 */
[C---:B------:R-:W-:Y:S01]  /*e480*/  ISETP.GT.U32.AND P6, PT, R44.reuse, R28, PT ;  /* 0x0000001c2c00720c */ /* 0x040fe20003fc4070 */
[----:B------:R-:W-:Y:S01]  /*e490*/  IMAD R29, R44, R4, R29 ;  /* 0x000000042c1d7224 */ /* 0x000fe200078e021d */
[----:B------:R-:W-:Y:S01]  /*e4a0*/  IABS R37, R56 ;  /* 0x0000003800257213 */ /* 0x000fe20000000000 */
[----:B------:R-:W-:Y:S01]  /*e4b0*/  IMAD.HI.U32 R4, R39, R38, RZ ;  /* 0x0000002627047227 */ /* 0x000fe200078e00ff */
[----:B------:R-:W-:Y:S03]  /*e4c0*/  STL [R1+0x130], R7 ;  /* 0x0001300701007387 */ /* 0x000fe60000100800 */
[----:B------:R-:W-:Y:S01]  /*e4d0*/  @!P4 IMAD.MOV R5, RZ, RZ, -R5 ;  /* 0x000000ffff05c224 */ /* 0x000fe200078e0a05 */
[----:B------:R-:W-:Y:S01]  /*e4e0*/  ISETP.GE.AND P4, PT, R54, RZ, PT ;  /* 0x000000ff3600720c */ /* 0x000fe20003f86270 */
[----:B------:R-:W-:Y:S01]  /*e4f0*/  @!P1 IMAD.IADD R40, R40, 0x1, -R44 ;  /* 0x0000000128289824 */ /* 0x000fe200078e0a2c */
[----:B------:R-:W-:Y:S01]  /*e500*/  ISETP.GE.AND P1, PT, R49, RZ, PT ;  /* 0x000000ff3100720c */ /* 0x000fe20003f26270 */
[----:B------:R-:W-:Y:S01]  /*e510*/  IMAD.MOV R4, RZ, RZ, -R4 ;  /* 0x000000ffff047224 */ /* 0x000fe200078e0a04 */
[----:B------:R0:W-:Y:S01]  /*e520*/  STL [R1+0x84], R5 ;  /* 0x0000840501007387 */ /* 0x0001e20000100800 */
[----:B------:R-:W-:-:S02]  /*e530*/  IMAD.MOV.U32 R36, RZ, RZ, R40 ;  /* 0x000000ffff247224 */ /* 0x000fc400078e0028 */
[C---:B------:R-:W-:Y:S02]  /*e540*/  IMAD R38, R44.reuse, R4, R38 ;  /* 0x000000042c267224 */ /* 0x040fe400078e0226 */
[----:B------:R-:W-:Y:S01]  /*e550*/  @!P5 IMAD.MOV R36, RZ, RZ, -R36 ;  /* 0x000000ffff24d224 */ /* 0x000fe200078e0a24 */
[----:B------:R-:W-:Y:S01]  /*e560*/  ISETP.GT.U32.AND P5, PT, R44, R29, PT ;  /* 0x0000001d2c00720c */ /* 0x000fe20003fa4070 */
[--C-:B------:R-:W-:Y:S01]  /*e570*/  @!P6 IMAD.IADD R28, R28, 0x1, -R44.reuse ;  /* 0x000000011c1ce824 */ /* 0x100fe200078e0a2c */
[----:B------:R-:W-:Y:S01]  /*e580*/  ISETP.GE.AND P6, PT, R56, RZ, PT ;  /* 0x000000ff3800720c */ /* 0x000fe20003fc6270 */
[----:B------:R-:W-:Y:S01]  /*e590*/  @!P0 IMAD.IADD R6, R6, 0x1, -R44 ;  /* 0x0000000106068824 */ /* 0x000fe200078e0a2c */
[----:B------:R-:W-:Y:S01]  /*e5a0*/  ISETP.GT.U32.AND P0, PT, R44, R38, PT ;  /* 0x000000262c00720c */ /* 0x000fe20003f04070 */
[----:B0-----:R-:W-:Y:S02]  /*e5b0*/  IMAD.MOV.U32 R5, RZ, RZ, R37 ;  /* 0x000000ffff057224 */ /* 0x001fe400078e0025 */
[----:B------:R-:W-:-:S02]  /*e5c0*/  IMAD.MOV.U32 R7, RZ, RZ, R28 ;  /* 0x000000ffff077224 */ /* 0x000fc400078e001c */
[----:B------:R-:W-:-:S04]  /*e5d0*/  IMAD.HI.U32 R37, R39, R5, RZ ;  /* 0x0000000527257227 */ /* 0x000fc800078e00ff */
[----:B------:R-:W-:Y:S02]  /*e5e0*/  IMAD.MOV R28, RZ, RZ, -R37 ;  /* 0x000000ffff1c7224 */ /* 0x000fe400078e0a25 */
[----:B------:R-:W-:Y:S02]  /*e5f0*/  @!P2 IMAD.MOV R6, RZ, RZ, -R6 ;  /* 0x000000ffff06a224 */ /* 0x000fe400078e0a06 */
[----:B------:R-:W-:Y:S02]  /*e600*/  IMAD R5, R44, R28, R5 ;  /* 0x0000001c2c057224 */ /* 0x000fe400078e0205 */
[--C-:B------:R-:W-:Y:S02]  /*e610*/  @!P5 IMAD.IADD R29, R29, 0x1, -R44.reuse ;  /* 0x000000011d1dd824 */ /* 0x100fe400078e0a2c */
[----:B------:R-:W-:Y:S01]  /*e620*/  @!P0 IMAD.IADD R38, R38, 0x1, -R44 ;  /* 0x0000000126268824 */ /* 0x000fe200078e0a2c */
[----:B------:R-:W-:Y:S01]  /*e630*/  ISETP.GT.U32.AND P2, PT, R44, R5, PT ;  /* 0x000000052c00720c */ /* 0x000fe20003f44070 */
[----:B------:R-:W-:-:S02]  /*e640*/  VIADD R54, R0, 0x1c ;  /* 0x0000001c00367836 */ /* 0x000fc40000000000 */
[----:B------:R-:W-:Y:S01]  /*e650*/  @!P1 IMAD.MOV R7, RZ, RZ, -R7 ;  /* 0x000000ffff079224 */ /* 0x000fe200078e0a07 */
[----:B------:R-:W-:Y:S01]  /*e660*/  ISETP.GT.U32.AND P1, PT, R44, R29, PT ;  /* 0x0000001d2c00720c */ /* 0x000fe20003f24070 */
[----:B------:R-:W-:Y:S01]  /*e670*/  VIADD R56, R0, 0x1d ;  /* 0x0000001d00387836 */ /* 0x000fe20000000000 */
[----:B------:R-:W-:Y:S01]  /*e680*/  ISETP.GT.U32.AND P0, PT, R44, R38, PT ;  /* 0x000000262c00720c */ /* 0x000fe20003f04070 */
[C---:B------:R-:W-:Y:S01]  /*e690*/  VIADD R49, R0.reuse, 0x1a ;  /* 0x0000001a00317836 */ /* 0x040fe20000000000 */
[----:B------:R-:W-:Y:S01]  /*e6a0*/  IABS R40, R54 ;  /* 0x0000003600287213 */ /* 0x000fe20000000000 */
[----:B------:R-:W-:Y:S01]  /*e6b0*/  STL [R1+0x12c], R7 ;  /* 0x00012c0701007387 */ /* 0x000fe20000100800 */
[----:B------:R-:W-:Y:S01]  /*e6c0*/  IABS R4, R56 ;  /* 0x0000003800047213 */ /* 0x000fe20000000000 */
[----:B------:R-:W-:Y:S01]  /*e6d0*/  VIADD R55, R0, 0x19 ;  /* 0x0000001900377836 */ /* 0x000fe20000000000 */
[----:B------:R-:W-:Y:S01]  /*e6e0*/  ISETP.GE.AND P5, PT, R56, RZ, PT ;  /* 0x000000ff3800720c */ /* 0x000fe20003fa6270 */
[----:B------:R-:W-:Y:S01]  /*e6f0*/  @!P2 IMAD.IADD R5, R5, 0x1, -R44 ;  /* 0x000000010505a824 */ /* 0x000fe200078e0a2c */
[----:B------:R0:W-:Y:S01]  /*e700*/  STL [R1+0x11c], R6 ;  /* 0x00011c0601007387 */ /* 0x0001e20000100800 */
[----:B------:R-:W-:Y:S01]  /*e710*/  IMAD.HI.U32 R28, R39, R40, RZ ;  /* 0x00000028271c7227 */ /* 0x000fe200078e00ff */
[----:B------:R-:W-:-:S02]  /*e720*/  IABS R37, R49 ;  /* 0x0000003100257213 */ /* 0x000fc40000000000 */
[----:B------:R-:W-:Y:S01]  /*e730*/  ISETP.GT.U32.AND P2, PT, R44, R5, PT ;  /* 0x000000052c00720c */ /* 0x000fe20003f44070 */
[----:B------:R-:W-:-:S04]  /*e740*/  IMAD.HI.U32 R41, R39, R4, RZ ;  /* 0x0000000427297227 */ /* 0x000fc800078e00ff */
[----:B------:R-:W-:Y:S02]  /*e750*/  IMAD.MOV R28, RZ, RZ, -R28 ;  /* 0x000000ffff1c7224 */ /* 0x000fe400078e0a1c */
[----:B------:R-:W-:Y:S02]  /*e760*/  VIADD R56, R0, 0x1b ;  /* 0x0000001b00387836 */ /* 0x000fe40000000000 */
[--C-:B------:R-:W-:Y:S01]  /*e770*/  @!P1 IMAD.IADD R29, R29, 0x1, -R44.reuse ;  /* 0x000000011d1d9824 */ /* 0x100fe200078e0a2c */
[----:B------:R-:W-:Y:S01]  /*e780*/  ISETP.GE.AND P1, PT, R54, RZ, PT ;  /* 0x000000ff3600720c */ /* 0x000fe20003f26270 */
[----:B------:R-:W-:Y:S01]  /*e790*/  @!P0 IMAD.IADD R38, R38, 0x1, -R44 ;  /* 0x0000000126268824 */ /* 0x000fe200078e0a2c */
[----:B0-----:R-:W-:Y:S01]  /*e7a0*/  IABS R6, R56 ;  /* 0x0000003800067213 */ /* 0x001fe20000000000 */
[----:B------:R-:W-:Y:S02]  /*e7b0*/  IMAD.MOV R41, RZ, RZ, -R41 ;  /* 0x000000ffff297224 */ /* 0x000fe400078e0a29 */
[----:B------:R-:W-:-:S02]  /*e7c0*/  IMAD R40, R44, R28, R40 ;  /* 0x0000001c2c287224 */ /* 0x000fc400078e0228 */
[----:B------:R-:W-:Y:S02]  /*e7d0*/  IMAD.MOV.U32 R8, RZ, RZ, R29 ;  /* 0x000000ffff087224 */ /* 0x000fe400078e001d */
[----:B------:R-:W-:Y:S02]  /*e7e0*/  IMAD.MOV.U32 R7, RZ, RZ, R38 ;  /* 0x000000ffff077224 */ /* 0x000fe400078e0026 */
[C---:B------:R-:W-:Y:S02]  /*e7f0*/  IMAD R4, R44.reuse, R41, R4 ;  /* 0x000000292c047224 */ /* 0x040fe400078e0204 */
[----:B------:R-:W-:Y:S01]  /*e800*/  @!P3 IMAD.MOV R8, RZ, RZ, -R8 ;  /* 0x000000ffff08b224 */ /* 0x000fe200078e0a08 */
[C---:B------:R-:W-:Y:S01]  /*e810*/  ISETP.GT.U32.AND P3, PT, R44.reuse, R40, PT ;  /* 0x000000282c00720c */ /* 0x040fe20003f64070 */
[C---:B------:R-:W-:Y:S01]  /*e820*/  IMAD.HI.U32 R29, R39.reuse, R37, RZ ;  /* 0x00000025271d7227 */ /* 0x040fe200078e00ff */
[----:B------:R-:W-:Y:S02]  /*e830*/  ISETP.GT.U32.AND P0, PT, R44, R4, PT ;  /* 0x000000042c00720c */ /* 0x000fe40003f04070 */
[----:B------:R-:W-:Y:S01]  /*e840*/  STL [R1+0x9c], R8 ;  /* 0x00009c0801007387 */ /* 0x000fe20000100800 */
[----:B------:R-:W-:-:S04]  /*e850*/  IMAD.HI.U32 R28, R39, R6, RZ ;  /* 0x00000006271c7227 */ /* 0x000fc800078e00ff */
[----:B------:R-:W-:Y:S01]  /*e860*/  @!P4 IMAD.MOV R7, RZ, RZ, -R7 ;  /* 0x000000ffff07c224 */ /* 0x000fe200078e0a07 */
[----:B------:R-:W-:Y:S01]  /*e870*/  ISETP.GE.AND P4, PT, R56, RZ, PT ;  /* 0x000000ff3800720c */ /* 0x000fe20003f86270 */
[----:B------:R-:W-:Y:S02]  /*e880*/  IMAD.MOV R29, RZ, RZ, -R29 ;  /* 0x000000ffff1d7224 */ /* 0x000fe400078e0a1d */
[----:B------:R-:W-:Y:S01]  /*e890*/  @!P2 IMAD.IADD R5, R5, 0x1, -R44 ;  /* 0x000000010505a824 */ /* 0x000fe200078e0a2c */
[----:B------:R0:W-:Y:S01]  /*e8a0*/  STL [R1+0xa8], R7 ;  /* 0x0000a80701007387 */ /* 0x0001e20000100800 */
[----:B------:R-:W-:Y:S02]  /*e8b0*/  IMAD.MOV R28, RZ, RZ, -R28 ;  /* 0x000000ffff1c7224 */ /* 0x000fe400078e0a1c */
[C---:B------:R-:W-:Y:S02]  /*e8c0*/  IMAD R37, R44.reuse, R29, R37 ;  /* 0x0000001d2c257224 */ /* 0x040fe400078e0225 */
[----:B------:R-:W-:Y:S01]  /*e8d0*/  IMAD R6, R44, R28, R6 ;  /* 0x0000001c2c067224 */ /* 0x000fe200078e0206 */
[----:B------:R-:W-:Y:S01]  /*e8e0*/  IABS R28, R55 ;  /* 0x00000037001c7213 */ /* 0x000fe20000000000 */
[----:B------:R-:W-:-:S02]  /*e8f0*/  @!P3 IMAD.IADD R40, R40, 0x1, -R44 ;  /* 0x000000012828b824 */ /* 0x000fc400078e0a2c */
[----:B------:R-:W-:Y:S01]  /*e900*/  @!P0 IMAD.IADD R4, R4, 0x1, -R44 ;  /* 0x0000000104048824 */ /* 0x000fe200078e0a2c */
[C---:B------:R-:W-:Y:S01]  /*e910*/  ISETP.GT.U32.AND P2, PT, R44.reuse, R6, PT ;  /* 0x000000062c00720c */ /* 0x040fe20003f44070 */
[----:B0-----:R-:W-:Y:S01]  /*e920*/  IMAD.MOV.U32 R7, RZ, RZ, R5 ;  /* 0x000000ffff077224 */ /* 0x001fe200078e0005 */
[C---:B------:R-:W-:Y:S01]  /*e930*/  ISETP.GT.U32.AND P3, PT, R44.reuse, R40, PT ;  /* 0x000000282c00720c */ /* 0x040fe20003f64070 */
[----:B------:R-:W-:Y:S01]  /*e940*/  IMAD.HI.U32 R38, R39, R28, RZ ;  /* 0x0000001c27267227 */ /* 0x000fe200078e00ff */
[----:B------:R-:W-:-:S03]  /*e950*/  ISETP.GT.U32.AND P0, PT, R44, R4, PT ;  /* 0x000000042c00720c */ /* 0x000fc60003f04070 */
[----:B------:R-:W-:Y:S01]  /*e960*/  @!P6 IMAD.MOV R7, RZ, RZ, -R7 ;  /* 0x000000ffff07e224 */ /* 0x000fe200078e0a07 */
[----:B------:R-:W-:Y:S01]  /*e970*/  ISETP.GT.U32.AND P6, PT, R44, R37, PT ;  /* 0x000000252c00720c */ /* 0x000fe20003fc4070 */
[----:B------:R-:W-:Y:S02]  /*e980*/  VIADD R54, R0, 0x18 ;  /* 0x0000001800367836 */ /* 0x000fe40000000000 */
[----:B------:R-:W-:Y:S01]  /*e990*/  IMAD.MOV R38, RZ, RZ, -R38 ;  /* 0x000000ffff267224 */ /* 0x000fe200078e0a26 */
[----:B------:R0:W-:Y:S01]  /*e9a0*/  STL [R1+0x104], R7 ;  /* 0x0001040701007387 */ /* 0x0001e20000100800 */
[----:B------:R-:W-:Y:S01]  /*e9b0*/  @!P2 IMAD.IADD R6, R6, 0x1, -R44 ;  /* 0x000000010606a824 */ /* 0x000fe200078e0a2c */
[----:B------:R-:W-:Y:S01]  /*e9c0*/  IABS R29, R54 ;  /* 0x00000036001d7213 */ /* 0x000fe20000000000 */
[----:B------:R-:W-:Y:S02]  /*e9d0*/  IMAD R28, R44, R38, R28 ;  /* 0x000000262c1c7224 */ /* 0x000fe400078e021c */
[----:B------:R-:W-:Y:S01]  /*e9e0*/  VIADD R56, R0, 0x17 ;  /* 0x0000001700387836 */ /* 0x000fe20000000000 */
[----:B------:R-:W-:Y:S01]  /*e9f0*/  ISETP.GT.U32.AND P2, PT, R44, R6, PT ;  /* 0x000000062c00720c */ /* 0x000fe20003f44070 */
[--C-:B------:R-:W-:Y:S01]  /*ea00*/  @!P3 IMAD.IADD R40, R40, 0x1, -R44.reuse ;  /* 0x000000012828b824 */ /* 0x100fe200078e0a2c */
[----:B------:R-:W-:Y:S01]  /*ea10*/  ISETP.GT.U32.AND P3, PT, R44, R28, PT ;  /* 0x0000001c2c00720c */ /* 0x000fe20003f64070 */
[----:B------:R-:W-:Y:S01]  /*ea20*/  @!P6 IMAD.IADD R37, R37, 0x1, -R44 ;  /* 0x000000012525e824 */ /* 0x000fe200078e0a2c */
[----:B------:R-:W-:Y:S01]  /*ea30*/  IABS R5, R56 ;  /* 0x0000003800057213 */ /* 0x000fe20000000000 */
[----:B------:R-:W-:-:S03]  /*ea40*/  IMAD.HI.U32 R38, R39, R29, RZ ;  /* 0x0000001d27267227 */ /* 0x000fc600078e00ff */
[----:B------:R-:W-:Y:S01]  /*ea50*/  ISETP.GT.U32.AND P6, PT, R44, R37, PT ;  /* 0x000000252c00720c */ /* 0x000fe20003fc4070 */
[----:B------:R-:W-:Y:S01]  /*ea60*/  @!P0 IMAD.IADD R4, R4, 0x1, -R44 ;  /* 0x0000000104048824 */ /* 0x000fe200078e0a2c */
[----:B------:R-:W-:Y:S01]  /*ea70*/  ISETP.GE.AND P0, PT, R49, RZ, PT ;  /* 0x000000ff3100720c */ /* 0x000fe20003f06270 */
[----:B------:R-:W-:Y:S02]  /*ea80*/  IMAD.MOV R38, RZ, RZ, -R38 ;  /* 0x000000ffff267224 */ /* 0x000fe400078e0a26 */
[----:B------:R-:W-:Y:S02]  /*ea90*/  IMAD.MOV.U32 R8, RZ, RZ, R4 ;  /* 0x000000ffff087224 */ /* 0x000fe400078e0004 */
[----:B------:R-:W-:Y:S02]  /*eaa0*/  IMAD R29, R44, R38, R29 ;  /* 0x000000262c1d7224 */ /* 0x000fe400078e021d */
[----:B------:R-:W-:-:S04]  /*eab0*/  IMAD.HI.U32 R4, R39, R5, RZ ;  /* 0x0000000527047227 */ /* 0x000fc800078e00ff */
[----:B------:R-:W-:Y:S01]  /*eac0*/  @!P5 IMAD.MOV R8, RZ, RZ, -R8 ;  /* 0x000000ffff08d224 */ /* 0x000fe200078e0a08 */
[----:B------:R-:W-:Y:S01]  /*ead0*/  ISETP.GE.AND P5, PT, R55, RZ, PT ;  /* 0x000000ff3700720c */ /* 0x000fe20003fa6270 */
[----:B------:R-:W-:Y:S01]  /*eae0*/  @!P6 IMAD.IADD R37, R37, 0x1, -R44 ;  /* 0x000000012525e824 */ /* 0x000fe200078e0a2c */
[----:B------:R-:W-:Y:S01]  /*eaf0*/  ISETP.GT.U32.AND P6, PT, R44, R29, PT ;  /* 0x0000001d2c00720c */ /* 0x000fe20003fc4070 */
[----:B------:R-:W-:Y:S01]  /*eb00*/  IMAD.MOV R4, RZ, RZ, -R4 ;  /* 0x000000ffff047224 */ /* 0x000fe200078e0a04 */
[----:B------:R1:W-:Y:S01]  /*eb10*/  STL [R1+0xf8], R8 ;  /* 0x0000f80801007387 */ /* 0x0003e20000100800 */
[--C-:B------:R-:W-:Y:S01]  /*eb20*/  @!P2 IMAD.IADD R6, R6, 0x1, -R44.reuse ;  /* 0x000000010606a824 */ /* 0x100fe200078e0a2c */
[----:B------:R-:W-:Y:S01]  /*eb30*/  ISETP.GE.AND P2, PT, R56, RZ, PT ;  /* 0x000000ff3800720c */ /* 0x000fe20003f46270 */
[----:B------:R-:W-:Y:S02]  /*eb40*/  @!P3 IMAD.IADD R28, R28, 0x1, -R44 ;  /* 0x000000011c1cb824 */ /* 0x000fe400078e0a2c */
[----:B0-----:R-:W-:-:S02]  /*eb50*/  IMAD.MOV.U32 R7, RZ, RZ, R40 ;  /* 0x000000ffff077224 */ /* 0x001fc400078e0028 */
[C---:B------:R-:W-:Y:S01]  /*eb60*/  IMAD R5, R44.reuse, R4, R5 ;  /* 0x000000042c057224 */ /* 0x040fe200078e0205 */
[----:B------:R-:W-:Y:S01]  /*eb70*/  ISETP.GT.U32.AND P3, PT, R44, R28, PT ;  /* 0x0000001c2c00720c */ /* 0x000fe20003f64070 */
[----:B------:R-:W-:Y:S01]  /*eb80*/  @!P1 IMAD.MOV R7, RZ, RZ, -R7 ;  /* 0x000000ffff079224 */ /* 0x000fe200078e0a07 */
[----:B------:R-:W-:Y:S01]  /*eb90*/  ISETP.GE.AND P1, PT, R54, RZ, PT ;  /* 0x000000ff3600720c */ /* 0x000fe20003f26270 */
[----:B-1----:R-:W-:Y:S02]  /*eba0*/  IMAD.MOV.U32 R8, RZ, RZ, R6 ;  /* 0x000000ffff087224 */ /* 0x002fe400078e0006 */
[----:B------:R-:W-:Y:S01]  /*ebb0*/  VIADD R56, R0, 0x16 ;  /* 0x0000001600387836 */ /* 0x000fe20000000000 */
[----:B------:R0:W-:Y:S01]  /*ebc0*/  STL [R1+0xc0], R7 ;  /* 0x0000c00701007387 */ /* 0x0001e20000100800 */
[----:B------:R-:W-:Y:S01]  /*ebd0*/  @!P4 IMAD.MOV R8, RZ, RZ, -R8 ;  /* 0x000000ffff08c224 */ /* 0x000fe200078e0a08 */
[----:B------:R-:W-:Y:S01]  /*ebe0*/  ISETP.GT.U32.AND P4, PT, R44, R5, PT ;  /* 0x000000052c00720c */ /* 0x000fe20003f84070 */
[--C-:B------:R-:W-:Y:S01]  /*ebf0*/  @!P6 IMAD.IADD R29, R29, 0x1, -R44.reuse ;  /* 0x000000011d1de824 */ /* 0x100fe200078e0a2c */
[----:B------:R-:W-:Y:S01]  /*ec00*/  IABS R4, R56 ;  /* 0x0000003800047213 */ /* 0x000fe20000000000 */
[----:B------:R-:W-:Y:S01]  /*ec10*/  VIADD R54, R0, 0x15 ;  /* 0x0000001500367836 */ /* 0x000fe20000000000 */
[----:B------:R-:W-:Y:S01]  /*ec20*/  STL [R1+0xc8], R8 ;  /* 0x0000c80801007387 */ /* 0x000fe20000100800 */
[----:B------:R-:W-:Y:S01]  /*ec30*/  @!P3 IMAD.IADD R28, R28, 0x1, -R44 ;  /* 0x000000011c1cb824 */ /* 0x000fe200078e0a2c */
[----:B------:R-:W-:Y:S01]  /*ec40*/  ISETP.GT.U32.AND P6, PT, R44, R29, PT ;  /* 0x0000001d2c00720c */ /* 0x000fe20003fc4070 */
[----:B------:R-:W-:Y:S01]  /*ec50*/  IMAD.HI.U32 R38, R39, R4, RZ ;  /* 0x0000000427267227 */ /* 0x000fe200078e00ff */
[----:B------:R-:W-:-:S02]  /*ec60*/  IABS R6, R54 ;  /* 0x0000003600067213 */ /* 0x000fc40000000000 */
[----:B------:R-:W-:Y:S01]  /*ec70*/  ISETP.GE.AND P3, PT, R54, RZ, PT ;  /* 0x000000ff3600720c */ /* 0x000fe20003f66270 */
[----:B0-----:R-:W-:Y:S02]  /*ec80*/  IMAD.MOV.U32 R7, RZ, RZ, R37 ;  /* 0x000000ffff077224 */ /* 0x001fe400078e0025 */
[----:B------:R-:W-:Y:S02]  /*ec90*/  @!P4 IMAD.IADD R5, R5, 0x1, -R44 ;  /* 0x000000010505c824 */ /* 0x000fe400078e0a2c */
[----:B------:R-:W-:Y:S01]  /*eca0*/  @!P0 IMAD.MOV R7, RZ, RZ, -R7 ;  /* 0x000000ffff078224 */ /* 0x000fe200078e0a07 */
[----:B------:R-:W-:Y:S01]  /*ecb0*/  ISETP.GE.AND P0, PT, R56, RZ, PT ;  /* 0x000000ff3800720c */ /* 0x000fe20003f06270 */
[----:B------:R-:W-:Y:S02]  /*ecc0*/  VIADD R56, R0, 0x14 ;  /* 0x0000001400387836 */ /* 0x000fe40000000000 */
[----:B------:R-:W-:Y:S01]  /*ecd0*/  IMAD.MOV R38, RZ, RZ, -R38 ;  /* 0x000000ffff267224 */ /* 0x000fe200078e0a26 */
[----:B------:R0:W-:Y:S01]  /*ece0*/  STL [R1+0xd0], R7 ;  /* 0x0000d00701007387 */ /* 0x0001e20000100800 */
[----:B------:R-:W-:Y:S01]  /*ecf0*/  IMAD.HI.U32 R40, R39, R6, RZ ;  /* 0x0000000627287227 */ /* 0x000fe200078e00ff */
[----:B------:R-:W-:-:S02]  /*ed00*/  IABS R37, R56 ;  /* 0x0000003800257213 */ /* 0x000fc40000000000 */
[----:B------:R-:W-:Y:S01]  /*ed10*/  ISETP.GE.AND P4, PT, R56, RZ, PT ;  /* 0x000000ff3800720c */ /* 0x000fe20003f86270 */
[----:B------:R-:W-:Y:S02]  /*ed20*/  IMAD R4, R44, R38, R4 ;  /* 0x000000262c047224 */ /* 0x000fe400078e0204 */
[----:B------:R-:W-:Y:S02]  /*ed30*/  @!P6 IMAD.IADD R29, R29, 0x1, -R44 ;  /* 0x000000011d1de824 */ /* 0x000fe400078e0a2c */
[----:B------:R-:W-:Y:S01]  /*ed40*/  VIADD R55, R0, 0x11 ;  /* 0x0000001100377836 */ /* 0x000fe20000000000 */
[C---:B------:R-:W-:Y:S01]  /*ed50*/  ISETP.GT.U32.AND P6, PT, R44.reuse, R4, PT ;  /* 0x000000042c00720c */ /* 0x040fe20003fc4070 */
[----:B0-----:R-:W-:Y:S02]  /*ed60*/  IMAD.MOV.U32 R7, RZ, RZ, R28 ;  /* 0x000000ffff077224 */ /* 0x001fe400078e001c */
[----:B------:R-:W-:Y:S01]  /*ed70*/  IMAD.MOV R28, RZ, RZ, -R40 ;  /* 0x000000ffff1c7224 */ /* 0x000fe200078e0a28 */
[----:B------:R-:W-:Y:S01]  /*ed80*/  IABS R47, R55 ;  /* 0x00000037002f7213 */ /* 0x000fe20000000000 */
[----:B------:R-:W-:Y:S01]  /*ed90*/  @!P5 IMAD.MOV R7, RZ, RZ, -R7 ;  /* 0x000000ffff07d224 */ /* 0x000fe200078e0a07 */
[C---:B------:R-:W-:Y:S01]  /*eda0*/  ISETP.GT.U32.AND P5, PT, R44.reuse, R5, PT ;  /* 0x000000052c00720c */ /* 0x040fe20003fa4070 */
[----:B------:R-:W-:-:S02]  /*edb0*/  IMAD R6, R44, R28, R6 ;  /* 0x0000001c2c067224 */ /* 0x000fc400078e0206 */
[----:B------:R-:W-:Y:S01]  /*edc0*/  IMAD.HI.U32 R28, R39, R37, RZ ;  /* 0x00000025271c7227 */ /* 0x000fe200078e00ff */
[----:B------:R0:W-:Y:S03]  /*edd0*/  STL [R1+0xc4], R7 ;  /* 0x0000c40701007387 */ /* 0x0001e60000100800 */
[----:B------:R-:W-:Y:S02]  /*ede0*/  IMAD.MOV R28, RZ, RZ, -R28 ;  /* 0x000000ffff1c7224 */ /* 0x000fe400078e0a1c */
[--C-:B------:R-:W-:Y:S02]  /*edf0*/  @!P6 IMAD.IADD R4, R4, 0x1, -R44.reuse ;  /* 0x000000010404e824 */ /* 0x100fe400078e0a2c */
[C---:B------:R-:W-:Y:S02]  /*ee00*/  IMAD R37, R44.reuse, R28, R37 ;  /* 0x0000001c2c257224 */ /* 0x040fe400078e0225 */
[----:B------:R-:W-:Y:S01]  /*ee10*/  @!P5 IMAD.IADD R5, R5, 0x1, -R44 ;  /* 0x000000010505d824 */ /* 0x000fe200078e0a2c */
[C---:B------:R-:W-:Y:S01]  /*ee20*/  ISETP.GT.U32.AND P5, PT, R44.reuse, R6, PT ;  /* 0x000000062c00720c */ /* 0x040fe20003fa4070 */
[----:B0-----:R-:W-:Y:S01]  /*ee30*/  IMAD.MOV.U32 R7, RZ, RZ, R29 ;  /* 0x000000ffff077224 */ /* 0x001fe200078e001d */
[----:B------:R-:W-:Y:S01]  /*ee40*/  ISETP.GT.U32.AND P6, PT, R44, R37, PT ;  /* 0x000000252c00720c */ /* 0x000fe20003fc4070 */
[----:B------:R-:W-:-:S02]  /*ee50*/  VIADD R56, R0, 0x13 ;  /* 0x0000001300387836 */ /* 0x000fc40000000000 */
[----:B------:R-:W-:Y:S02]  /*ee60*/  @!P1 IMAD.MOV R7, RZ, RZ, -R7 ;  /* 0x000000ffff079224 */ /* 0x000fe400078e0a07 */
[----:B------:R-:W-:Y:S01]  /*ee70*/  VIADD R51, R0, 0x12 ;  /* 0x0000001200337836 */ /* 0x000fe20000000000 */
[----:B------:R-:W-:Y:S01]  /*ee80*/  IABS R38, R56 ;  /* 0x0000003800267213 */ /* 0x000fe20000000000 */
[----:B------:R-:W-:Y:S01]  /*ee90*/  IMAD.HI.U32 R28, R39, R47, RZ ;  /* 0x0000002f271c7227 */ /* 0x000fe200078e00ff */
[----:B------:R0:W-:Y:S01]  /*eea0*/  STL [R1+0xa4], R7 ;  /* 0x0000a40701007387 */ /* 0x0001e20000100800 */
[----:B------:R-:W-:Y:S02]  /*eeb0*/  ISETP.GE.AND P1, PT, R56, RZ, PT ;  /* 0x000000ff3800720c */ /* 0x000fe40003f26270 */
[--C-:B------:R-:W-:Y:S01]  /*eec0*/  @!P5 IMAD.IADD R6, R6, 0x1, -R44.reuse ;  /* 0x000000010606d824 */ /* 0x100fe200078e0a2c */
[C---:B------:R-:W-:Y:S01]  /*eed0*/  ISETP.GT.U32.AND P5, PT, R44.reuse, R4, PT ;  /* 0x000000042c00720c */ /* 0x040fe20003fa4070 */
[----:B------:R-:W-:Y:S01]  /*eee0*/  @!P6 IMAD.IADD R37, R37, 0x1, -R44 ;  /* 0x000000012525e824 */ /* 0x000fe200078e0a2c */
[----:B------:R-:W-:Y:S01]  /*eef0*/  IABS R46, R51 ;  /* 0x00000033002e7213 */ /* 0x000fe20000000000 */
[----:B------:R-:W-:Y:S01]  /*ef00*/  IMAD.HI.U32 R40, R39, R38, RZ ;  /* 0x0000002627287227 */ /* 0x000fe200078e00ff */
[----:B------:R-:W-:-:S03]  /*ef10*/  ISETP.GT.U32.AND P6, PT, R44, R6, PT ;  /* 0x000000062c00720c */ /* 0x000fc60003fc4070 */
[----:B0-----:R-:W-:Y:S02]  /*ef20*/  IMAD.MOV.U32 R7, RZ, RZ, R5 ;  /* 0x000000ffff077224 */ /* 0x001fe400078e0005 */
[----:B------:R-:W-:Y:S02]  /*ef30*/  IMAD.MOV R28, RZ, RZ, -R28 ;  /* 0x000000ffff1c7224 */ /* 0x000fe400078e0a1c */
[----:B------:R-:W-:Y:S01]  /*ef40*/  @!P2 IMAD.MOV R7, RZ, RZ, -R7 ;  /* 0x000000ffff07a224 */ /* 0x000fe200078e0a07 */
[----:B------:R-:W-:Y:S01]  /*ef50*/  ISETP.GT.U32.AND P2, PT, R44, R37, PT ;  /* 0x000000252c00720c */ /* 0x000fe20003f44070 */
[--C-:B------:R-:W-:Y:S02]  /*ef60*/  @!P5 IMAD.IADD R4, R4, 0x1, -R44.reuse ;  /* 0x000000010404d824 */ /* 0x100fe400078e0a2c */
[----:B------:R-:W-:Y:S01]  /*ef70*/  IMAD.HI.U32 R41, R39, R46, RZ ;  /* 0x0000002e27297227 */ /* 0x000fe200078e00ff */
[----:B------:R0:W-:Y:S03]  /*ef80*/  STL [R1+0x74], R7 ;  /* 0x0000740701007387 */ /* 0x0001e60000100800 */
[----:B------:R-:W-:-:S02]  /*ef90*/  @!P6 IMAD.IADD R6, R6, 0x1, -R44 ;  /* 0x000000010606e824 */ /* 0x000fc400078e0a2c */
[----:B------:R-:W-:Y:S02]  /*efa0*/  IMAD.MOV R40, RZ, RZ, -R40 ;  /* 0x000000ffff287224 */ /* 0x000fe400078e0a28 */
[----:B------:R-:W-:Y:S02]  /*efb0*/  @!P3 IMAD.MOV R6, RZ, RZ, -R6 ;  /* 0x000000ffff06b224 */ /* 0x000fe400078e0a06 */
[C---:B------:R-:W-:Y:S02]  /*efc0*/  IMAD R47, R44.reuse, R28, R47 ;  /* 0x0000001c2c2f7224 */ /* 0x040fe400078e022f */
[----:B0-----:R-:W-:Y:S02]  /*efd0*/  IMAD.MOV.U32 R7, RZ, RZ, R4 ;  /* 0x000000ffff077224 */ /* 0x001fe400078e0004 */
[----:B------:R-:W-:Y:S01]  /*efe0*/  IMAD.MOV R29, RZ, RZ, -R41 ;  /* 0x000000ffff1d7224 */ /* 0x000fe200078e0a29 */
[----:B------:R-:W-:Y:S01]  /*eff0*/  ISETP.GT.U32.AND P6, PT, R44, R47, PT ;  /* 0x0000002f2c00720c */ /* 0x000fe20003fc4070 */
[----:B------:R-:W-:-:S02]  /*f000*/  @!P0 IMAD.MOV R7, RZ, RZ, -R7 ;  /* 0x000000ffff078224 */ /* 0x000fc400078e0a07 */
[C---:B------:R-:W-:Y:S02]  /*f010*/  IMAD R38, R44.reuse, R40, R38 ;  /* 0x000000282c267224 */ /* 0x040fe400078e0226 */
[----:B------:R-:W-:Y:S01]  /*f020*/  IMAD R46, R44, R29, R46 ;  /* 0x0000001d2c2e7224 */ /* 0x000fe200078e022e */
[----:B------:R-:W-:Y:S01]  /*f030*/  STL [R1+0x78], R7 ;  /* 0x0000780701007387 */ /* 0x000fe20000100800 */
[----:B------:R-:W-:Y:S01]  /*f040*/  VIADD R54, R0, 0x10 ;  /* 0x0000001000367836 */ /* 0x000fe20000000000 */
[----:B------:R-:W-:Y:S01]  /*f050*/  ISETP.GT.U32.AND P5, PT, R44, R38, PT ;  /* 0x000000262c00720c */ /* 0x000fe20003fa4070 */
[----:B------:R-:W-:Y:S01]  /*f060*/  VIADD R59, R0, 0xe ;  /* 0x0000000e003b7836 */ /* 0x000fe20000000000 */
[----:B------:R0:W-:Y:S01]  /*f070*/  STL [R1+0x48], R6 ;  /* 0x0000480601007387 */ /* 0x0001e20000100800 */
[----:B------:R-:W-:Y:S01]  /*f080*/  ISETP.GT.U32.AND P0, PT, R44, R46, PT ;  /* 0x0000002e2c00720c */ /* 0x000fe20003f04070 */
[----:B------:R-:W-:Y:S01]  /*f090*/  VIADD R56, R0, 0xf ;  /* 0x0000000f00387836 */ /* 0x000fe20000000000 */
[----:B------:R-:W-:Y:S01]  /*f0a0*/  IABS R48, R54 ;  /* 0x0000003600307213 */ /* 0x000fe20000000000 */
[----:B------:R-:W2:Y:S01]  /*f0b0*/  LDL R8, [R1+0x2c] ;  /* 0x00002c0001087983 */ /* 0x000ea20000100800 */
[--C-:B------:R-:W-:Y:S01]  /*f0c0*/  @!P6 IMAD.IADD R47, R47, 0x1, -R44.reuse ;  /* 0x000000012f2fe824 */ /* 0x100fe200078e0a2c */
[----:B------:R-:W-:Y:S01]  /*f0d0*/  IABS R50, R59 ;  /* 0x0000003b00327213 */ /* 0x000fe20000000000 */
[----:B------:R-:W-:Y:S01]  /*f0e0*/  @!P2 IMAD.IADD R37, R37, 0x1, -R44 ;  /* 0x000000012525a824 */ /* 0x000fe200078e0a2c */
[----:B------:R-:W3:Y:S01]  /*f0f0*/  LDL R57, [R1+0x24] ;  /* 0x0000240001397983 */ /* 0x000ee20000100800 */
[----:B------:R-:W-:Y:S01]  /*f100*/  IMAD.HI.U32 R5, R39, R48, RZ ;  /* 0x0000003027057227 */ /* 0x000fe200078e00ff */
[----:B------:R-:W-:-:S02]  /*f110*/  IABS R49, R56 ;  /* 0x0000003800317213 */ /* 0x000fc40000000000 */
[----:B------:R-:W-:Y:S01]  /*f120*/  ISETP.GT.U32.AND P3, PT, R44, R47, PT ;  /* 0x0000002f2c00720c */ /* 0x000fe20003f64070 */
[----:B------:R-:W-:Y:S01]  /*f130*/  @!P5 IMAD.IADD R38, R38, 0x1, -R44 ;  /* 0x000000012626d824 */ /* 0x000fe200078e0a2c */
[----:B------:R-:W-:Y:S01]  /*f140*/  ISETP.GE.AND P5, PT, R51, RZ, PT ;  /* 0x000000ff3300720c */ /* 0x000fe20003fa6270 */
[----:B------:R-:W-:Y:S02]  /*f150*/  IMAD.MOV R5, RZ, RZ, -R5 ;  /* 0x000000ffff057224 */ /* 0x000fe400078e0a05 */
[----:B------:R-:W-:-:S04]  /*f160*/  IMAD.HI.U32 R4, R39, R50, RZ ;  /* 0x0000003227047227 */ /* 0x000fc800078e00ff */
[----:B------:R-:W-:Y:S01]  /*f170*/  @!P0 IMAD.IADD R46, R46, 0x1, -R44 ;  /* 0x000000012e2e8824 */ /* 0x000fe200078e0a2c */
[C---:B------:R-:W-:Y:S01]  /*f180*/  ISETP.GT.U32.AND P0, PT, R44.reuse, R38, PT ;  /* 0x000000262c00720c */ /* 0x040fe20003f04070 */
[C---:B------:R-:W-:Y:S02]  /*f190*/  IMAD R48, R44.reuse, R5, R48 ;  /* 0x000000052c307224 */ /* 0x040fe400078e0230 */
[----:B------:R-:W-:Y:S01]  /*f1a0*/  IMAD.HI.U32 R5, R39, R49, RZ ;  /* 0x0000003127057227 */ /* 0x000fe200078e00ff */
[C---:B------:R-:W-:Y:S02]  /*f1b0*/  ISETP.GT.U32.AND P6, PT, R44.reuse, R46, PT ;  /* 0x0000002e2c00720c */ /* 0x040fe40003fc4070 */
[----:B------:R-:W-:Y:S01]  /*f1c0*/  ISETP.GT.U32.AND P2, PT, R44, R48, PT ;  /* 0x000000302c00720c */ /* 0x000fe20003f44070 */
[----:B------:R-:W-:Y:S02]  /*f1d0*/  IMAD.MOV R4, RZ, RZ, -R4 ;  /* 0x000000ffff047224 */ /* 0x000fe400078e0a04 */
[----:B------:R-:W-:-:S02]  /*f1e0*/  IMAD.MOV R5, RZ, RZ, -R5 ;  /* 0x000000ffff057224 */ /* 0x000fc400078e0a05 */
[C---:B------:R-:W-:Y:S02]  /*f1f0*/  IMAD R50, R44.reuse, R4, R50 ;  /* 0x000000042c327224 */ /* 0x040fe400078e0232 */
[C---:B------:R-:W-:Y:S02]  /*f200*/  IMAD R49, R44.reuse, R5, R49 ;  /* 0x000000052c317224 */ /* 0x040fe400078e0231 */
[--C-:B------:R-:W-:Y:S01]  /*f210*/  @!P3 IMAD.IADD R47, R47, 0x1, -R44.reuse ;  /* 0x000000012f2fb824 */ /* 0x100fe200078e0a2c */
[----:B------:R-:W-:Y:S01]  /*f220*/  ISETP.GT.U32.AND P3, PT, R44, R50, PT ;  /* 0x000000322c00720c */ /* 0x000fe20003f64070 */
[--C-:B------:R-:W-:Y:S01]  /*f230*/  @!P0 IMAD.IADD R38, R38, 0x1, -R44.reuse ;  /* 0x0000000126268824 */ /* 0x100fe200078e0a2c */
[----:B------:R-:W-:Y:S01]  /*f240*/  ISETP.GT.U32.AND P0, PT, R44, R49, PT ;  /* 0x000000312c00720c */ /* 0x000fe20003f04070 */
[----:B------:R-:W-:Y:S02]  /*f250*/  VIADD R16, R0, 0xc ;  /* 0x0000000c00107836 */ /* 0x000fe40000000000 */
[----:B------:R-:W-:-:S02]  /*f260*/  @!P2 IMAD.IADD R48, R48, 0x1, -R44 ;  /* 0x000000013030a824 */ /* 0x000fc400078e0a2c */
[C---:B------:R-:W-:Y:S01]  /*f270*/  VIADD R61, R0.reuse, 0xd ;  /* 0x0000000d003d7836 */ /* 0x040fe20000000000 */
[----:B------:R-:W-:Y:S01]  /*f280*/  IABS R52, R16 ;  /* 0x0000001000347213 */ /* 0x000fe20000000000 */
[----:B------:R-:W-:Y:S01]  /*f290*/  VIADD R14, R0, 0xa ;  /* 0x0000000a000e7836 */ /* 0x000fe20000000000 */
[----:B------:R-:W-:Y:S01]  /*f2a0*/  ISETP.GT.U32.AND P2, PT, R44, R48, PT ;  /* 0x000000302c00720c */ /* 0x000fe20003f44070 */
[----:B------:R-:W-:Y:S01]  /*f2b0*/  VIADD R15, R0, 0xb ;  /* 0x0000000b000f7836 */ /* 0x000fe20000000000 */
[----:B------:R-:W-:Y:S01]  /*f2c0*/  IABS R51, R61 ;  /* 0x0000003d00337213 */ /* 0x000fe20000000000 */
[--C-:B------:R-:W-:Y:S02]  /*f2d0*/  @!P3 IMAD.IADD R50, R50, 0x1, -R44.reuse ;  /* 0x000000013232b824 */ /* 0x100fe400078e0a2c */
[----:B------:R-:W-:Y:S02]  /*f2e0*/  @!P0 IMAD.IADD R49, R49, 0x1, -R44 ;  /* 0x0000000131318824 */ /* 0x000fe400078e0a2c */
[----:B------:R-:W-:Y:S01]  /*f2f0*/  IMAD.HI.U32 R4, R39, R52, RZ ;  /* 0x0000003427047227 */ /* 0x000fe200078e00ff */
[----:B------:R-:W-:-:S02]  /*f300*/  ISETP.GT.U32.AND P3, PT, R44, R50, PT ;  /* 0x000000322c00720c */ /* 0x000fc40003f64070 */
[----:B------:R-:W-:Y:S01]  /*f310*/  ISETP.GT.U32.AND P0, PT, R44, R49, PT ;  /* 0x000000312c00720c */ /* 0x000fe20003f04070 */
[----:B------:R-:W-:-:S04]  /*f320*/  IMAD.HI.U32 R5, R39, R51, RZ ;  /* 0x0000003327057227 */ /* 0x000fc800078e00ff */
[----:B------:R-:W-:Y:S02]  /*f330*/  IMAD.MOV R4, RZ, RZ, -R4 ;  /* 0x000000ffff047224 */ /* 0x000fe400078e0a04 */
[----:B------:R-:W-:Y:S02]  /*f340*/  IMAD.MOV R5, RZ, RZ, -R5 ;  /* 0x000000ffff057224 */ /* 0x000fe400078e0a05 */
[----:B------:R-:W-:Y:S01]  /*f350*/  @!P2 IMAD.IADD R48, R48, 0x1, -R44 ;  /* 0x000000013030a824 */ /* 0x000fe200078e0a2c */
[----:B------:R-:W-:Y:S01]  /*f360*/  ISETP.GE.AND P2, PT, R54, RZ, PT ;  /* 0x000000ff3600720c */ /* 0x000fe20003f46270 */
[C---:B------:R-:W-:Y:S01]  /*f370*/  IMAD R52, R44.reuse, R4, R52 ;  /* 0x000000042c347224 */ /* 0x040fe200078e0234 */
[----:B------:R-:W-:Y:S01]  /*f380*/  IABS R54, R14 ;  /* 0x0000000e00367213 */ /* 0x000fe20000000000 */
[----:B------:R-:W1:Y:S01]  /*f390*/  I2F.RP R4, R45 ;  /* 0x0000002d00047306 */ /* 0x000e620000209400 */
[----:B------:R-:W-:Y:S01]  /*f3a0*/  IMAD R51, R44, R5, R51 ;  /* 0x000000052c337224 */ /* 0x000fe200078e0233 */
[----:B------:R-:W-:Y:S01]  /*f3b0*/  IABS R53, R15 ;  /* 0x0000000f00357213 */ /* 0x000fe20000000000 */
[----:B------:R-:W-:Y:S01]  /*f3c0*/  @!P3 IMAD.IADD R50, R50, 0x1, -R44 ;  /* 0x000000013232b824 */ /* 0x000fe200078e0a2c */
[----:B------:R-:W-:Y:S01]  /*f3d0*/  ISETP.GT.U32.AND P3, PT, R44, R52, PT ;  /* 0x000000342c00720c */ /* 0x000fe20003f64070 */
[----:B------:R-:W-:-:S04]  /*f3e0*/  IMAD.HI.U32 R5, R39, R54, RZ ;  /* 0x0000003627057227 */ /* 0x000fc800078e00ff */
[----:B------:R-:W-:Y:S01]  /*f3f0*/  @!P0 IMAD.IADD R49, R49, 0x1, -R44 ;  /* 0x0000000131318824 */ /* 0x000fe200078e0a2c */
[----:B------:R-:W-:Y:S01]  /*f400*/  ISETP.GT.U32.AND P0, PT, R44, R51, PT ;  /* 0x000000332c00720c */ /* 0x000fe20003f04070 */
[----:B------:R-:W-:-:S04]  /*f410*/  IMAD.HI.U32 R29, R39, R53, RZ ;  /* 0x00000035271d7227 */ /* 0x000fc800078e00ff */
[----:B------:R-:W-:Y:S02]  /*f420*/  VIADD R12, R0, 0x8 ;  /* 0x00000008000c7836 */ /* 0x000fe40000000000 */
[----:B------:R-:W-:Y:S02]  /*f430*/  IMAD.MOV R5, RZ, RZ, -R5 ;  /* 0x000000ffff057224 */ /* 0x000fe400078e0a05 */
[----:B------:R-:W-:Y:S01]  /*f440*/  IMAD.MOV R29, RZ, RZ, -R29 ;  /* 0x000000ffff1d7224 */ /* 0x000fe200078e0a1d */
[----:B------:R-:W-:Y:S01]  /*f450*/  IABS R42, R12 ;  /* 0x0000000c002a7213 */ /* 0x000fe20000000000 */
[C---:B------:R-:W-:Y:S01]  /*f460*/  IMAD R54, R44.reuse, R5, R54 ;  /* 0x000000052c367224 */ /* 0x040fe200078e0236 */
[----:B-1----:R-:W1:Y:S01]  /*f470*/  MUFU.RCP R4, R4 ;  /* 0x0000000400047308 */ /* 0x002e620000001000 */
[----:B------:R-:W-:Y:S02]  /*f480*/  IMAD R53, R44, R29, R53 ;  /* 0x0000001d2c357224 */ /* 0x000fe400078e0235 */
[----:B------:R-:W-:Y:S01]  /*f490*/  @!P3 IMAD.IADD R52, R52, 0x1, -R44 ;  /* 0x000000013434b824 */ /* 0x000fe200078e0a2c */
[----:B------:R-:W-:Y:S01]  /*f4a0*/  ISETP.GT.U32.AND P3, PT, R44, R54, PT ;  /* 0x000000362c00720c */ /* 0x000fe20003f64070 */
[----:B0-----:R-:W-:-:S04]  /*f4b0*/  IMAD.HI.U32 R6, R39, R42, RZ ;  /* 0x0000002a27067227 */ /* 0x001fc800078e00ff */
[----:B------:R-:W-:Y:S01]  /*f4c0*/  @!P0 IMAD.IADD R51, R51, 0x1, -R44 ;  /* 0x0000000133338824 */ /* 0x000fe200078e0a2c */
[----:B------:R-:W-:Y:S01]  /*f4d0*/  ISETP.GT.U32.AND P0, PT, R44, R53, PT ;  /* 0x000000352c00720c */ /* 0x000fe20003f04070 */
[C---:B------:R-:W-:Y:S02]  /*f4e0*/  VIADD R13, R0.reuse, 0x9 ;  /* 0x00000009000d7836 */ /* 0x040fe40000000000 */
[C---:B------:R-:W-:Y:S02]  /*f4f0*/  VIADD R11, R0.reuse, 0x7 ;  /* 0x00000007000b7836 */ /* 0x040fe40000000000 */
[----:B------:R-:W-:Y:S02]  /*f500*/  IMAD.MOV R6, RZ, RZ, -R6 ;  /* 0x000000ffff067224 */ /* 0x000fe400078e0a06 */
[----:B------:R-:W-:Y:S01]  /*f510*/  VIADD R10, R0, 0x6 ;  /* 0x00000006000a7836 */ /* 0x000fe20000000000 */
[----:B------:R-:W-:Y:S01]  /*f520*/  IABS R43, R13 ;  /* 0x0000000d002b7213 */ /* 0x000fe20000000000 */
[----:B------:R-:W-:Y:S01]  /*f530*/  IMAD R42, R44, R6, R42 ;  /* 0x000000062c2a7224 */ /* 0x000fe200078e022a */
[----:B------:R-:W-:Y:S01]  /*f540*/  IABS R41, R11 ;  /* 0x0000000b00297213 */ /* 0x000fe20000000000 */
[----:B------:R-:W-:Y:S01]  /*f550*/  VIADD R9, R0, 0x4 ;  /* 0x0000000400097836 */ /* 0x000fe20000000000 */
[----:B------:R-:W-:Y:S01]  /*f560*/  IABS R6, R10 ;  /* 0x0000000a00067213 */ /* 0x000fe20000000000 */
[----:B------:R-:W-:Y:S01]  /*f570*/  @!P3 IMAD.IADD R54, R54, 0x1, -R44 ;  /* 0x000000013636b824 */ /* 0x000fe200078e0a2c */
[----:B------:R-:W-:Y:S01]  /*f580*/  ISETP.GT.U32.AND P3, PT, R44, R52, PT ;  /* 0x000000342c00720c */ /* 0x000fe20003f64070 */
[----:B------:R-:W-:-:S04]  /*f590*/  IMAD.HI.U32 R28, R39, R43, RZ ;  /* 0x0000002b271c7227 */ /* 0x000fc800078e00ff */
[----:B-1----:R-:W-:Y:S02]  /*f5a0*/  VIADD R29, R4, 0xffffffe ;  /* 0x0ffffffe041d7836 */ /* 0x002fe40000000000 */
[----:B------:R-:W-:-:S04]  /*f5b0*/  IMAD.HI.U32 R5, R39, R41, RZ ;  /* 0x0000002927057227 */ /* 0x000fc800078e00ff */
[----:B------:R-:W-:Y:S02]  /*f5c0*/  IMAD.MOV.U32 R4, RZ, RZ, R6 ;  /* 0x000000ffff047224 */ /* 0x000fe400078e0006 */
[----:B------:R-:W-:Y:S01]  /*f5d0*/  @!P0 IMAD.IADD R53, R53, 0x1, -R44 ;  /* 0x0000000135358824 */ /* 0x000fe200078e0a2c */
[----:B------:R-:W-:Y:S01]  /*f5e0*/  ISETP.GT.U32.AND P0, PT, R44, R51, PT ;  /* 0x000000332c00720c */ /* 0x000fe20003f04070 */
[----:B------:R-:W-:Y:S02]  /*f5f0*/  IMAD.MOV R28, RZ, RZ, -R28 ;  /* 0x000000ffff1c7224 */ /* 0x000fe400078e0a1c */
[----:B------:R-:W-:Y:S02]  /*f600*/  IMAD.MOV R5, RZ, RZ, -R5 ;  /* 0x000000ffff057224 */ /* 0x000fe400078e0a05 */
[----:B------:R-:W-:Y:S02]  /*f610*/  VIADD R60, R0, 0x5 ;  /* 0x00000005003c7836 */ /* 0x000fe40000000000 */
[----:B------:R-:W-:-:S04]  /*f620*/  IMAD.HI.U32 R6, R39, R4, RZ ;  /* 0x0000000427067227 */ /* 0x000fc800078e00ff */
[----:B------:R-:W-:Y:S01]  /*f630*/  @!P4 IMAD.MOV R37, RZ, RZ, -R37 ;  /* 0x000000ffff25c224 */ /* 0x000fe200078e0a25 */
[C---:B------:R-:W-:Y:S01]  /*f640*/  ISETP.GT.U32.AND P4, PT, R44.reuse, R53, PT ;  /* 0x000000352c00720c */ /* 0x040fe20003f84070 */
[C---:B------:R-:W-:Y:S01]  /*f650*/  IMAD R43, R44.reuse, R28, R43 ;  /* 0x0000001c2c2b7224 */ /* 0x040fe200078e022b */
[----:B------:R-:W-:Y:S01]  /*f660*/  IABS R28, R9 ;  /* 0x00000009001c7213 */ /* 0x000fe20000000000 */
[C---:B------:R-:W-:Y:S01]  /*f670*/  IMAD R41, R44.reuse, R5, R41 ;  /* 0x000000052c297224 */ /* 0x040fe200078e0229 */
[----:B------:R-:W-:Y:S01]  /*f680*/  IABS R5, R60 ;  /* 0x0000003c00057213 */ /* 0x000fe20000000000 */
[----:B------:R-:W-:Y:S02]  /*f690*/  IMAD.MOV R6, RZ, RZ, -R6 ;  /* 0x000000ffff067224 */ /* 0x000fe400078e0a06 */
[----:B------:R-:W-:Y:S01]  /*f6a0*/  @!P1 IMAD.MOV R38, RZ, RZ, -R38 ;  /* 0x000000ffff269224 */ /* 0x000fe200078e0a26 */
[C---:B------:R-:W-:Y:S01]  /*f6b0*/  ISETP.GT.U32.AND P1, PT, R44.reuse, R54, PT ;  /* 0x000000362c00720c */ /* 0x040fe20003f24070 */
[----:B------:R-:W-:-:S02]  /*f6c0*/  IMAD R4, R44, R6, R4 ;  /* 0x000000062c047224 */ /* 0x000fc400078e0204 */
[----:B------:R-:W-:Y:S01]  /*f6d0*/  @!P3 IMAD.IADD R52, R52, 0x1, -R44 ;  /* 0x000000013434b824 */ /* 0x000fe200078e0a2c */
[----:B------:R-:W-:Y:S01]  /*f6e0*/  ISETP.GT.U32.AND P3, PT, R44, R42, PT ;  /* 0x0000002a2c00720c */ /* 0x000fe20003f64070 */
[----:B------:R-:W-:Y:S01]  /*f6f0*/  IMAD.MOV.U32 R6, RZ, RZ, R28 ;  /* 0x000000ffff067224 */ /* 0x000fe200078e001c */
[----:B------:R-:W0:Y:S01]  /*f700*/  F2I.FTZ.U32.TRUNC.NTZ R29, R29 ;  /* 0x0000001d001d7305 */ /* 0x000e22000021f000 */
[----:B------:R-:W-:-:S04]  /*f710*/  IMAD.HI.U32 R28, R39, R5, RZ ;  /* 0x00000005271c7227 */ /* 0x000fc800078e00ff */
[----:B------:R-:W-:Y:S01]  /*f720*/  @!P0 IMAD.IADD R51, R51, 0x1, -R44 ;  /* 0x0000000133338824 */ /* 0x000fe200078e0a2c */
[C---:B------:R-:W-:Y:S01]  /*f730*/  ISETP.GT.U32.AND P0, PT, R44.reuse, R43, PT ;  /* 0x0000002b2c00720c */ /* 0x040fe20003f04070 */
[----:B------:R-:W-:Y:S02]  /*f740*/  IMAD.MOV R28, RZ, RZ, -R28 ;  /* 0x000000ffff1c7224 */ /* 0x000fe400078e0a1c */
[----:B------:R-:W-:Y:S01]  /*f750*/  @!P4 IMAD.IADD R53, R53, 0x1, -R44 ;  /* 0x000000013535c824 */ /* 0x000fe200078e0a2c */
[----:B------:R-:W-:Y:S01]  /*f760*/  ISETP.GT.U32.AND P4, PT, R44, R41, PT ;  /* 0x000000292c00720c */ /* 0x000fe20003f84070 */
[----:B------:R-:W-:Y:S02]  /*f770*/  VIADD R7, R0, 0x3 ;  /* 0x0000000300077836 */ /* 0x000fe40000000000 */
[----:B------:R-:W-:Y:S02]  /*f780*/  IMAD R5, R44, R28, R5 ;  /* 0x0000001c2c057224 */ /* 0x000fe400078e0205 */
[----:B------:R-:W-:Y:S01]  /*f790*/  IMAD.HI.U32 R28, R39, R6, RZ ;  /* 0x00000006271c7227 */ /* 0x000fe200078e00ff */
[----:B------:R-:W-:-:S03]  /*f7a0*/  IABS R40, R7 ;  /* 0x0000000700287213 */ /* 0x000fc60000000000 */
[--C-:B------:R-:W-:Y:S01]  /*f7b0*/  @!P1 IMAD.IADD R54, R54, 0x1, -R44.reuse ;  /* 0x0000000136369824 */ /* 0x100fe200078e0a2c */
[----:B------:R-:W-:Y:S01]  /*f7c0*/  ISETP.GT.U32.AND P1, PT, R44, R4, PT ;  /* 0x000000042c00720c */ /* 0x000fe20003f24070 */
[--C-:B------:R-:W-:Y:S01]  /*f7d0*/  @!P3 IMAD.IADD R42, R42, 0x1, -R44.reuse ;  /* 0x000000012a2ab824 */ /* 0x100fe200078e0a2c */
[----:B------:R-:W-:Y:S01]  /*f7e0*/  ISETP.GT.U32.AND P3, PT, R44, R5, PT ;  /* 0x000000052c00720c */ /* 0x000fe20003f64070 */
[----:B------:R-:W-:Y:S01]  /*f7f0*/  @!P6 IMAD.IADD R46, R46, 0x1, -R44 ;  /* 0x000000012e2ee824 */ /* 0x000fe200078e0a2c */
[----:B------:R-:W-:Y:S01]  /*f800*/  ISETP.GE.AND P6, PT, R55, RZ, PT ;  /* 0x000000ff3700720c */ /* 0x000fe20003fc6270 */
[----:B------:R-:W-:Y:S02]  /*f810*/  IMAD.MOV R28, RZ, RZ, -R28 ;  /* 0x000000ffff1c7224 */ /* 0x000fe400078e0a1c */
[----:B0-----:R-:W-:Y:S02]  /*f820*/  IMAD.MOV R55, RZ, RZ, -R29 ;  /* 0x000000ffff377224 */ /* 0x001fe400078e0a1d */
[----:B------:R-:W-:Y:S01]  /*f830*/  @!P0 IMAD.IADD R43, R43, 0x1, -R44 ;  /* 0x000000012b2b8824 */ /* 0x000fe200078e0a2c */
[----:B------:R-:W-:Y:S01]  /*f840*/  ISETP.GE.AND P0, PT, R56, RZ, PT ;  /* 0x000000ff3800720c */ /* 0x000fe20003f06270 */
[----:B------:R-:W-:-:S04]  /*f850*/  IMAD.HI.U32 R56, R39, R40, RZ ;  /* 0x0000002827387227 */ /* 0x000fc800078e00ff */
[----:B------:R-:W-:Y:S01]  /*f860*/  @!P4 IMAD.IADD R41, R41, 0x1, -R44 ;  /* 0x000000012929c824 */ /* 0x000fe200078e0a2c */
[----:B------:R-:W-:Y:S01]  /*f870*/  ISETP.GE.AND P4, PT, R59, RZ, PT ;  /* 0x000000ff3b00720c */ /* 0x000fe20003f86270 */
[----:B------:R-:W-:Y:S02]  /*f880*/  IMAD R6, R44, R28, R6 ;  /* 0x0000001c2c067224 */ /* 0x000fe400078e0206 */
[----:B------:R-:W-:Y:S02]  /*f890*/  IMAD R55, R55, R45, RZ ;  /* 0x0000002d37377224 */ /* 0x000fe400078e02ff */
[----:B------:R-:W-:Y:S02]  /*f8a0*/  IMAD.MOV.U32 R28, RZ, RZ, RZ ;  /* 0x000000ffff1c7224 */ /* 0x000fe400078e00ff */
[C---:B------:R-:W-:Y:S02]  /*f8b0*/  VIADD R58, R0.reuse, 0x2 ;  /* 0x00000002003a7836 */ /* 0x040fe40000000000 */
[----:B------:R-:W-:-:S02]  /*f8c0*/  VIADD R59, R0, 0x1 ;  /* 0x00000001003b7836 */ /* 0x000fc40000000000 */
[----:B------:R-:W-:Y:S02]  /*f8d0*/  IMAD.MOV R56, RZ, RZ, -R56 ;  /* 0x000000ffff387224 */ /* 0x000fe400078e0a38 */
[----:B------:R-:W-:Y:S01]  /*f8e0*/  IMAD.HI.U32 R28, R29, R55, R28 ;  /* 0x000000371d1c7227 */ /* 0x000fe200078e001c */
[----:B------:R-:W-:Y:S02]  /*f8f0*/  IABS R55, R58 ;  /* 0x0000003a00377213 */ /* 0x000fe40000000000 */
[----:B------:R-:W-:Y:S01]  /*f900*/  IABS R29, R59 ;  /* 0x0000003b001d7213 */ /* 0x000fe20000000000 */
[----:B------:R-:W-:Y:S01]  /*f910*/  @!P1 IMAD.IADD R4, R4, 0x1, -R44 ;  /* 0x0000000104049824 */ /* 0x000fe200078e0a2c */
[----:B------:R-:W-:Y:S01]  /*f920*/  ISETP.GE.AND P1, PT, R61, RZ, PT ;  /* 0x000000ff3d00720c */ /* 0x000fe20003f26270 */
[C---:B------:R-:W-:Y:S01]  /*f930*/  IMAD R40, R44.reuse, R56, R40 ;  /* 0x000000382c287224 */ /* 0x040fe200078e0228 */
[----:B------:R-:W-:Y:S01]  /*f940*/  IABS R56, R0 ;  /* 0x0000000000387213 */ /* 0x000fe20000000000 */
[----:B------:R-:W-:Y:S01]  /*f950*/  @!P3 IMAD.IADD R5, R5, 0x1, -R44 ;  /* 0x000000010505b824 */ /* 0x000fe200078e0a2c */
[----:B------:R-:W-:Y:S01]  /*f960*/  ISETP.GT.U32.AND P3, PT, R44, R6, PT ;  /* 0x000000062c00720c */ /* 0x000fe20003f64070 */
[----:B------:R-:W-:-:S04]  /*f970*/  IMAD.HI.U32 R21, R39, R55, RZ ;  /* 0x0000003727157227 */ /* 0x000fc800078e00ff */
[----:B------:R-:W-:-:S04]  /*f980*/  IMAD.HI.U32 R20, R39, R29, RZ ;  /* 0x0000001d27147227 */ /* 0x000fc800078e00ff */
[----:B------:R-:W-:Y:S01]  /*f990*/  @!P0 IMAD.MOV R49, RZ, RZ, -R49 ;  /* 0x000000ffff318224 */ /* 0x000fe200078e0a31 */
[----:B------:R-:W-:Y:S01]  /*f9a0*/  ISETP.GT.U32.AND P0, PT, R44, R4, PT ;  /* 0x000000042c00720c */ /* 0x000fe20003f04070 */
[----:B------:R-:W-:-:S04]  /*f9b0*/  IMAD.HI.U32 R19, R39, R56, RZ ;  /* 0x0000003827137227 */ /* 0x000fc800078e00ff */
[----:B------:R-:W-:Y:S02]  /*f9c0*/  IMAD.MOV R39, RZ, RZ, -R21 ;  /* 0x000000ffff277224 */ /* 0x000fe400078e0a15 */
[----:B------:R-:W-:Y:S02]  /*f9d0*/  IMAD.MOV R21, RZ, RZ, -R20 ;  /* 0x000000ffff157224 */ /* 0x000fe400078e0a14 */
[----:B------:R-:W-:Y:S02]  /*f9e0*/  IMAD.MOV R20, RZ, RZ, -R19 ;  /* 0x000000ffff147224 */ /* 0x000fe400078e0a13 */
[--C-:B------:R-:W-:Y:S01]  /*f9f0*/  @!P3 IMAD.IADD R6, R6, 0x1, -R44.reuse ;  /* 0x000000010606b824 */ /* 0x100fe200078e0a2c */
[C---:B------:R-:W-:Y:S01]  /*fa00*/  ISETP.GT.U32.AND P3, PT, R44.reuse, R40, PT ;  /* 0x000000282c00720c */ /* 0x040fe20003f64070 */
[----:B------:R-:W-:Y:S02]  /*fa10*/  IMAD R39, R44, R39, R55 ;  /* 0x000000272c277224 */ /* 0x000fe400078e0237 */
[----:B------:R-:W-:-:S02]  /*fa20*/  @!P0 IMAD.IADD R4, R4, 0x1, -R44 ;  /* 0x0000000104048824 */ /* 0x000fc400078e0a2c */
[----:B------:R-:W-:Y:S01]  /*fa30*/  @!P2 IMAD.MOV R48, RZ, RZ, -R48 ;  /* 0x000000ffff30a224 */ /* 0x000fe200078e0a30 */
[----:B------:R-:W-:Y:S01]  /*fa40*/  ISETP.GT.U32.AND P2, PT, R44, R41, PT ;  /* 0x000000292c00720c */ /* 0x000fe20003f44070 */
[----:B------:R-:W-:-:S06]  /*fa50*/  @!P5 IMAD.MOV R46, RZ, RZ, -R46 ;  /* 0x000000ffff2ed224 */ /* 0x000fcc00078e0a2e */
[----:B------:R-:W-:Y:S01]  /*fa60*/  @!P3 IMAD.IADD R40, R40, 0x1, -R44 ;  /* 0x000000012828b824 */ /* 0x000fe200078e0a2c */
[C---:B------:R-:W-:Y:S02]  /*fa70*/  ISETP.GT.U32.AND P3, PT, R44.reuse, R43, PT ;  /* 0x0000002b2c00720c */ /* 0x040fe40003f64070 */
[C---:B------:R-:W-:Y:S01]  /*fa80*/  ISETP.GT.U32.AND P5, PT, R44.reuse, R42, PT ;  /* 0x0000002a2c00720c */ /* 0x040fe20003fa4070 */
[----:B------:R-:W-:Y:S01]  /*fa90*/  @!P4 IMAD.MOV R50, RZ, RZ, -R50 ;  /* 0x000000ffff32c224 */ /* 0x000fe200078e0a32 */
[C---:B------:R-:W-:Y:S01]  /*faa0*/  ISETP.GT.U32.AND P4, PT, R44.reuse, R5, PT ;  /* 0x000000052c00720c */ /* 0x040fe20003f84070 */
[----:B------:R-:W-:Y:S01]  /*fab0*/  @!P1 IMAD.MOV R51, RZ, RZ, -R51 ;  /* 0x000000ffff339224 */ /* 0x000fe200078e0a33 */
[C---:B------:R-:W-:Y:S01]  /*fac0*/  ISETP.GT.U32.AND P1, PT, R44.reuse, R6, PT ;  /* 0x000000062c00720c */ /* 0x040fe20003f24070 */
[----:B------:R-:W-:Y:S02]  /*fad0*/  @!P2 IMAD.IADD R41, R41, 0x1, -R44 ;  /* 0x000000012929a824 */ /* 0x000fe400078e0a2c */
[----:B------:R-:W-:-:S04]  /*fae0*/  IMAD R29, R44, R21, R29 ;  /* 0x000000152c1d7224 */ /* 0x000fc800078e021d */
[----:B------:R-:W-:Y:S01]  /*faf0*/  @!P3 IMAD.IADD R43, R43, 0x1, -R44 ;  /* 0x000000012b2bb824 */ /* 0x000fe200078e0a2c */
[----:B--2---:R-:W-:-:S05]  /*fb00*/  IABS R61, R8 ;  /* 0x00000008003d7213 */ /* 0x004fca0000000000 */
[----:B------:R-:W-:-:S04]  /*fb10*/  IMAD.HI.U32 R18, R28, R61, RZ ;  /* 0x0000003d1c127227 */ /* 0x000fc800078e00ff */
[----:B------:R-:W-:-:S04]  /*fb20*/  IMAD.MOV R19, RZ, RZ, -R18 ;  /* 0x000000ffff137224 */ /* 0x000fc800078e0a12 */
[----:B------:R-:W-:-:S05]  /*fb30*/  IMAD R55, R45, R19, R61 ;  /* 0x000000132d377224 */ /* 0x000fca00078e023d */
[----:B------:R-:W-:Y:S02]  /*fb40*/  ISETP.GT.U32.AND P0, PT, R45, R55, PT ;  /* 0x000000372d00720c */ /* 0x000fe40003f04070 */
[----:B---3--:R-:W-:-:S11]  /*fb50*/  IABS R17, R57 ;  /* 0x0000003900117213 */ /* 0x008fd60000000000 */
[----:B------:R-:W-:Y:S01]  /*fb60*/  @!P0 IMAD.IADD R55, R55, 0x1, -R45 ;  /* 0x0000000137378824 */ /* 0x000fe200078e0a2d */
[----:B------:R-:W-:Y:S01]  /*fb70*/  ISETP.GE.AND P0, PT, R11, RZ, PT ;  /* 0x000000ff0b00720c */ /* 0x000fe20003f06270 */
[----:B------:R-:W-:Y:S01]  /*fb80*/  IMAD.HI.U32 R18, R28, R17, RZ ;  /* 0x000000111c127227 */ /* 0x000fe200078e00ff */
[----:B------:R-:W-:-:S03]  /*fb90*/  ISETP.GT.U32.AND P3, PT, R44, R39, PT ;  /* 0x000000272c00720c */ /* 0x000fc60003f64070 */
[----:B------:R-:W-:Y:S02]  /*fba0*/  IMAD R28, R44, R20, R56 ;  /* 0x000000142c1c7224 */ /* 0x000fe400078e0238 */
[----:B------:R-:W-:Y:S02]  /*fbb0*/  IMAD.MOV R56, RZ, RZ, -R18 ;  /* 0x000000ffff387224 */ /* 0x000fe400078e0a12 */
[----:B------:R-:W-:Y:S01]  /*fbc0*/  @!P5 IMAD.IADD R42, R42, 0x1, -R44 ;  /* 0x000000012a2ad824 */ /* 0x000fe200078e0a2c */
[----:B------:R-:W-:-:S03]  /*fbd0*/  ISETP.GT.U32.AND P5, PT, R44, R29, PT ;  /* 0x0000001d2c00720c */ /* 0x000fc60003fa4070 */
[----:B------:R-:W-:Y:S01]  /*fbe0*/  @!P0 IMAD.MOV R41, RZ, RZ, -R41 ;  /* 0x000000ffff298224 */ /* 0x000fe200078e0a29 */
[----:B------:R-:W-:Y:S02]  /*fbf0*/  ISETP.GE.AND P0, PT, R60, RZ, PT ;  /* 0x000000ff3c00720c */ /* 0x000fe40003f06270 */
[----:B------:R-:W0:Y:S01]  /*fc00*/  S2R R60, SR_TID.X ;  /* 0x00000000003c7919 */ /* 0x000e220000002100 */
[----:B------:R-:W-:Y:S01]  /*fc10*/  @!P6 IMAD.MOV R47, RZ, RZ, -R47 ;  /* 0x000000ffff2fe224 */ /* 0x000fe200078e0a2f */
[C---:B------:R-:W-:Y:S01]  /*fc20*/  ISETP.GT.U32.AND P6, PT, R44.reuse, R40, PT ;  /* 0x000000282c00720c */ /* 0x040fe20003fc4070 */
[----:B------:R-:W-:Y:S01]  /*fc30*/  IMAD R56, R45, R56, R17 ;  /* 0x000000382d387224 */ /* 0x000fe200078e0211 */
[----:B------:R-:W-:Y:S01]  /*fc40*/  ISETP.GT.U32.AND P2, PT, R44, R28, PT ;  /* 0x0000001c2c00720c */ /* 0x000fe20003f44070 */
[--C-:B------:R-:W-:Y:S02]  /*fc50*/  @!P4 IMAD.IADD R5, R5, 0x1, -R44.reuse ;  /* 0x000000010505c824 */ /* 0x100fe400078e0a2c */
[--C-:B------:R-:W-:Y:S01]  /*fc60*/  @!P1 IMAD.IADD R6, R6, 0x1, -R44.reuse ;  /* 0x0000000106069824 */ /* 0x100fe200078e0a2c */
[----:B------:R-:W-:Y:S01]  /*fc70*/  ISETP.GT.U32.AND P4, PT, R45, R56, PT ;  /* 0x000000382d00720c */ /* 0x000fe20003f84070 */
[----:B------:R-:W-:Y:S01]  /*fc80*/  @!P3 IMAD.IADD R39, R39, 0x1, -R44 ;  /* 0x000000012727b824 */ /* 0x000fe200078e0a2c */
[----:B------:R-:W-:-:S02]  /*fc90*/  ISETP.GE.AND P1, PT, R16, RZ, PT ;  /* 0x000000ff1000720c */ /* 0x000fc40003f26270 */
[----:B------:R-:W-:Y:S01]  /*fca0*/  ISETP.GE.AND P3, PT, R14, RZ, PT ;  /* 0x000000ff0e00720c */ /* 0x000fe20003f66270 */
[--C-:B------:R-:W-:Y:S01]  /*fcb0*/  @!P5 IMAD.IADD R29, R29, 0x1, -R44.reuse ;  /* 0x000000011d1dd824 */ /* 0x100fe200078e0a2c */
[----:B------:R-:W-:Y:S01]  /*fcc0*/  ISETP.GE.AND P5, PT, R13, RZ, PT ;  /* 0x000000ff0d00720c */ /* 0x000fe20003fa6270 */
[--C-:B------:R-:W-:Y:S01]  /*fcd0*/  @!P6 IMAD.IADD R40, R40, 0x1, -R44.reuse ;  /* 0x000000012828e824 */ /* 0x100fe200078e0a2c */
[----:B------:R-:W-:Y:S01]  /*fce0*/  ISETP.GE.AND P6, PT, R15, RZ, PT ;  /* 0x000000ff0f00720c */ /* 0x000fe20003fc6270 */
[----:B------:R-:W-:-:S04]  /*fcf0*/  @!P2 IMAD.IADD R28, R28, 0x1, -R44 ;  /* 0x000000011c1ca824 */ /* 0x000fc800078e0a2c */
[----:B------:R-:W-:Y:S01]  /*fd00*/  @!P4 IMAD.IADD R56, R56, 0x1, -R45 ;  /* 0x000000013838c824 */ /* 0x000fe200078e0a2d */
[C---:B------:R-:W-:Y:S01]  /*fd10*/  ISETP.GT.U32.AND P4, PT, R44.reuse, R29, PT ;  /* 0x0000001d2c00720c */ /* 0x040fe20003f84070 */
[----:B------:R-:W-:Y:S01]  /*fd20*/  @!P1 IMAD.MOV R52, RZ, RZ, -R52 ;  /* 0x000000ffff349224 */ /* 0x000fe200078e0a34 */
[C---:B------:R-:W-:Y:S01]  /*fd30*/  ISETP.GT.U32.AND P1, PT, R44.reuse, R39, PT ;  /* 0x000000272c00720c */ /* 0x040fe20003f24070 */
[----:B------:R-:W-:Y:S01]  /*fd40*/  @!P3 IMAD.MOV R54, RZ, RZ, -R54 ;  /* 0x000000ffff36b224 */ /* 0x000fe200078e0a36 */
[----:B------:R-:W-:Y:S01]  /*fd50*/  ISETP.GT.U32.AND P3, PT, R44, R28, PT ;  /* 0x0000001c2c00720c */ /* 0x000fe20003f64070 */
[----:B------:R-:W-:Y:S01]  /*fd60*/  @!P5 IMAD.MOV R43, RZ, RZ, -R43 ;  /* 0x000000ffff2bd224 */ /* 0x000fe200078e0a2b */
[C---:B------:R-:W-:Y:S01]  /*fd70*/  ISETP.GT.U32.AND P5, PT, R45.reuse, R55, PT ;  /* 0x000000372d00720c */ /* 0x040fe20003fa4070 */
[----:B------:R-:W-:Y:S01]  /*fd80*/  @!P6 IMAD.MOV R53, RZ, RZ, -R53 ;  /* 0x000000ffff35e224 */ /* 0x000fe200078e0a35 */
[----:B------:R-:W-:Y:S02]  /*fd90*/  ISETP.GT.U32.AND P6, PT, R45, R56, PT ;  /* 0x000000382d00720c */ /* 0x000fe40003fc4070 */
[----:B0-----:R-:W-:-:S03]  /*fda0*/  SHF.R.S32.HI R61, RZ, 0x2, R60 ;  /* 0x00000002ff3d7819 */ /* 0x001fc6000001143c */
[--C-:B------:R-:W-:Y:S02]  /*fdb0*/  @!P4 IMAD.IADD R29, R29, 0x1, -R44.reuse ;  /* 0x000000011d1dc824 */ /* 0x100fe400078e0a2c */
[--C-:B------:R-:W-:Y:S02]  /*fdc0*/  @!P1 IMAD.IADD R39, R39, 0x1, -R44.reuse ;  /* 0x0000000127279824 */ /* 0x100fe400078e0a2c */
[----:B------:R-:W-:Y:S01]  /*fdd0*/  @!P3 IMAD.IADD R28, R28, 0x1, -R44 ;  /* 0x000000011c1cb824 */ /* 0x000fe200078e0a2c */
[----:B------:R-:W-:Y:S01]  /*fde0*/  SGXT R44, R61, 0x1 ;  /* 0x000000013d2c781a */ /* 0x000fe20000000200 */
[--C-:B------:R-:W-:Y:S01]  /*fdf0*/  @!P5 IMAD.IADD R55, R55, 0x1, -R45.reuse ;  /* 0x000000013737d824 */ /* 0x100fe200078e0a2d */
[----:B------:R-:W-:Y:S02]  /*fe00*/  LOP3.LUT R61, R60, 0x3, RZ, 0xc0, !PT ;  /* 0x000000033c3d7812 */ /* 0x000fe400078ec0ff */
[----:B------:R-:W-:Y:S02]  /*fe10*/  LOP3.LUT R44, R44, 0x90, RZ, 0xc0, !PT ;  /* 0x000000902c2c7812 */ /* 0x000fe400078ec0ff */
[----:B------:R-:W-:Y:S01]  /*fe20*/  ISETP.GE.AND P5, PT, R57, RZ, PT ;  /* 0x000000ff3900720c */ /* 0x000fe20003fa6270 */
[----:B------:R-:W-:Y:S01]  /*fe30*/  @!P6 IMAD.IADD R56, R56, 0x1, -R45 ;  /* 0x000000013838e824 */ /* 0x000fe200078e0a2d */
[----:B------:R-:W-:Y:S01]  /*fe40*/  ISETP.GE.AND P4, PT, R8, RZ, PT ;  /* 0x000000ff0800720c */ /* 0x000fe20003f86270 */
[----:B------:R-:W-:-:S02]  /*fe50*/  IMAD.SHL.U32 R45, R60, 0x2, RZ ;  /* 0x000000023c2d7824 */ /* 0x000fc400078e00ff */
[----:B------:R-:W-:Y:S01]  /*fe60*/  IMAD R44, R61, 0x20, R44 ;  /* 0x000000203d2c7824 */ /* 0x000fe200078e022c */
[----:B------:R-:W-:Y:S01]  /*fe70*/  ISETP.GE.AND P3, PT, R7, RZ, PT ;  /* 0x000000ff0700720c */ /* 0x000fe20003f66270 */
[----:B------:R-:W-:-:S03]  /*fe80*/  IMAD.SHL.U32 R7, R60, 0x10, RZ ;  /* 0x000000103c077824 */ /* 0x000fc600078e00ff */
[----:B------:R-:W-:Y:S02]  /*fe90*/  LOP3.LUT R44, R44, 0x10, R45, 0x78, !PT ;  /* 0x000000102c2c7812 */ /* 0x000fe400078e782d */
[----:B------:R-:W-:Y:S01]  /*fea0*/  SHF.R.U32.HI R45, RZ, 0x2, R60 ;  /* 0x00000002ff2d7819 */ /* 0x000fe2000001163c */
[----:B------:R-:W-:Y:S01]  /*feb0*/  IMAD R61, R61, 0x110, RZ ;  /* 0x000001103d3d7824 */ /* 0x000fe200078e02ff */
[----:B------:R-:W-:Y:S01]  /*fec0*/  LOP3.LUT R7, R7, 0x100, RZ, 0xc0, !PT ;  /* 0x0000010007077812 */ /* 0x000fe200078ec0ff */
[----:B------:R-:W-:Y:S01]  /*fed0*/  @!P5 IMAD.MOV R56, RZ, RZ, -R56 ;  /* 0x000000ffff38d224 */ /* 0x000fe200078e0a38 */
[----:B------:R-:W-:Y:S01]  /*fee0*/  SGXT.U32 R45, R45, 0x3 ;  /* 0x000000032d2d781a */ /* 0x000fe20000000000 */
[----:B------:R-:W-:Y:S01]  /*fef0*/  @!P4 IMAD.MOV R55, RZ, RZ, -R55 ;  /* 0x000000ffff37c224 */ /* 0x000fe200078e0a37 */
[----:B------:R-:W-:Y:S02]  /*ff00*/  ISETP.NE.AND P5, PT, R2, RZ, PT ;  /* 0x000000ff0200720c */ /* 0x000fe40003fa5270 */
[----:B------:R-:W-:-:S02]  /*ff10*/  LOP3.LUT R2, RZ, R2, RZ, 0x33, !PT ;  /* 0x00000002ff027212 */ /* 0x000fc400078e33ff */
[----:B------:R-:W-:Y:S02]  /*ff20*/  ISETP.GE.AND P1, PT, R9, RZ, PT ;  /* 0x000000ff0900720c */ /* 0x000fe40003f26270 */
[----:B------:R-:W-:Y:S02]  /*ff30*/  LOP3.LUT R9, R61, R45, RZ, 0xfc, !PT ;  /* 0x0000002d3d097212 */ /* 0x000fe400078efcff */
[----:B------:R-:W-:Y:S02]  /*ff40*/  IADD3 R8, PT, PT, R44, UR4, R7 ;  /* 0x000000042c087c10 */ /* 0x000fe4000fffe007 */
[C---:B------:R-:W-:Y:S02]  /*ff50*/  SEL R7, R2.reuse, R55, !P5 ;  /* 0x0000003702077207 */ /* 0x040fe40006800000 */
[----:B------:R-:W-:Y:S02]  /*ff60*/  SEL R2, R2, R56, !P5 ;  /* 0x0000003802027207 */ /* 0x000fe40006800000 */
[----:B------:R-:W-:Y:S01]  /*ff70*/  LOP3.LUT R60, R60, 0x1f, RZ, 0xc0, !PT ;  /* 0x0000001f3c3c7812 */ /* 0x000fe200078ec0ff */
[----:B------:R0:W-:Y:S04]  /*ff80*/  STL [R1+0x20], R9 ;  /* 0x0000200901007387 */ /* 0x0001e80000100800 */
[----:B------:R1:W-:Y:S01]  /*ff90*/  STL [R1+0x28], R8 ;  /* 0x0000280801007387 */ /* 0x0003e20000100800 */
[----:B------:R-:W-:-:S03]  /*ffa0*/  IMAD R24, R60, UR6, RZ ;  /* 0x000000063c187c24 */ /* 0x000fc6000f8e02ff */
[----:B------:R2:W-:Y:S04]  /*ffb0*/  STL [R1+0x404], R7 ;  /* 0x0004040701007387 */ /* 0x0005e80000100800 */
[----:B------:R3:W-:Y:S04]  /*ffc0*/  STL [R1+0x400], R2 ;  /* 0x0004000201007387 */ /* 0x0007e80000100800 */
[----:B------:R-:W-:Y:S04]  /*ffd0*/  STL [R1+0x16d8], R0 ;  /* 0x0016d80001007387 */ /* 0x000fe80000100800 */
[----:B------:R-:W4:Y:S04]  /*ffe0*/  LDL.LU R23, [R1+0x260] ;  /* 0x0002600001177983 */ /* 0x000f280000300800 */
[----:B------:R-:W4:Y:S04]  /*fff0*/  LDL.LU R22, [R1+0x25c] ;  /* 0x00025c0001167983 */ /* 0x000f280000300800 */
[----:B------:R-:W4:Y:S04]  /*10000*/  LDL.LU R21, [R1+0x258] ;  /* 0x0002580001157983 */ /* 0x000f280000300800 */
[----:B------:R-:W-:Y:S04]  /*10010*/  STL [R1+0x408], R24 ;  /* 0x0004081801007387 */ /* 0x000fe80000100800 */
[----:B------:R-:W4:Y:S01]  /*10020*/  LDL.LU R20, [R1+0x254] ;  /* 0x0002540001147983 */ /* 0x000f220000300800 */
[----:B------:R-:W-:-:S03]  /*10030*/  ISETP.GE.AND P2, PT, R12, RZ, PT ;  /* 0x000000ff0c00720c */ /* 0x000fc60003f46270 */
[----:B------:R-:W4:Y:S04]  /*10040*/  LDL.LU R19, [R1+0x1c8] ;  /* 0x0001c80001137983 */ /* 0x000f280000300800 */
[----:B------:R-:W4:Y:S04]  /*10050*/  LDL.LU R18, [R1+0x1d8] ;  /* 0x0001d80001127983 */ /* 0x000f280000300800 */
[----:B------:R-:W4:Y:S04]  /*10060*/  LDL.LU R17, [R1+0x1dc] ;  /* 0x0001dc0001117983 */ /* 0x000f280000300800 */
[----:B------:R-:W4:Y:S04]  /*10070*/  LDL.LU R16, [R1+0x1e4] ;  /* 0x0001e40001107983 */ /* 0x000f280000300800 */
[----:B------:R-:W4:Y:S04]  /*10080*/  LDL.LU R15, [R1+0x1e8] ;  /* 0x0001e800010f7983 */ /* 0x000f280000300800 */
[----:B------:R-:W4:Y:S04]  /*10090*/  LDL.LU R14, [R1+0x1ec] ;  /* 0x0001ec00010e7983 */ /* 0x000f280000300800 */
[----:B------:R-:W4:Y:S01]  /*100a0*/  LDL.LU R13, [R1+0x1f0] ;  /* 0x0001f000010d7983 */ /* 0x000f220000300800 */
[----:B------:R-:W-:-:S03]  /*100b0*/  @!P2 IMAD.MOV R42, RZ, RZ, -R42 ;  /* 0x000000ffff2aa224 */ /* 0x000fc600078e0a2a */
[----:B------:R-:W4:Y:S01]  /*100c0*/  LDL.LU R12, [R1+0x1f4] ;  /* 0x0001f400010c7983 */ /* 0x000f220000300800 */
[----:B------:R-:W-:-:S03]  /*100d0*/  ISETP.GE.AND P2, PT, R10, RZ, PT ;  /* 0x000000ff0a00720c */ /* 0x000fc60003f46270 */
[----:B------:R-:W4:Y:S04]  /*100e0*/  LDL.LU R11, [R1+0x1f8] ;  /* 0x0001f800010b7983 */ /* 0x000f280000300800 */
[----:B------:R-:W4:Y:S04]  /*100f0*/  LDL.LU R10, [R1+0x200] ;  /* 0x00020000010a7983 */ /* 0x000f280000300800 */
[----:B0-----:R-:W4:Y:S04]  /*10100*/  LDL.LU R9, [R1+0x208] ;  /* 0x0002080001097983 */ /* 0x001f280000300800 */
[----:B-1----:R-:W4:Y:S01]  /*10110*/  LDL.LU R8, [R1+0x20c] ;  /* 0x00020c0001087983 */ /* 0x002f220000300800 */
[----:B------:R-:W-:-:S03]  /*10120*/  ISETP.GE.AND P6, PT, R58, RZ, PT ;  /* 0x000000ff3a00720c */ /* 0x000fc60003fc6270 */
[----:B--2---:R-:W2:Y:S01]  /*10130*/  LDL.LU R7, [R1+0x210] ;  /* 0x0002100001077983 */ /* 0x004ea20000300800 */
[----:B------:R-:W-:-:S03]  /*10140*/  ISETP.GE.AND P4, PT, R59, RZ, PT ;  /* 0x000000ff3b00720c */ /* 0x000fc60003f86270 */
[----:B------:R-:W2:Y:S04]  /*10150*/  LDL.LU R57, [R1+0x214] ;  /* 0x0002140001397983 */ /* 0x000ea80000300800 */
[----:B------:R-:W2:Y:S04]  /*10160*/  LDL.LU R58, [R1+0x218] ;  /* 0x00021800013a7983 */ /* 0x000ea80000300800 */
[----:B------:R-:W2:Y:S04]  /*10170*/  LDL.LU R59, [R1+0x21c] ;  /* 0x00021c00013b7983 */ /* 0x000ea80000300800 */
[----:B------:R-:W2:Y:S01]  /*10180*/  LDL.LU R60, [R1+0x220] ;  /* 0x00022000013c7983 */ /* 0x000ea20000300800 */
[----:B------:R-:W-:Y:S01]  /*10190*/  @!P1 IMAD.MOV R6, RZ, RZ, -R6 ;  /* 0x000000ffff069224 */ /* 0x000fe200078e0a06 */
[----:B---3--:R-:W-:Y:S01]  /*101a0*/  IADD3 R2, P1, PT, R24, UR8, RZ ;  /* 0x0000000818027c10 */ /* 0x008fe2000ff3e0ff */
[----:B------:R-:W-:Y:S01]  /*101b0*/  @!P0 IMAD.MOV R5, RZ, RZ, -R5 ;  /* 0x000000ffff058224 */ /* 0x000fe200078e0a05 */
[----:B------:R-:W-:-:S02]  /*101c0*/  ISETP.NE.AND P0, PT, R3, RZ, PT ;  /* 0x000000ff0300720c */ /* 0x000fc40003f05270 */
[----:B------:R-:W-:Y:S01]  /*101d0*/  LOP3.LUT R3, RZ, R3, RZ, 0x33, !PT ;  /* 0x00000003ff037212 */ /* 0x000fe200078e33ff */
[----:B------:R4:W-:Y:S01]  /*101e0*/  STL [R1+0x1718], R2 ;  /* 0x0017180201007387 */ /* 0x0009e20000100800 */
[----:B------:R-:W-:Y:S01]  /*101f0*/  @!P2 IMAD.MOV R4, RZ, RZ, -R4 ;  /* 0x000000ffff04a224 */ /* 0x000fe200078e0a04 */
[----:B------:R-:W-:Y:S02]  /*10200*/  ISETP.GE.AND P2, PT, R0, RZ, PT ;  /* 0x000000ff0000720c */ /* 0x000fe40003f46270 */
[C---:B----4-:R-:W-:Y:S02]  /*10210*/  SEL R2, R3.reuse, R19, !P0 ;  /* 0x0000001303027207 */ /* 0x050fe40004000000 */
[----:B------:R-:W-:-:S03]  /*10220*/  SEL R0, R3, R18, !P0 ;  /* 0x0000001203007207 */ /* 0x000fc60004000000 */
[----:B------:R0:W-:Y:S01]  /*10230*/  STL [R1+0x1c8], R2 ;  /* 0x0001c80201007387 */ /* 0x0001e20000100800 */
[----:B------:R-:W-:-:S03]  /*10240*/  SEL R17, R3, R17, !P0 ;  /* 0x0000001103117207 */ /* 0x000fc60004000000 */
[----:B------:R1:W-:Y:S01]  /*10250*/  STL [R1+0x1d8], R0 ;  /* 0x0001d80001007387 */ /* 0x0003e20000100800 */
[----:B0-----:R-:W-:-:S03]  /*10260*/  SEL R2, R3, R16, !P0 ;  /* 0x0000001003027207 */ /* 0x001fc60004000000 */
[----:B------:R-:W-:Y:S01]  /*10270*/  STL [R1+0x1dc], R17 ;  /* 0x0001dc1101007387 */ /* 0x000fe20000100800 */
[----:B-1----:R-:W-:-:S03]  /*10280*/  SEL R0, R3, R15, !P0 ;  /* 0x0000000f03007207 */ /* 0x002fc60004000000 */
        /* <DEDUP_REMOVED lines=15> */
[----:B--2---:R-:W-:-:S03]  /*10380*/  SEL R2, R3, R7, !P0 ;  /* 0x0000000703027207 */ /* 0x004fc60004000000 */
[----:B------:R-:W-:Y:S01]  /*10390*/  STL [R1+0x20c], R8 ;  /* 0x00020c0801007387 */ /* 0x000fe20000100800 */
[C---:B------:R-:W-:Y:S02]  /*103a0*/  SEL R7, R3.reuse, R58, !P0 ;  /* 0x0000003a03077207 */ /* 0x040fe40004000000 */
[C---:B0-----:R-:W-:Y:S01]  /*103b0*/  SEL R0, R3.reuse, R57, !P0 ;  /* 0x0000003903007207 */ /* 0x041fe20004000000 */
[----:B------:R0:W-:Y:S04]  /*103c0*/  STL [R1+0x210], R2 ;  /* 0x0002100201007387 */ /* 0x0001e80000100800 */
[----:B------:R1:W-:Y:S01]  /*103d0*/  STL [R1+0x214], R0 ;  /* 0x0002140001007387 */ /* 0x0003e20000100800 */
[----:B0-----:R-:W-:-:S03]  /*103e0*/  SEL R2, R3, R59, !P0 ;  /* 0x0000003b03027207 */ /* 0x001fc60004000000 */
[----:B------:R0:W-:Y:S01]  /*103f0*/  STL [R1+0x218], R7 ;  /* 0x0002180701007387 */ /* 0x0001e20000100800 */
[----:B-1----:R-:W-:-:S03]  /*10400*/  SEL R0, R3, R60, !P0 ;  /* 0x0000003c03007207 */ /* 0x002fc60004000000 */
[----:B------:R-:W2:Y:S04]  /*10410*/  LDL.LU R32, [R1+0x228] ;  /* 0x0002280001207983 */ /* 0x000ea80000300800 */
[----:B------:R1:W-:Y:S04]  /*10420*/  STL [R1+0x21c], R2 ;  /* 0x00021c0201007387 */ /* 0x0003e80000100800 */
[----:B------:R-:W3:Y:S04]  /*10430*/  LDL.LU R31, [R1+0x22c] ;  /* 0x00022c00011f7983 */ /* 0x000ee80000300800 */
[----:B------:R4:W-:Y:S04]  /*10440*/  STL [R1+0x220], R0 ;  /* 0x0002200001007387 */ /* 0x0009e80000100800 */
[----:B------:R-:W3:Y:S04]  /*10450*/  LDL.LU R30, [R1+0x230] ;  /* 0x00023000011e7983 */ /* 0x000ee80000300800 */
[----:B------:R-:W3:Y:S04]  /*10460*/  LDL.LU R27, [R1+0x234] ;  /* 0x00023400011b7983 */ /* 0x000ee80000300800 */
[----:B------:R-:W3:Y:S01]  /*10470*/  LDL.LU R26, [R1+0x238] ;  /* 0x00023800011a7983 */ /* 0x000ee20000300800 */
[----:B------:R-:W-:-:S03]  /*10480*/  SEL R44, R3, R23, !P0 ;  /* 0x00000017032c7207 */ /* 0x000fc60004000000 */
[----:B------:R-:W3:Y:S01]  /*10490*/  LDL.LU R25, [R1+0x248] ;  /* 0x0002480001197983 */ /* 0x000ee20000300800 */
[----:B------:R-:W-:-:S03]  /*104a0*/  SEL R45, R3, R22, !P0 ;  /* 0x00000016032d7207 */ /* 0x000fc60004000000 */
[----:B------:R-:W3:Y:S01]  /*104b0*/  LDL.LU R24, [R1+0x24c] ;  /* 0x00024c0001187983 */ /* 0x000ee20000300800 */
[----:B------:R-:W-:-:S03]  /*104c0*/  SEL R55, R3, R21, !P0 ;  /* 0x0000001503377207 */ /* 0x000fc60004000000 */
[----:B------:R-:W3:Y:S01]  /*104d0*/  LDL.LU R23, [R1+0x250] ;  /* 0x0002500001177983 */ /* 0x000ee20000300800 */
[----:B------:R-:W-:-:S03]  /*104e0*/  SEL R56, R3, R20, !P0 ;  /* 0x0000001403387207 */ /* 0x000fc60004000000 */
[----:B------:R-:W3:Y:S04]  /*104f0*/  LDL.LU R22, [R1+0x244] ;  /* 0x0002440001167983 */ /* 0x000ee80000300800 */
        /* <DEDUP_REMOVED lines=14> */
[----:B0-----:R-:W3:Y:S04]  /*105e0*/  LDL.LU R7, [R1+0x40] ;  /* 0x0000400001077983 */ /* 0x001ee80000300800 */
[----:B------:R-:W3:Y:S04]  /*105f0*/  LDL.LU R57, [R1+0x3c] ;  /* 0x00003c0001397983 */ /* 0x000ee80000300800 */
[----:B------:R-:W3:Y:S04]  /*10600*/  LDL.LU R58, [R1+0x38] ;  /* 0x00003800013a7983 */ /* 0x000ee80000300800 */
[----:B------:R-:W3:Y:S04]  /*10610*/  LDL.LU R59, [R1+0x34] ;  /* 0x00003400013b7983 */ /* 0x000ee80000300800 */
[----:B------:R-:W3:Y:S04]  /*10620*/  LDL.LU R60, [R1+0x30] ;  /* 0x00003000013c7983 */ /* 0x000ee80000300800 */
[----:B-1----:R-:W3:Y:S04]  /*10630*/  LDL.LU R2, [R1+0x1c] ;  /* 0x00001c0001027983 */ /* 0x002ee80000300800 */
[----:B----4-:R-:W4:Y:S04]  /*10640*/  LDL.LU R0, [R1+0x18] ;  /* 0x0000180001007983 */ /* 0x010f280000300800 */
[----:B------:R-:W4:Y:S01]  /*10650*/  LDL.LU R61, [R1+0x4] ;  /* 0x00000400013d7983 */ /* 0x000f220000300800 */
[----:B--2---:R-:W-:-:S05]  /*10660*/  SEL R32, R3, R32, !P0 ;  /* 0x0000002003207207 */ /* 0x004fca0004000000 */
[----:B------:R0:W-:Y:S01]  /*10670*/  STL [R1+0x228], R32 ;  /* 0x0002282001007387 */ /* 0x0001e20000100800 */
[----:B---3--:R-:W-:-:S03]  /*10680*/  SEL R31, R3, R31, !P0 ;  /* 0x0000001f031f7207 */ /* 0x008fc60004000000 */
[----:B0-----:R-:W2:Y:S01]  /*10690*/  LDL.LU R32, [R1+0x1804] ;  /* 0x0018040001207983 */ /* 0x001ea20000300800 */
[----:B------:R-:W-:-:S03]  /*106a0*/  SEL R30, R3, R30, !P0 ;  /* 0x0000001e031e7207 */ /* 0x000fc60004000000 */
[----:B------:R0:W-:Y:S01]  /*106b0*/  STL [R1+0x22c], R31 ;  /* 0x00022c1f01007387 */ /* 0x0001e20000100800 */
[C---:B------:R-:W-:Y:S02]  /*106c0*/  SEL R27, R3.reuse, R27, !P0 ;  /* 0x0000001b031b7207 */ /* 0x040fe40004000000 */
[C---:B------:R-:W-:Y:S01]  /*106d0*/  SEL R26, R3.reuse, R26, !P0 ;  /* 0x0000001a031a7207 */ /* 0x040fe20004000000 */
[----:B0-----:R-:W3:Y:S01]  /*106e0*/  LDL.LU R31, [R1+0x1800] ;  /* 0x00180000011f7983 */ /* 0x001ee20000300800 */
[----:B------:R-:W-:-:S03]  /*106f0*/  SEL R25, R3, R25, !P0 ;  /* 0x0000001903197207 */ /* 0x000fc60004000000 */
[----:B------:R0:W-:Y:S01]  /*10700*/  STL [R1+0x230], R30 ;  /* 0x0002301e01007387 */ /* 0x0001e20000100800 */
[C---:B------:R-:W-:Y:S02]  /*10710*/  SEL R24, R3.reuse, R24, !P0 ;  /* 0x0000001803187207 */ /* 0x040fe40004000000 */
[C---:B------:R-:W-:Y:S01]  /*10720*/  SEL R23, R3.reuse, R23, !P0 ;  /* 0x0000001703177207 */ /* 0x040fe20004000000 */
[----:B0-----:R-:W2:Y:S04]  /*10730*/  LDL.LU R30, [R1+0x17fc] ;  /* 0x0017fc00011e7983 */ /* 0x001ea80000300800 */
[----:B------:R0:W-:Y:S01]  /*10740*/  STL [R1+0x234], R27 ;  /* 0x0002341b01007387 */ /* 0x0001e20000100800 */
[C---:B------:R-:W-:Y:S02]  /*10750*/  SEL R22, R3.reuse, R22, !P0 ;  /* 0x0000001603167207 */ /* 0x040fe40004000000 */
[C---:B------:R-:W-:Y:S01]  /*10760*/  SEL R21, R3.reuse, R21, !P0 ;  /* 0x0000001503157207 */ /* 0x040fe20004000000 */
[----:B0-----:R-:W2:Y:S04]  /*10770*/  LDL.LU R27, [R1+0x17f8] ;  /* 0x0017f800011b7983 */ /* 0x001ea80000300800 */
[----:B------:R0:W-:Y:S01]  /*10780*/  STL [R1+0x238], R26 ;  /* 0x0002381a01007387 */ /* 0x0001e20000100800 */
[----:B------:R-:W-:-:S03]  /*10790*/  SEL R20, R3, R20, !P0 ;  /* 0x0000001403147207 */ /* 0x000fc60004000000 */
        /* <DEDUP_REMOVED lines=52> */
[----:B------:R0:W-:Y:S04]  /*10ae0*/  STL [R1+0x2f0], R8 ;  /* 0x0002f00801007387 */ /* 0x0001e80000100800 */
[----:B0-----:R-:W2:Y:S04]  /*10af0*/  LDL.LU R8, [R1+0x17ac] ;  /* 0x0017ac0001087983 */ /* 0x001ea80000300800 */
[----:B------:R0:W-:Y:S04]  /*10b00*/  STL [R1+0x2ec], R7 ;  /* 0x0002ec0701007387 */ /* 0x0001e80000100800 */
[----:B0-----:R-:W2:Y:S04]  /*10b10*/  LDL.LU R7, [R1+0x17a8] ;  /* 0x0017a80001077983 */ /* 0x001ea80000300800 */
[----:B------:R0:W-:Y:S04]  /*10b20*/  STL [R1+0x2e8], R57 ;  /* 0x0002e83901007387 */ /* 0x0001e80000100800 */
[----:B0-----:R-:W3:Y:S04]  /*10b30*/  LDL.LU R57, [R1+0x17a4] ;  /* 0x0017a40001397983 */ /* 0x001ee80000300800 */
[----:B------:R0:W-:Y:S04]  /*10b40*/  STL [R1+0x2e4], R58 ;  /* 0x0002e43a01007387 */ /* 0x0001e80000100800 */
[----:B0-----:R-:W3:Y:S04]  /*10b50*/  LDL.LU R58, [R1+0x17a0] ;  /* 0x0017a000013a7983 */ /* 0x001ee80000300800 */
[----:B------:R0:W-:Y:S04]  /*10b60*/  STL [R1+0x2e0], R59 ;  /* 0x0002e03b01007387 */ /* 0x0001e80000100800 */
[----:B0-----:R-:W3:Y:S04]  /*10b70*/  LDL.LU R59, [R1+0x179c] ;  /* 0x00179c00013b7983 */ /* 0x001ee80000300800 */
[----:B------:R0:W-:Y:S04]  /*10b80*/  STL [R1+0x2dc], R60 ;  /* 0x0002dc3c01007387 */ /* 0x0001e80000100800 */
[----:B0-----:R-:W3:Y:S01]  /*10b90*/  LDL.LU R60, [R1+0x1798] ;  /* 0x00179800013c7983 */ /* 0x001ee20000300800 */
[----:B------:R-:W-:-:S02]  /*10ba0*/  SEL R2, R3, R2, !P0 ;  /* 0x0000000203027207 */ /* 0x000fc40004000000 */
[----:B----4-:R-:W-:-:S03]  /*10bb0*/  SEL R0, R3, R0, !P0 ;  /* 0x0000000003007207 */ /* 0x010fc60004000000 */
[----:B------:R0:W-:Y:S04]  /*10bc0*/  STL [R1+0x2d8], R2 ;  /* 0x0002d80201007387 */ /* 0x0001e80000100800 */
[----:B------:R-:W-:Y:S01]  /*10bd0*/  STL [R1+0x2d4], R0 ;  /* 0x0002d40001007387 */ /* 0x000fe20000100800 */
[----:B0-----:R-:W-:-:S05]  /*10be0*/  SEL R2, R3, R61, !P0 ;  /* 0x0000003d03027207 */ /* 0x001fca0004000000 */
[----:B------:R3:W-:Y:S01]  /*10bf0*/  STL [R1+0x2d0], R2 ;  /* 0x0002d00201007387 */ /* 0x0007e20000100800 */
[C---:B--2---:R-:W-:Y:S02]  /*10c00*/  SEL R7, R3.reuse, R7, !P0 ;  /* 0x0000000703077207 */ /* 0x044fe40004000000 */
[C---:B---3--:R-:W-:Y:S02]  /*10c10*/  SEL R2, R3.reuse, R58, !P0 ;  /* 0x0000003a03027207 */ /* 0x048fe40004000000 */
[C---:B------:R-:W-:Y:S02]  /*10c20*/  SEL R59, R3.reuse, R59, !P0 ;  /* 0x0000003b033b7207 */ /* 0x040fe40004000000 */
[----:B------:R-:W-:-:S05]  /*10c30*/  SEL R0, R3, R60, !P0 ;  /* 0x0000003c03007207 */ /* 0x000fca0004000000 */
[----:B------:R0:W-:Y:S04]  /*10c40*/  STL [R1+0x2cc], R0 ;  /* 0x0002cc0001007387 */ /* 0x0001e80000100800 */
[----:B------:R-:W-:Y:S01]  /*10c50*/  STL [R1+0x2c8], R59 ;  /* 0x0002c83b01007387 */ /* 0x000fe20000100800 */
[----:B0-----:R-:W-:-:S03]  /*10c60*/  SEL R0, R3, R57, !P0 ;  /* 0x0000003903007207 */ /* 0x001fc60004000000 */
[----:B------:R0:W-:Y:S04]  /*10c70*/  STL [R1+0x2c4], R2 ;  /* 0x0002c40201007387 */ /* 0x0001e80000100800 */
[----:B------:R1:W-:Y:S04]  /*10c80*/  STL [R1+0x2c0], R0 ;  /* 0x0002c00001007387 */ /* 0x0003e80000100800 */
[----:B------:R2:W-:Y:S01]  /*10c90*/  STL [R1+0x2bc], R7 ;  /* 0x0002bc0701007387 */ /* 0x0005e20000100800 */
[C---:B0-----:R-:W-:Y:S02]  /*10ca0*/  SEL R2, R3.reuse, R8, !P0 ;  /* 0x0000000803027207 */ /* 0x041fe40004000000 */
[----:B-1----:R-:W-:-:S03]  /*10cb0*/  SEL R0, R3, R9, !P0 ;  /* 0x0000000903007207 */ /* 0x002fc60004000000 */
[----:B------:R0:W-:Y:S01]  /*10cc0*/  STL [R1+0x2b8], R2 ;  /* 0x0002b80201007387 */ /* 0x0001e20000100800 */
[----:B--2---:R-:W-:-:S03]  /*10cd0*/  SEL R7, R3, R10, !P0 ;  /* 0x0000000a03077207 */ /* 0x004fc60004000000 */
        /* <DEDUP_REMOVED lines=9> */
[C---:B-1----:R-:W-:Y:S01]  /*10d70*/  SEL R0, R3.reuse, R15, !P0 ;  /* 0x0000000f03007207 */ /* 0x042fe20004000000 */
[----:B--2---:R-:W2:Y:S04]  /*10d80*/  LDL.LU R7, [R1+0xec] ;  /* 0x0000ec0001077983 */ /* 0x004ea80000300800 */
[----:B------:R0:W-:Y:S04]  /*10d90*/  STL [R1+0x2a0], R2 ;  /* 0x0002a00201007387 */ /* 0x0001e80000100800 */
[----:B------:R1:W-:Y:S04]  /*10da0*/  STL [R1+0x29c], R0 ;  /* 0x00029c0001007387 */ /* 0x0003e80000100800 */
[----:B------:R-:W3:Y:S01]  /*10db0*/  LDL.LU R8, [R1+0x304] ;  /* 0x0003040001087983 */ /* 0x000ee20000300800 */
[----:B0-----:R-:W-:-:S02]  /*10dc0*/  SEL R2, R3, R16, !P0 ;  /* 0x0000001003027207 */ /* 0x001fc40004000000 */
[----:B-1----:R-:W-:-:S03]  /*10dd0*/  SEL R0, R3, R17, !P0 ;  /* 0x0000001103007207 */ /* 0x002fc60004000000 */
[----:B------:R0:W-:Y:S04]  /*10de0*/  STL [R1+0x298], R2 ;  /* 0x0002980201007387 */ /* 0x0001e80000100800 */
[----:B------:R1:W-:Y:S04]  /*10df0*/  STL [R1+0x294], R0 ;  /* 0x0002940001007387 */ /* 0x0003e80000100800 */
[----:B------:R-:W4:Y:S01]  /*10e00*/  LDL.LU R9, [R1+0x308] ;  /* 0x0003080001097983 */ /* 0x000f220000300800 */
[C---:B0-----:R-:W-:Y:S02]  /*10e10*/  SEL R2, R3.reuse, R18, !P0 ;  /* 0x0000001203027207 */ /* 0x041fe40004000000 */
[----:B-1----:R-:W-:-:S03]  /*10e20*/  SEL R0, R3, R19, !P0 ;  /* 0x0000001303007207 */ /* 0x002fc60004000000 */
[----:B------:R0:W-:Y:S04]  /*10e30*/  STL [R1+0x290], R2 ;  /* 0x0002900201007387 */ /* 0x0001e80000100800 */
[----:B------:R-:W4:Y:S01]  /*10e40*/  LDL.LU R10, [R1+0x30c] ;  /* 0x00030c00010a7983 */ /* 0x000f220000300800 */
[----:B0-----:R-:W-:-:S03]  /*10e50*/  SEL R2, R3, R20, !P0 ;  /* 0x0000001403027207 */ /* 0x001fc60004000000 */
[----:B------:R0:W-:Y:S04]  /*10e60*/  STL [R1+0x28c], R0 ;  /* 0x00028c0001007387 */ /* 0x0001e80000100800 */
[----:B------:R1:W-:Y:S01]  /*10e70*/  STL [R1+0x288], R2 ;  /* 0x0002880201007387 */ /* 0x0003e20000100800 */
[C---:B------:R-:W-:Y:S02]  /*10e80*/  SEL R12, R3.reuse, R22, !P0 ;  /* 0x00000016030c7207 */ /* 0x040fe40004000000 */
[C---:B0-----:R-:W-:Y:S01]  /*10e90*/  SEL R0, R3.reuse, R21, !P0 ;  /* 0x0000001503007207 */ /* 0x041fe20004000000 */
[----:B-1----:R-:W4:Y:S01]  /*10ea0*/  LDL.LU R2, [R1+0x314] ;  /* 0x0003140001027983 */ /* 0x002f220000300800 */
[----:B------:R-:W-:-:S03]  /*10eb0*/  SEL R11, R3, R23, !P0 ;  /* 0x00000017030b7207 */ /* 0x000fc60004000000 */
[----:B------:R0:W-:Y:S01]  /*10ec0*/  STL [R1+0x244], R0 ;  /* 0x0002440001007387 */ /* 0x0001e20000100800 */
[----:B------:R-:W-:-:S03]  /*10ed0*/  SEL R13, R3, R24, !P0 ;  /* 0x00000018030d7207 */ /* 0x000fc60004000000 */
[----:B0-----:R-:W4:Y:S04]  /*10ee0*/  LDL.LU R0, [R1+0x320] ;  /* 0x0003200001007983 */ /* 0x001f280000300800 */
[----:B------:R0:W-:Y:S04]  /*10ef0*/  STL [R1+0x1e0], R12 ;  /* 0x0001e00c01007387 */ /* 0x0001e80000100800 */
[----:B------:R1:W-:Y:S04]  /*10f00*/  STL [R1+0x1a0], R11 ;  /* 0x0001a00b01007387 */ /* 0x0003e80000100800 */
[----:B0-----:R-:W4:Y:S04]  /*10f10*/  LDL.LU R12, [R1+0x330] ;  /* 0x00033000010c7983 */ /* 0x001f280000300800 */
[----:B------:R0:W-:Y:S04]  /*10f20*/  STL [R1+0x19c], R13 ;  /* 0x00019c0d01007387 */ /* 0x0001e80000100800 */
[----:B------:R-:W4:Y:S01]  /*10f30*/  LDL.LU R61, [R1+0x338] ;  /* 0x00033800013d7983 */ /* 0x000f220000300800 */
[----:B-1----:R-:W-:-:S02]  /*10f40*/  SEL R11, R3, R25, !P0 ;  /* 0x00000019030b7207 */ /* 0x002fc40004000000 */
[C---:B------:R-:W-:Y:S02]  /*10f50*/  SEL R14, R3.reuse, R26, !P0 ;  /* 0x0000001a030e7207 */ /* 0x040fe40004000000 */
[C---:B0-----:R-:W-:Y:S01]  /*10f60*/  SEL R13, R3.reuse, R27, !P0 ;  /* 0x0000001b030d7207 */ /* 0x041fe20004000000 */
[----:B------:R0:W-:Y:S04]  /*10f70*/  STL [R1+0x190], R11 ;  /* 0x0001900b01007387 */ /* 0x0001e80000100800 */
[----:B------:R-:W-:Y:S04]  /*10f80*/  STL [R1+0x184], R14 ;  /* 0x0001840e01007387 */ /* 0x000fe80000100800 */
[----:B------:R-:W4:Y:S01]  /*10f90*/  LDL.LU R60, [R1+0x33c] ;  /* 0x00033c00013c7983 */ /* 0x000f220000300800 */
[----:B0-----:R-:W-:-:S03]  /*10fa0*/  SEL R11, R3, R30, !P0 ;  /* 0x0000001e030b7207 */ /* 0x001fc60004000000 */
[----:B------:R0:W-:Y:S04]  /*10fb0*/  STL [R1+0x17c], R13 ;  /* 0x00017c0d01007387 */ /* 0x0001e80000100800 */
[----:B------:R1:W-:Y:S04]  /*10fc0*/  STL [R1+0x16c], R11 ;  /* 0x00016c0b01007387 */ /* 0x0003e80000100800 */
[----:B------:R-:W4:Y:S01]  /*10fd0*/  LDL.LU R19, [R1+0x344] ;  /* 0x0003440001137983 */ /* 0x000f220000300800 */
[C---:B0-----:R-:W-:Y:S02]  /*10fe0*/  SEL R13, R3.reuse, R31, !P0 ;  /* 0x0000001f030d7207 */ /* 0x041fe40004000000 */
[----:B-1----:R-:W-:-:S03]  /*10ff0*/  SEL R11, R3, R32, !P0 ;  /* 0x00000020030b7207 */ /* 0x002fc60004000000 */
[----:B------:R0:W-:Y:S04]  /*11000*/  STL [R1+0x164], R13 ;  /* 0x0001640d01007387 */ /* 0x0001e80000100800 */
[----:B------:R-:W4:Y:S04]  /*11010*/  LDL.LU R59, [R1+0x354] ;  /* 0x00035400013b7983 */ /* 0x000f280000300800 */
[----:B------:R1:W-:Y:S01]  /*11020*/  STL [R1+0x158], R11 ;  /* 0x0001580b01007387 */ /* 0x0003e20000100800 */
[----:B0-----:R-:W-:-:S03]  /*11030*/  SEL R13, R3, R33, !P0 ;  /* 0x00000021030d7207 */ /* 0x001fc60004000000 */
[----:B------:R-:W4:Y:S04]  /*11040*/  LDL.LU R58, [R1+0x358] ;  /* 0x00035800013a7983 */ /* 0x000f280000300800 */
[----:B------:R-:W-:Y:S01]  /*11050*/  STL [R1+0x14c], R13 ;  /* 0x00014c0d01007387 */ /* 0x000fe20000100800 */
[----:B-1----:R-:W-:-:S03]  /*11060*/  SEL R11, R3, R34, !P0 ;  /* 0x00000022030b7207 */ /* 0x002fc60004000000 */
[----:B------:R-:W4:Y:S04]  /*11070*/  LDL.LU R18, [R1+0x36c] ;  /* 0x00036c0001127983 */ /* 0x000f280000300800 */
[----:B------:R-:W4:Y:S04]  /*11080*/  LDL.LU R57, [R1+0x370] ;  /* 0x0003700001397983 */ /* 0x000f280000300800 */
[----:B------:R2:W-:Y:S04]  /*11090*/  STL [R1+0x13c], R11 ;  /* 0x00013c0b01007387 */ /* 0x0005e80000100800 */
[----:B------:R-:W4:Y:S01]  /*110a0*/  LDL.LU R17, [R1+0x37c] ;  /* 0x00037c0001117983 */ /* 0x000f220000300800 */
[----:B--2---:R-:W-:-:S03]  /*110b0*/  SEL R11, R3, R7, !P0 ;  /* 0x00000007030b7207 */ /* 0x004fc60004000000 */
[----:B------:R-:W2:Y:S04]  /*110c0*/  LDL.LU R7, [R1+0x380] ;  /* 0x0003800001077983 */ /* 0x000ea80000300800 */
[----:B------:R4:W-:Y:S01]  /*110d0*/  STL [R1+0x138], R11 ;  /* 0x0001380b01007387 */ /* 0x0009e20000100800 */
[----:B---3--:R-:W-:-:S03]  /*110e0*/  SEL R13, R3, R8, !P0 ;  /* 0x00000008030d7207 */ /* 0x008fc60004000000 */
[----:B------:R-:W3:Y:S04]  /*110f0*/  LDL.LU R8, [R1+0x384] ;  /* 0x0003840001087983 */ /* 0x000ee80000300800 */
[----:B------:R0:W-:Y:S04]  /*11100*/  STL [R1+0x304], R13 ;  /* 0x0003040d01007387 */ /* 0x0001e80000100800 */
[----:B------:R-:W3:Y:S01]  /*11110*/  LDL.LU R16, [R1+0x38c] ;  /* 0x00038c0001107983 */ /* 0x000ee20000300800 */
[----:B----4-:R-:W-:-:S03]  /*11120*/  SEL R11, R3, R9, !P0 ;  /* 0x00000009030b7207 */ /* 0x010fc60004000000 */
[----:B------:R-:W4:Y:S04]  /*11130*/  LDL.LU R9, [R1+0x390] ;  /* 0x0003900001097983 */ /* 0x000f280000300800 */
[----:B------:R1:W-:Y:S01]  /*11140*/  STL [R1+0x308], R11 ;  /* 0x0003080b01007387 */ /* 0x0003e20000100800 */
[----:B0-----:R-:W-:-:S03]  /*11150*/  SEL R13, R3, R10, !P0 ;  /* 0x0000000a030d7207 */ /* 0x001fc60004000000 */
[----:B------:R-:W4:Y:S04]  /*11160*/  LDL.LU R10, [R1+0x39c] ;  /* 0x00039c00010a7983 */ /* 0x000f280000300800 */
[----:B------:R-:W-:Y:S04]  /*11170*/  STL [R1+0x30c], R13 ;  /* 0x00030c0d01007387 */ /* 0x000fe80000100800 */
[----:B------:R-:W4:Y:S01]  /*11180*/  LDL.LU R15, [R1+0x3a8] ;  /* 0x0003a800010f7983 */ /* 0x000f220000300800 */
[----:B-1----:R-:W-:-:S03]  /*11190*/  SEL R11, R3, R2, !P0 ;  /* 0x00000002030b7207 */ /* 0x002fc60004000000 */
[----:B------:R-:W4:Y:S04]  /*111a0*/  LDL.LU R2, [R1+0x3b0] ;  /* 0x0003b00001027983 */ /* 0x000f280000300800 */
[----:B------:R0:W-:Y:S04]  /*111b0*/  STL [R1+0x314], R11 ;  /* 0x0003140b01007387 */ /* 0x0001e80000100800 */
[----:B0-----:R-:W4:Y:S01]  /*111c0*/  LDL.LU R11, [R1+0x3bc] ;  /* 0x0003bc00010b7983 */ /* 0x001f220000300800 */
[----:B------:R-:W-:-:S03]  /*111d0*/  SEL R13, R3, R0, !P0 ;  /* 0x00000000030d7207 */ /* 0x000fc60004000000 */
[----:B------:R-:W4:Y:S04]  /*111e0*/  LDL.LU R0, [R1+0x3c4] ;  /* 0x0003c40001007983 */ /* 0x000f280000300800 */
[----:B------:R0:W-:Y:S04]  /*111f0*/  STL [R1+0x320], R13 ;  /* 0x0003200d01007387 */ /* 0x0001e80000100800 */
[----:B------:R-:W4:Y:S01]  /*11200*/  LDL.LU R14, [R1+0x3cc] ;  /* 0x0003cc00010e7983 */ /* 0x000f220000300800 */
[C---:B0-----:R-:W-:Y:S02]  /*11210*/  SEL R13, R3.reuse, R12, !P0 ;  /* 0x0000000c030d7207 */ /* 0x041fe40004000000 */
[----:B------:R-:W-:-:S03]  /*11220*/  SEL R12, R3, R61, !P0 ;  /* 0x0000003d030c7207 */ /* 0x000fc60004000000 */
[----:B------:R0:W-:Y:S04]  /*11230*/  STL [R1+0x330], R13 ;  /* 0x0003300d01007387 */ /* 0x0001e80000100800 */
[----:B0-----:R-:W4:Y:S04]  /*11240*/  LDL.LU R13, [R1+0x3d4] ;  /* 0x0003d400010d7983 */ /* 0x001f280000300800 */
[----:B------:R0:W-:Y:S04]  /*11250*/  STL [R1+0x338], R12 ;  /* 0x0003380c01007387 */ /* 0x0001e80000100800 */
[----:B------:R-:W4:Y:S01]  /*11260*/  LDL.LU R61, [R1+0x3d8] ;  /* 0x0003d800013d7983 */ /* 0x000f220000300800 */
[----:B------:R-:W-:-:S03]  /*11270*/  SEL R20, R3, R60, !P0 ;  /* 0x0000003c03147207 */ /* 0x000fc60004000000 */
[----:B0-----:R-:W4:Y:S01]  /*11280*/  LDL.LU R12, [R1+0x3e4] ;  /* 0x0003e400010c7983 */ /* 0x001f220000300800 */
[----:B------:R-:W-:-:S03]  /*11290*/  SEL R19, R3, R19, !P0 ;  /* 0x0000001303137207 */ /* 0x000fc60004000000 */
[----:B------:R-:W4:Y:S04]  /*112a0*/  LDL.LU R60, [R1+0x3e0] ;  /* 0x0003e000013c7983 */ /* 0x000f280000300800 */
[----:B------:R0:W-:Y:S02]  /*112b0*/  STL [R1+0x33c], R20 ;  /* 0x00033c1401007387 */ /* 0x0001e40000100800 */
[C---:B0-----:R-:W-:Y:S02]  /*112c0*/  SEL R20, R3.reuse, R59, !P0 ;  /* 0x0000003b03147207 */ /* 0x041fe40004000000 */
[----:B------:R-:W4:Y:S04]  /*112d0*/  LDL.LU R59, [R1+0x3dc] ;  /* 0x0003dc00013b7983 */ /* 0x000f280000300800 */
[----:B------:R0:W-:Y:S04]  /*112e0*/  STL [R1+0x344], R19 ;  /* 0x0003441301007387 */ /* 0x0001e80000100800 */
[----:B------:R-:W-:Y:S01]  /*112f0*/  STL [R1+0x354], R20 ;  /* 0x0003541401007387 */ /* 0x000fe20000100800 */
[----:B------:R-:W-:-:S02]  /*11300*/  SEL R18, R3, R18, !P0 ;  /* 0x0000001203127207 */ /* 0x000fc40004000000 */
[C---:B0-----:R-:W-:Y:S02]  /*11310*/  SEL R19, R3.reuse, R58, !P0 ;  /* 0x0000003a03137207 */ /* 0x041fe40004000000 */
[----:B------:R-:W4:Y:S04]  /*11320*/  LDL.LU R58, [R1+0x3d0] ;  /* 0x0003d000013a7983 */ /* 0x000f280000300800 */
[----:B------:R0:W-:Y:S02]  /*11330*/  STL [R1+0x358], R19 ;  /* 0x0003581301007387 */ /* 0x0001e40000100800 */
[C---:B0-----:R-:W-:Y:S02]  /*11340*/  SEL R19, R3.reuse, R57, !P0 ;  /* 0x0000003903137207 */ /* 0x041fe40004000000 */
[----:B------:R-:W4:Y:S04]  /*11350*/  LDL.LU R57, [R1+0x3c8] ;  /* 0x0003c80001397983 */ /* 0x000f280000300800 */
[----:B------:R0:W-:Y:S04]  /*11360*/  STL [R1+0x36c], R18 ;  /* 0x00036c1201007387 */ /* 0x0001e80000100800 */
[----:B------:R-:W-:Y:S01]  /*11370*/  STL [R1+0x370], R19 ;  /* 0x0003701301007387 */ /* 0x000fe20000100800 */
[----:B0-----:R-:W-:-:S02]  /*11380*/  SEL R18, R3, R17, !P0 ;  /* 0x0000001103127207 */ /* 0x001fc40004000000 */
[C---:B--2---:R-:W-:Y:S02]  /*11390*/  SEL R17, R3.reuse, R7, !P0 ;  /* 0x0000000703117207 */ /* 0x044fe40004000000 */
[----:B------:R-:W2:Y:S04]  /*113a0*/  LDL.LU R7, [R1+0x3c0] ;  /* 0x0003c00001077983 */ /* 0x000ea80000300800 */
[----:B------:R3:W-:Y:S04]  /*113b0*/  STL [R1+0x37c], R18 ;  /* 0x00037c1201007387 */ /* 0x0007e80000100800 */
[----:B------:R0:W-:Y:S01]  /*113c0*/  STL [R1+0x380], R17 ;  /* 0x0003801101007387 */ /* 0x0001e20000100800 */
[----:B---3--:R-:W-:-:S03]  /*113d0*/  SEL R18, R3, R8, !P0 ;  /* 0x0000000803127207 */ /* 0x008fc60004000000 */
[----:B------:R-:W3:Y:S01]  /*113e0*/  LDL.LU R8, [R1+0x3b8] ;  /* 0x0003b80001087983 */ /* 0x000ee20000300800 */
[----:B0-----:R-:W-:-:S03]  /*113f0*/  SEL R17, R3, R16, !P0 ;  /* 0x0000001003117207 */ /* 0x001fc60004000000 */
[----:B------:R-:W-:Y:S01]  /*11400*/  STL [R1+0x384], R18 ;  /* 0x0003841201007387 */ /* 0x000fe20000100800 */
[----:B----4-:R-:W-:-:S03]  /*11410*/  SEL R16, R3, R9, !P0 ;  /* 0x0000000903107207 */ /* 0x010fc60004000000 */
[----:B------:R-:W4:Y:S04]  /*11420*/  LDL.LU R9, [R1+0x3b4] ;  /* 0x0003b40001097983 */ /* 0x000f280000300800 */
[----:B------:R0:W-:Y:S04]  /*11430*/  STL [R1+0x38c], R17 ;  /* 0x00038c1101007387 */ /* 0x0001e80000100800 */
[----:B------:R1:W-:Y:S01]  /*11440*/  STL [R1+0x390], R16 ;  /* 0x0003901001007387 */ /* 0x0003e20000100800 */
[----:B0-----:R-:W-:-:S03]  /*11450*/  SEL R17, R3, R10, !P0 ;  /* 0x0000000a03117207 */ /* 0x001fc60004000000 */
[----:B------:R-:W4:Y:S01]  /*11460*/  LDL.LU R10, [R1+0x3ac] ;  /* 0x0003ac00010a7983 */ /* 0x000f220000300800 */
[----:B-1----:R-:W-:-:S03]  /*11470*/  SEL R16, R3, R15, !P0 ;  /* 0x0000000f03107207 */ /* 0x002fc60004000000 */
[----:B------:R-:W-:Y:S01]  /*11480*/  STL [R1+0x39c], R17 ;  /* 0x00039c1101007387 */ /* 0x000fe20000100800 */
[----:B------:R-:W-:-:S03]  /*11490*/  SEL R15, R3, R2, !P0 ;  /* 0x00000002030f7207 */ /* 0x000fc60004000000 */
[----:B------:R-:W4:Y:S04]  /*114a0*/  LDL.LU R2, [R1+0x3a4] ;  /* 0x0003a40001027983 */ /* 0x000f280000300800 */
[----:B------:R0:W-:Y:S04]  /*114b0*/  STL [R1+0x3a8], R16 ;  /* 0x0003a81001007387 */ /* 0x0001e80000100800 */
[----:B------:R1:W-:Y:S01]  /*114c0*/  STL [R1+0x3b0], R15 ;  /* 0x0003b00f01007387 */ /* 0x0003e20000100800 */
[----:B0-----:R-:W-:-:S03]  /*114d0*/  SEL R16, R3, R11, !P0 ;  /* 0x0000000b03107207 */ /* 0x001fc60004000000 */
[----:B------:R-:W4:Y:S01]  /*114e0*/  LDL.LU R11, [R1+0x3a0] ;  /* 0x0003a000010b7983 */ /* 0x000f220000300800 */
[----:B-1----:R-:W-:-:S03]  /*114f0*/  SEL R15, R3, R0, !P0 ;  /* 0x00000000030f7207 */ /* 0x002fc60004000000 */
[----:B------:R-:W-:Y:S04]  /*11500*/  STL [R1+0x3bc], R16 ;  /* 0x0003bc1001007387 */ /* 0x000fe80000100800 */
[----:B------:R-:W4:Y:S04]  /*11510*/  LDL.LU R0, [R1+0x398] ;  /* 0x0003980001007983 */ /* 0x000f280000300800 */
[----:B------:R0:W-:Y:S02]  /*11520*/  STL [R1+0x3c4], R15 ;  /* 0x0003c40f01007387 */ /* 0x0001e40000100800 */
[----:B0-----:R-:W-:-:S05]  /*11530*/  SEL R15, R3, R14, !P0 ;  /* 0x0000000e030f7207 */ /* 0x001fca0004000000 */
[----:B------:R-:W-:Y:S01]  /*11540*/  STL [R1+0x3cc], R15 ;  /* 0x0003cc0f01007387 */ /* 0x000fe20000100800 */
[----:B------:R-:W-:-:S03]  /*11550*/  SEL R14, R3, R61, !P0 ;  /* 0x0000003d030e7207 */ /* 0x000fc60004000000 */
[----:B------:R-:W4:Y:S01]  /*11560*/  LDL.LU R61, [R1+0x394] ;  /* 0x00039400013d7983 */ /* 0x000f220000300800 */
[----:B------:R-:W-:-:S05]  /*11570*/  SEL R13, R3, R13, !P0 ;  /* 0x0000000d030d7207 */ /* 0x000fca0004000000 */
[----:B------:R0:W-:Y:S04]  /*11580*/  STL [R1+0x3d4], R13 ;  /* 0x0003d40d01007387 */ /* 0x0001e80000100800 */
[----:B------:R-:W-:Y:S04]  /*11590*/  STL [R1+0x3d8], R14 ;  /* 0x0003d80e01007387 */ /* 0x000fe80000100800 */
[----:B------:R-:W4:Y:S01]  /*115a0*/  LDL.LU R19, [R1+0x388] ;  /* 0x0003880001137983 */ /* 0x000f220000300800 */
[C---:B0-----:R-:W-:Y:S02]  /*115b0*/  SEL R13, R3.reuse, R12, !P0 ;  /* 0x0000000c030d7207 */ /* 0x041fe40004000000 */
[----:B------:R-:W-:-:S03]  /*115c0*/  SEL R12, R3, R60, !P0 ;  /* 0x0000003c030c7207 */ /* 0x000fc60004000000 */
        /* <DEDUP_REMOVED lines=11> */
[----:B0-----:R-:W-:-:S03]  /*11680*/  SEL R12, R3, R57, !P0 ;  /* 0x00000039030c7207 */ /* 0x001fc60004000000 */
[----:B------:R-:W4:Y:S04]  /*11690*/  LDL.LU R57, [R1+0x35c] ;  /* 0x00035c0001397983 */ /* 0x000f280000300800 */
[----:B------:R3:W-:Y:S01]  /*116a0*/  STL [R1+0x3ec], R12 ;  /* 0x0003ec0c01007387 */ /* 0x0007e20000100800 */
[----:B--2---:R-:W-:-:S03]  /*116b0*/  SEL R13, R3, R7, !P0 ;  /* 0x00000007030d7207 */ /* 0x004fc60004000000 */
[----:B------:R-:W2:Y:S04]  /*116c0*/  LDL.LU R7, [R1+0x350] ;  /* 0x0003500001077983 */ /* 0x000ea80000300800 */
[----:B------:R4:W-:Y:S04]  /*116d0*/  STL [R1+0x3e8], R13 ;  /* 0x0003e80d01007387 */ /* 0x0009e80000100800 */
[----:B------:R-:W2:Y:S01]  /*116e0*/  LDL.LU R16, [R1+0x34c] ;  /* 0x00034c0001107983 */ /* 0x000ea20000300800 */
[----:B---3--:R-:W-:-:S03]  /*116f0*/  SEL R12, R3, R8, !P0 ;  /* 0x00000008030c7207 */ /* 0x008fc60004000000 */
[----:B------:R-:W3:Y:S04]  /*11700*/  LDL.LU R8, [R1+0x348] ;  /* 0x0003480001087983 */ /* 0x000ee80000300800 */
[----:B------:R0:W-:Y:S01]  /*11710*/  STL [R1+0x3e4], R12 ;  /* 0x0003e40c01007387 */ /* 0x0001e20000100800 */
[----:B----4-:R-:W-:-:S03]  /*11720*/  SEL R13, R3, R9, !P0 ;  /* 0x00000009030d7207 */ /* 0x010fc60004000000 */
[----:B------:R-:W4:Y:S04]  /*11730*/  LDL.LU R9, [R1+0x340] ;  /* 0x0003400001097983 */ /* 0x000f280000300800 */
[----:B------:R-:W-:Y:S04]  /*11740*/  STL [R1+0x3e0], R13 ;  /* 0x0003e00d01007387 */ /* 0x000fe80000100800 */
[----:B------:R-:W4:Y:S01]  /*11750*/  LDL.LU R15, [R1+0x334] ;  /* 0x00033400010f7983 */ /* 0x000f220000300800 */
[----:B0-----:R-:W-:-:S03]  /*11760*/  SEL R12, R3, R10, !P0 ;  /* 0x0000000a030c7207 */ /* 0x001fc60004000000 */
[----:B------:R-:W4:Y:S04]  /*11770*/  LDL.LU R10, [R1+0x32c] ;  /* 0x00032c00010a7983 */ /* 0x000f280000300800 */
[----:B------:R0:W-:Y:S04]  /*11780*/  STL [R1+0x3dc], R12 ;  /* 0x0003dc0c01007387 */ /* 0x0001e80000100800 */
[----:B0-----:R-:W4:Y:S01]  /*11790*/  LDL.LU R12, [R1+0x328] ;  /* 0x00032800010c7983 */ /* 0x001f220000300800 */
[----:B------:R-:W-:-:S03]  /*117a0*/  SEL R13, R3, R2, !P0 ;  /* 0x00000002030d7207 */ /* 0x000fc60004000000 */
[----:B------:R-:W4:Y:S04]  /*117b0*/  LDL.LU R2, [R1+0x324] ;  /* 0x0003240001027983 */ /* 0x000f280000300800 */
[----:B------:R0:W-:Y:S04]  /*117c0*/  STL [R1+0x3d0], R13 ;  /* 0x0003d00d01007387 */ /* 0x0001e80000100800 */
[----:B------:R-:W4:Y:S01]  /*117d0*/  LDL.LU R14, [R1+0x31c] ;  /* 0x00031c00010e7983 */ /* 0x000f220000300800 */
[----:B------:R-:W-:-:S05]  /*117e0*/  SEL R11, R3, R11, !P0 ;  /* 0x0000000b030b7207 */ /* 0x000fca0004000000 */
[----:B------:R-:W-:Y:S01]  /*117f0*/  STL [R1+0x3c8], R11 ;  /* 0x0003c80b01007387 */ /* 0x000fe20000100800 */
[----:B------:R-:W-:-:S03]  /*11800*/  SEL R0, R3, R0, !P0 ;  /* 0x0000000003007207 */ /* 0x000fc60004000000 */
[----:B0-----:R-:W4:Y:S04]  /*11810*/  LDL.LU R13, [R1+0x318] ;  /* 0x00031800010d7983 */ /* 0x001f280000300800 */
[----:B------:R0:W-:Y:S04]  /*11820*/  STL [R1+0x3c0], R0 ;  /* 0x0003c00001007387 */ /* 0x0001e80000100800 */
[----:B0-----:R-:W4:Y:S04]  /*11830*/  LDL.LU R0, [R1+0x310] ;  /* 0x0003100001007983 */ /* 0x001f280000300800 */
[----:B------:R-:W4:Y:S01]  /*11840*/  LDL.LU R11, [R1+0x300] ;  /* 0x00030000010b7983 */ /* 0x000f220000300800 */
[----:B------:R-:W-:-:S03]  /*11850*/  SEL R20, R3, R61, !P0 ;  /* 0x0000003d03147207 */ /* 0x000fc60004000000 */
[----:B------:R-:W4:Y:S04]  /*11860*/  LDL.LU R61, [R1+0x2fc] ;  /* 0x0002fc00013d7983 */ /* 0x000f280000300800 */
[----:B------:R0:W-:Y:S01]  /*11870*/  STL [R1+0x3b8], R20 ;  /* 0x0003b81401007387 */ /* 0x0001e20000100800 */
[C---:B------:R-:W-:Y:S02]  /*11880*/  SEL R19, R3.reuse, R19, !P0 ;  /* 0x0000001303137207 */ /* 0x040fe40004000000 */
[C---:B0-----:R-:W-:Y:S02]  /*11890*/  SEL R20, R3.reuse, R60, !P0 ;  /* 0x0000003c03147207 */ /* 0x041fe40004000000 */
[----:B------:R-:W4:Y:S04]  /*118a0*/  LDL.LU R60, [R1+0x134] ;  /* 0x00013400013c7983 */ /* 0x000f280000300800 */
[----:B------:R0:W-:Y:S04]  /*118b0*/  STL [R1+0x3b4], R19 ;  /* 0x0003b41301007387 */ /* 0x0001e80000100800 */
[----:B------:R-:W-:Y:S01]  /*118c0*/  STL [R1+0x3ac], R20 ;  /* 0x0003ac1401007387 */ /* 0x000fe20000100800 */
[----:B0-----:R-:W-:-:S02]  /*118d0*/  SEL R19, R3, R59, !P0 ;  /* 0x0000003b03137207 */ /* 0x001fc40004000000 */
[C---:B------:R-:W-:Y:S01]  /*118e0*/  SEL R18, R3.reuse, R18, !P0 ;  /* 0x0000001203127207 */ /* 0x040fe20004000000 */
[----:B------:R-:W4:Y:S04]  /*118f0*/  LDL.LU R59, [R1+0x128] ;  /* 0x00012800013b7983 */ /* 0x000f280000300800 */
[----:B------:R0:W-:Y:S02]  /*11900*/  STL [R1+0x3a4], R19 ;  /* 0x0003a41301007387 */ /* 0x0001e40000100800 */
[C---:B0-----:R-:W-:Y:S02]  /*11910*/  SEL R19, R3.reuse, R58, !P0 ;  /* 0x0000003a03137207 */ /* 0x041fe40004000000 */
[----:B------:R-:W4:Y:S04]  /*11920*/  LDL.LU R58, [R1+0x124] ;  /* 0x00012400013a7983 */ /* 0x000f280000300800 */
[----:B------:R0:W-:Y:S04]  /*11930*/  STL [R1+0x3a0], R18 ;  /* 0x0003a01201007387 */ /* 0x0001e80000100800 */
[----:B------:R-:W-:Y:S01]  /*11940*/  STL [R1+0x398], R19 ;  /* 0x0003981301007387 */ /* 0x000fe20000100800 */
[----:B0-----:R-:W-:-:S02]  /*11950*/  SEL R18, R3, R17, !P0 ;  /* 0x0000001103127207 */ /* 0x001fc40004000000 */
[C---:B------:R-:W-:Y:S02]  /*11960*/  SEL R17, R3.reuse, R57, !P0 ;  /* 0x0000003903117207 */ /* 0x040fe40004000000 */
[----:B------:R-:W4:Y:S04]  /*11970*/  LDL.LU R57, [R1+0x10c] ;  /* 0x00010c0001397983 */ /* 0x000f280000300800 */
[----:B------:R2:W-:Y:S04]  /*11980*/  STL [R1+0x394], R18 ;  /* 0x0003941201007387 */ /* 0x0005e80000100800 */
[----:B------:R0:W-:Y:S01]  /*11990*/  STL [R1+0x388], R17 ;  /* 0x0003881101007387 */ /* 0x0001e20000100800 */
[----:B--2---:R-:W-:-:S03]  /*119a0*/  SEL R18, R3, R7, !P0 ;  /* 0x0000000703127207 */ /* 0x004fc60004000000 */
[----:B------:R-:W2:Y:S04]  /*119b0*/  LDL.LU R7, [R1+0x108] ;  /* 0x0001080001077983 */ /* 0x000ea80000300800 */
[----:B------:R-:W-:Y:S01]  /*119c0*/  STL [R1+0x378], R18 ;  /* 0x0003781201007387 */ /* 0x000fe20000100800 */
[C---:B0-----:R-:W-:Y:S02]  /*119d0*/  SEL R17, R3.reuse, R16, !P0 ;  /* 0x0000001003117207 */ /* 0x041fe40004000000 */
[C---:B---3--:R-:W-:Y:S02]  /*119e0*/  SEL R16, R3.reuse, R8, !P0 ;  /* 0x0000000803107207 */ /* 0x048fe40004000000 */
[----:B------:R-:W3:Y:S04]  /*119f0*/  LDL.LU R8, [R1+0xf4] ;  /* 0x0000f40001087983 */ /* 0x000ee80000300800 */
[----:B------:R4:W-:Y:S04]  /*11a00*/  STL [R1+0x374], R17 ;  /* 0x0003741101007387 */ /* 0x0009e80000100800 */
[----:B------:R0:W-:Y:S01]  /*11a10*/  STL [R1+0x368], R16 ;  /* 0x0003681001007387 */ /* 0x0001e20000100800 */
[----:B----4-:R-:W-:-:S03]  /*11a20*/  SEL R17, R3, R9, !P0 ;  /* 0x0000000903117207 */ /* 0x010fc60004000000 */
[----:B------:R-:W4:Y:S01]  /*11a30*/  LDL.LU R9, [R1+0xf0] ;  /* 0x0000f00001097983 */ /* 0x000f220000300800 */
[----:B0-----:R-:W-:-:S03]  /*11a40*/  SEL R16, R3, R15, !P0 ;  /* 0x0000000f03107207 */ /* 0x001fc60004000000 */
        /* <DEDUP_REMOVED lines=11> */
[----:B0-----:R-:W-:-:S02]  /*11b00*/  SEL R15, R3, R14, !P0 ;  /* 0x0000000e030f7207 */ /* 0x001fc40004000000 */
[----:B------:R-:W-:-:S03]  /*11b10*/  SEL R13, R3, R13, !P0 ;  /* 0x0000000d030d7207 */ /* 0x000fc60004000000 */
[----:B------:R-:W-:Y:S01]  /*11b20*/  STL [R1+0x348], R15 ;  /* 0x0003480f01007387 */ /* 0x000fe20000100800 */
[----:B------:R-:W-:-:S03]  /*11b30*/  SEL R14, R3, R0, !P0 ;  /* 0x00000000030e7207 */ /* 0x000fc60004000000 */
[----:B------:R-:W4:Y:S04]  /*11b40*/  LDL.LU R0, [R1+0x110] ;  /* 0x0001100001007983 */ /* 0x000f280000300800 */
[----:B------:R0:W-:Y:S04]  /*11b50*/  STL [R1+0x340], R13 ;  /* 0x0003400d01007387 */ /* 0x0001e80000100800 */
[----:B------:R-:W-:Y:S04]  /*11b60*/  STL [R1+0x334], R14 ;  /* 0x0003340e01007387 */ /* 0x000fe80000100800 */
[----:B------:R-:W4:Y:S01]  /*11b70*/  LDL.LU R19, [R1+0x100] ;  /* 0x0001000001137983 */ /* 0x000f220000300800 */
[----:B0-----:R-:W-:-:S02]  /*11b80*/  SEL R13, R3, R11, !P0 ;  /* 0x0000000b030d7207 */ /* 0x001fc40004000000 */
[----:B------:R-:W-:-:S03]  /*11b90*/  SEL R11, R3, R61, !P0 ;  /* 0x0000003d030b7207 */ /* 0x000fc60004000000 */
[----:B------:R0:W-:Y:S04]  /*11ba0*/  STL [R1+0x32c], R13 ;  /* 0x00032c0d01007387 */ /* 0x0001e80000100800 */
        /* <DEDUP_REMOVED lines=9> */
[----:B------:R-:W4:Y:S01]  /*11c40*/  LDL.LU R17, [R1+0xd4] ;  /* 0x0000d40001117983 */ /* 0x000f220000300800 */
[----:B0-----:R-:W-:-:S03]  /*11c50*/  SEL R11, R3, R58, !P0 ;  /* 0x0000003a030b7207 */ /* 0x001fc60004000000 */
[----:B------:R-:W4:Y:S04]  /*11c60*/  LDL.LU R58, [R1+0xd8] ;  /* 0x0000d800013a7983 */ /* 0x000f280000300800 */
[----:B------:R2:W-:Y:S01]  /*11c70*/  STL [R1+0x318], R11 ;  /* 0x0003180b01007387 */ /* 0x0005e20000100800 */
[----:B------:R-:W-:-:S03]  /*11c80*/  SEL R13, R3, R57, !P0 ;  /* 0x00000039030d7207 */ /* 0x000fc60004000000 */
        /* <DEDUP_REMOVED lines=14> */
[----:B-1----:R-:W4:Y:S04]  /*11d70*/  LDL.LU R11, [R1+0xb4] ;  /* 0x0000b400010b7983 */ /* 0x002f280000300800 */
[----:B------:R-:W4:Y:S04]  /*11d80*/  LDL.LU R10, [R1+0xac] ;  /* 0x0000ac00010a7983 */ /* 0x000f280000300800 */
[----:B------:R0:W-:Y:S01]  /*11d90*/  STL [R1+0x128], R13 ;  /* 0x0001280d01007387 */ /* 0x0001e20000100800 */
[----:B------:R-:W-:-:S03]  /*11da0*/  SEL R12, R3, R12, !P0 ;  /* 0x0000000c030c7207 */ /* 0x000fc60004000000 */
[----:B------:R-:W4:Y:S04]  /*11db0*/  LDL.LU R14, [R1+0x50] ;  /* 0x00005000010e7983 */ /* 0x000f280000300800 */
        /* <DEDUP_REMOVED lines=8> */
[----:B------:R0:W-:Y:S02]  /*11e40*/  STL [R1+0x118], R20 ;  /* 0x0001181401007387 */ /* 0x0001e40000100800 */
[C---:B0-----:R-:W-:Y:S02]  /*11e50*/  SEL R20, R3.reuse, R61, !P0 ;  /* 0x0000003d03147207 */ /* 0x041fe40004000000 */
[----:B------:R-:W4:Y:S01]  /*11e60*/  LDL.LU R61, [R1+0xa0] ;  /* 0x0000a000013d7983 */ /* 0x000f220000300800 */
[----:B------:R-:W-:-:S05]  /*11e70*/  SEL R19, R3, R19, !P0 ;  /* 0x0000001303137207 */ /* 0x000fca0004000000 */
[----:B------:R0:W-:Y:S04]  /*11e80*/  STL [R1+0x114], R19 ;  /* 0x0001141301007387 */ /* 0x0001e80000100800 */
[----:B------:R-:W-:Y:S01]  /*11e90*/  STL [R1+0x110], R20 ;  /* 0x0001101401007387 */ /* 0x000fe20000100800 */
[----:B0-----:R-:W-:-:S03]  /*11ea0*/  SEL R19, R3, R60, !P0 ;  /* 0x0000003c03137207 */ /* 0x001fc60004000000 */
        /* <DEDUP_REMOVED lines=12> */
[----:B0-----:R-:W-:-:S03]  /*11f70*/  SEL R18, R3, R57, !P0 ;  /* 0x0000003903127207 */ /* 0x001fc60004000000 */
[----:B------:R-:W4:Y:S01]  /*11f80*/  LDL.LU R57, [R1+0x90] ;  /* 0x0000900001397983 */ /* 0x000f220000300800 */
[----:B-1----:R-:W-:-:S03]  /*11f90*/  SEL R17, R3, R16, !P0 ;  /* 0x0000001003117207 */ /* 0x002fc60004000000 */
[----:B------:R-:W-:Y:S01]  /*11fa0*/  STL [R1+0xf0], R18 ;  /* 0x0000f01201007387 */ /* 0x000fe20000100800 */
[----:B--2---:R-:W-:-:S03]  /*11fb0*/  SEL R16, R3, R7, !P0 ;  /* 0x0000000703107207 */ /* 0x004fc60004000000 */
        /* <DEDUP_REMOVED lines=16> */
[----:B------:R0:W-:Y:S01]  /*120c0*/  STL [R1+0xd4], R15 ;  /* 0x0000d40f01007387 */ /* 0x0001e20000100800 */
[C---:B------:R-:W-:Y:S02]  /*120d0*/  SEL R13, R3.reuse, R13, !P0 ;  /* 0x0000000d030d7207 */ /* 0x040fe40004000000 */
[----:B0-----:R-:W-:-:S05]  /*120e0*/  SEL R15, R3, R14, !P0 ;  /* 0x0000000e030f7207 */ /* 0x001fca0004000000 */
        /* <DEDUP_REMOVED lines=31> */
[----:B------:R-:W-:Y:S04]  /*122e0*/  STL [R1+0x8c], R13 ;  /* 0x00008c0d01007387 */ /* 0x000fe80000100800 */
[----:B------:R-:W2:Y:S01]  /*122f0*/  LDL.LU R15, [R1+0x1b8] ;  /* 0x0001b800010f7983 */ /* 0x000ea20000300800 */
[----:B---3--:R-:W-:-:S03]  /*12300*/  SEL R12, R3, R8, !P0 ;  /* 0x00000008030c7207 */ /* 0x008fc60004000000 */
[----:B------:R-:W3:Y:S04]  /*12310*/  LDL.LU R8, [R1+0x1b4] ;  /* 0x0001b40001087983 */ /* 0x000ee80000300800 */
[----:B------:R4:W-:Y:S04]  /*12320*/  STL [R1+0x88], R12 ;  /* 0x0000880c01007387 */ /* 0x0009e80000100800 */
[----:B------:R-:W3:Y:S01]  /*12330*/  LDL.LU R14, [R1+0x1b0] ;  /* 0x0001b000010e7983 */ /* 0x000ee20000300800 */
[----:B----4-:R-:W-:-:S03]  /*12340*/  SEL R12, R3, R9, !P0 ;  /* 0x00000009030c7207 */ /* 0x010fc60004000000 */
        /* <DEDUP_REMOVED lines=39> */
[----:B--2---:R-:W-:-:S03]  /*125c0*/  SEL R17, R3, R7, !P0 ;  /* 0x0000000703117207 */ /* 0x004fc60004000000 */
[----:B------:R-:W2:Y:S01]  /*125d0*/  LDL.LU R7, [R1+0x160] ;  /* 0x0001600001077983 */ /* 0x000ea20000300800 */
[----:B0-----:R-:W-:-:S03]  /*125e0*/  SEL R16, R3, R15, !P0 ;  /* 0x0000000f03107207 */ /* 0x001fc60004000000 */
[----:B------:R-:W-:Y:S01]  /*125f0*/  STL [R1+0x3c], R17 ;  /* 0x00003c1101007387 */ /* 0x000fe20000100800 */
[----:B---3--:R-:W-:-:S03]  /*12600*/  SEL R15, R3, R8, !P0 ;  /* 0x00000008030f7207 */ /* 0x008fc60004000000 */
[----:B------:R-:W3:Y:S04]  /*12610*/  LDL.LU R8, [R1+0x15c] ;  /* 0x00015c0001087983 */ /* 0x000ee80000300800 */
[----:B------:R0:W-:Y:S04]  /*12620*/  STL [R1+0x38], R16 ;  /* 0x0000381001007387 */ /* 0x0001e80000100800 */
[----:B------:R1:W-:Y:S01]  /*12630*/  STL [R1+0x34], R15 ;  /* 0x0000340f01007387 */ /* 0x0003e20000100800 */
[C---:B0-----:R-:W-:Y:S02]  /*12640*/  SEL R16, R3.reuse, R14, !P0 ;  /* 0x0000000e03107207 */ /* 0x041fe40004000000 */
[----:B----4-:R-:W-:-:S03]  /*12650*/  SEL R14, R3, R9, !P0 ;  /* 0x00000009030e7207 */ /* 0x010fc60004000000 */
[----:B------:R-:W-:Y:S01]  /*12660*/  STL [R1+0x30], R16 ;  /* 0x0000301001007387 */ /* 0x000fe20000100800 */
[----:B-1----:R-:W-:-:S03]  /*12670*/  SEL R15, R3, R35, !P0 ;  /* 0x00000023030f7207 */ /* 0x002fc60004000000 */
[----:B------:R-:W4:Y:S04]  /*12680*/  LDL.LU R9, [R1+0x154] ;  /* 0x0001540001097983 */ /* 0x000f280000300800 */
[----:B------:R0:W-:Y:S04]  /*12690*/  STL [R1+0x1c], R14 ;  /* 0x00001c0e01007387 */ /* 0x0001e80000100800 */
[----:B------:R-:W-:Y:S01]  /*126a0*/  STL [R1+0x18], R15 ;  /* 0x0000180f01007387 */ /* 0x000fe20000100800 */
[C---:B0-----:R-:W-:Y:S02]  /*126b0*/  SEL R14, R3.reuse, R13, !P0 ;  /* 0x0000000d030e7207 */ /* 0x041fe40004000000 */
[----:B------:R-:W-:-:S03]  /*126c0*/  SEL R12, R3, R12, !P0 ;  /* 0x0000000c030c7207 */ /* 0x000fc60004000000 */
[----:B------:R-:W-:Y:S01]  /*126d0*/  STL [R1+0x14], R14 ;  /* 0x0000140e01007387 */ /* 0x000fe20000100800 */
[----:B------:R-:W-:-:S03]  /*126e0*/  SEL R13, R3, R10, !P0 ;  /* 0x0000000a030d7207 */ /* 0x000fc60004000000 */
[----:B------:R-:W4:Y:S04]  /*126f0*/  LDL.LU R10, [R1+0x150] ;  /* 0x00015000010a7983 */ /* 0x000f280000300800 */
[----:B------:R0:W-:Y:S01]  /*12700*/  STL [R1+0x10], R12 ;  /* 0x0000100c01007387 */ /* 0x0001e20000100800 */
[----:B------:R-:W-:-:S03]  /*12710*/  SEL R2, R3, R2, !P0 ;  /* 0x0000000203027207 */ /* 0x000fc60004000000 */
[----:B------:R-:W-:Y:S01]  /*12720*/  STL [R1+0xc], R13 ;  /* 0x00000c0d01007387 */ /* 0x000fe20000100800 */
[----:B0-----:R-:W-:-:S03]  /*12730*/  SEL R12, R3, R11, !P0 ;  /* 0x0000000b030c7207 */ /* 0x001fc60004000000 */
[----:B------:R-:W4:Y:S04]  /*12740*/  LDL.LU R11, [R1+0x148] ;  /* 0x00014800010b7983 */ /* 0x000f280000300800 */
[----:B------:R0:W-:Y:S04]  /*12750*/  STL [R1+0x8], R12 ;  /* 0x0000080c01007387 */ /* 0x0001e80000100800 */
[----:B------:R-:W-:Y:S01]  /*12760*/  STL [R1+0x171c], R2 ;  /* 0x00171c0201007387 */ /* 0x000fe20000100800 */
[----:B------:R-:W-:-:S05]  /*12770*/  SEL R0, R3, R0, !P0 ;  /* 0x0000000003007207 */ /* 0x000fca0004000000 */
[----:B------:R-:W-:Y:S04]  /*12780*/  STL [R1+0x1720], R0 ;  /* 0x0017200001007387 */ /* 0x000fe80000100800 */
[----:B0-----:R-:W4:Y:S01]  /*12790*/  LDL.LU R12, [R1+0x144] ;  /* 0x00014400010c7983 */ /* 0x001f220000300800 */
[----:B------:R-:W-:-:S05]  /*127a0*/  SEL R61, R3, R61, !P0 ;  /* 0x0000003d033d7207 */ /* 0x000fca0004000000 */
[----:B------:R-:W-:Y:S04]  /*127b0*/  STL [R1+0x1724], R61 ;  /* 0x0017243d01007387 */ /* 0x000fe80000100800 */
[----:B------:R-:W4:Y:S01]  /*127c0*/  LDL.LU R13, [R1+0x140] ;  /* 0x00014000010d7983 */ /* 0x000f220000300800 */
[----:B------:R-:W-:-:S05]  /*127d0*/  SEL R60, R3, R60, !P0 ;  /* 0x0000003c033c7207 */ /* 0x000fca0004000000 */
[----:B------:R-:W-:Y:S01]  /*127e0*/  STL [R1+0x1728], R60 ;  /* 0x0017283c01007387 */ /* 0x000fe20000100800 */
        /* <DEDUP_REMOVED lines=8> */
[----:B--2---:R-:W-:-:S05]  /*12870*/  SEL R7, R3, R7, !P0 ;  /* 0x0000000703077207 */ /* 0x004fca0004000000 */
[----:B------:R-:W-:Y:S04]  /*12880*/  STL [R1+0x1738], R7 ;  /* 0x0017380701007387 */ /* 0x000fe80000100800 */
[----:B------:R-:W2:Y:S04]  /*12890*/  LDL.LU R16, [R1+0x12c] ;  /* 0x00012c0001107983 */ /* 0x000ea80000300800 */
[----:B------:R-:W2:Y:S01]  /*128a0*/  LDL.LU R17, [R1+0x11c] ;  /* 0x00011c0001117983 */ /* 0x000ea20000300800 */
[----:B---3--:R-:W-:-:S05]  /*128b0*/  SEL R8, R3, R8, !P0 ;  /* 0x0000000803087207 */ /* 0x008fca0004000000 */
[----:B------:R-:W-:Y:S04]  /*128c0*/  STL [R1+0x173c], R8 ;  /* 0x00173c0801007387 */ /* 0x000fe80000100800 */
[----:B------:R-:W3:Y:S04]  /*128d0*/  LDL.LU R18, [R1+0x9c] ;  /* 0x00009c0001127983 */ /* 0x000ee80000300800 */
[----:B------:R-:W3:Y:S01]  /*128e0*/  LDL.LU R19, [R1+0xa8] ;  /* 0x0000a80001137983 */ /* 0x000ee20000300800 */
[----:B----4-:R-:W-:-:S05]  /*128f0*/  SEL R9, R3, R9, !P0 ;  /* 0x0000000903097207 */ /* 0x010fca0004000000 */
[----:B------:R-:W-:Y:S04]  /*12900*/  STL [R1+0x1740], R9 ;  /* 0x0017400901007387 */ /* 0x000fe80000100800 */
[----:B------:R-:W4:Y:S04]  /*12910*/  LDL.LU R20, [R1+0x104] ;  /* 0x0001040001147983 */ /* 0x000f280000300800 */
[----:B------:R-:W4:Y:S01]  /*12920*/  LDL.LU R21, [R1+0xf8] ;  /* 0x0000f80001157983 */ /* 0x000f220000300800 */
[----:B------:R-:W-:-:S05]  /*12930*/  SEL R10, R3, R10, !P0 ;  /* 0x0000000a030a7207 */ /* 0x000fca0004000000 */
        /* <DEDUP_REMOVED lines=12> */
[----:B------:R0:W-:Y:S04]  /*12a00*/  STL [R1+0x1750], R13 ;  /* 0x0017500d01007387 */ /* 0x0001e80000100800 */
[----:B------:R-:W4:Y:S01]  /*12a10*/  LDL.LU R30, [R1+0x78] ;  /* 0x00007800011e7983 */ /* 0x000f220000300800 */
[----:B------:R-:W-:-:S03]  /*12a20*/  SEL R36, R3, R36, !P0 ;  /* 0x0000002403247207 */ /* 0x000fc60004000000 */
[----:B------:R-:W4:Y:S01]  /*12a30*/  LDL.LU R31, [R1+0x48] ;  /* 0x00004800011f7983 */ /* 0x000f220000300800 */
[----:B------:R-:W-:-:S05]  /*12a40*/  SEL R14, R3, R14, !P0 ;  /* 0x0000000e030e7207 */ /* 0x000fca0004000000 */
[----:B------:R-:W-:Y:S04]  /*12a50*/  STL [R1+0x1754], R14 ;  /* 0x0017540e01007387 */ /* 0x000fe80000100800 */
[----:B------:R-:W-:Y:S01]  /*12a60*/  STL [R1+0x1758], R36 ;  /* 0x0017582401007387 */ /* 0x000fe20000100800 */
[----:B------:R-:W-:-:S05]  /*12a70*/  SEL R15, R3, R15, !P0 ;  /* 0x0000000f030f7207 */ /* 0x000fca0004000000 */
[----:B------:R-:W-:Y:S01]  /*12a80*/  STL [R1+0x175c], R15 ;  /* 0x00175c0f01007387 */ /* 0x000fe20000100800 */
[C---:B--2---:R-:W-:Y:S02]  /*12a90*/  SEL R16, R3.reuse, R16, !P0 ;  /* 0x0000001003107207 */ /* 0x044fe40004000000 */
[----:B------:R-:W-:-:S03]  /*12aa0*/  SEL R17, R3, R17, !P0 ;  /* 0x0000001103117207 */ /* 0x000fc60004000000 */
[----:B------:R-:W-:Y:S04]  /*12ab0*/  STL [R1+0x1760], R16 ;  /* 0x0017601001007387 */ /* 0x000fe80000100800 */
[----:B------:R-:W-:Y:S01]  /*12ac0*/  STL [R1+0x1764], R17 ;  /* 0x0017641101007387 */ /* 0x000fe20000100800 */
[C---:B---3--:R-:W-:Y:S02]  /*12ad0*/  SEL R18, R3.reuse, R18, !P0 ;  /* 0x0000001203127207 */ /* 0x048fe40004000000 */
[----:B------:R-:W-:-:S03]  /*12ae0*/  SEL R19, R3, R19, !P0 ;  /* 0x0000001303137207 */ /* 0x000fc60004000000 */
[----:B------:R-:W-:Y:S04]  /*12af0*/  STL [R1+0x1768], R18 ;  /* 0x0017681201007387 */ /* 0x000fe80000100800 */
[----:B------:R-:W-:Y:S01]  /*12b00*/  STL [R1+0x176c], R19 ;  /* 0x00176c1301007387 */ /* 0x000fe20000100800 */
[C---:B----4-:R-:W-:Y:S02]  /*12b10*/  SEL R20, R3.reuse, R20, !P0 ;  /* 0x0000001403147207 */ /* 0x050fe40004000000 */
[----:B------:R-:W-:-:S03]  /*12b20*/  SEL R21, R3, R21, !P0 ;  /* 0x0000001503157207 */ /* 0x000fc60004000000 */
[----:B------:R-:W-:Y:S04]  /*12b30*/  STL [R1+0x1770], R20 ;  /* 0x0017701401007387 */ /* 0x000fe80000100800 */
[----:B------:R-:W-:Y:S01]  /*12b40*/  STL [R1+0x1774], R21 ;  /* 0x0017741501007387 */ /* 0x000fe20000100800 */
[C---:B------:R-:W-:Y:S02]  /*12b50*/  SEL R22, R3.reuse, R22, !P0 ;  /* 0x0000001603167207 */ /* 0x040fe40004000000 */
        /* <DEDUP_REMOVED lines=11> */
[----:B------:R-:W-:-:S05]  /*12c10*/  SEL R30, R3, R30, !P0 ;  /* 0x0000001e031e7207 */ /* 0x000fca0004000000 */
[----:B------:R-:W-:Y:S04]  /*12c20*/  STL [R1+0x1790], R30 ;  /* 0x0017901e01007387 */ /* 0x000fe80000100800 */
[----:B------:R-:W2:Y:S04]  /*12c30*/  LDL.LU R32, [R1+0x408] ;  /* 0x0004080001207983 */ /* 0x000ea80000300800 */
[----:B0-----:R-:W3:Y:S04]  /*12c40*/  LDL.LU R13, [R1+0x1c8] ;  /* 0x0001c800010d7983 */ /* 0x001ee80000300800 */
[----:B------:R-:W4:Y:S04]  /*12c50*/  LDL.LU R12, [R1+0x1d8] ;  /* 0x0001d800010c7983 */ /* 0x000f280000300800 */
[----:B------:R-:W2:Y:S04]  /*12c60*/  LDL.LU R11, [R1+0x1dc] ;  /* 0x0001dc00010b7983 */ /* 0x000ea80000300800 */
[----:B------:R-:W2:Y:S04]  /*12c70*/  LDL.LU R10, [R1+0x1e4] ;  /* 0x0001e400010a7983 */ /* 0x000ea80000300800 */
[----:B------:R-:W2:Y:S04]  /*12c80*/  LDL.LU R9, [R1+0x1e8] ;  /* 0x0001e80001097983 */ /* 0x000ea80000300800 */
[----:B------:R-:W3:Y:S04]  /*12c90*/  LDL.LU R8, [R1+0x1ec] ;  /* 0x0001ec0001087983 */ /* 0x000ee80000300800 */
[----:B------:R-:W4:Y:S04]  /*12ca0*/  LDL.LU R7, [R1+0x1f0] ;  /* 0x0001f00001077983 */ /* 0x000f280000300800 */
[----:B------:R-:W4:Y:S04]  /*12cb0*/  LDL.LU R57, [R1+0x1f4] ;  /* 0x0001f40001397983 */ /* 0x000f280000300800 */
[----:B------:R-:W4:Y:S04]  /*12cc0*/  LDL.LU R58, [R1+0x1f8] ;  /* 0x0001f800013a7983 */ /* 0x000f280000300800 */
[----:B------:R-:W4:Y:S04]  /*12cd0*/  LDL.LU R59, [R1+0x200] ;  /* 0x00020000013b7983 */ /* 0x000f280000300800 */
[----:B------:R-:W4:Y:S04]  /*12ce0*/  LDL.LU R60, [R1+0x208] ;  /* 0x00020800013c7983 */ /* 0x000f280000300800 */
[----:B------:R-:W4:Y:S04]  /*12cf0*/  LDL.LU R61, [R1+0x20c] ;  /* 0x00020c00013d7983 */ /* 0x000f280000300800 */
[----:B------:R-:W4:Y:S04]  /*12d00*/  LDL.LU R0, [R1+0x210] ;  /* 0x0002100001007983 */ /* 0x000f280000300800 */
[----:B------:R-:W4:Y:S01]  /*12d10*/  LDL.LU R2, [R1+0x214] ;  /* 0x0002140001027983 */ /* 0x000f220000300800 */
[----:B------:R-:W-:-:S05]  /*12d20*/  SEL R31, R3, R31, !P0 ;  /* 0x0000001f031f7207 */ /* 0x000fca0004000000 */
[----:B------:R-:W-:Y:S01]  /*12d30*/  STL [R1+0x1794], R31 ;  /* 0x0017941f01007387 */ /* 0x000fe20000100800 */
[----:B------:R-:W-:Y:S02]  /*12d40*/  @!P3 IMAD.MOV R40, RZ, RZ, -R40 ;  /* 0x000000ffff28b224 */ /* 0x000fe400078e0a28 */
[----:B------:R-:W-:Y:S02]  /*12d50*/  @!P6 IMAD.MOV R39, RZ, RZ, -R39 ;  /* 0x000000ffff27e224 */ /* 0x000fe400078e0a27 */
[----:B------:R-:W-:Y:S02]  /*12d60*/  @!P4 IMAD.MOV R29, RZ, RZ, -R29 ;  /* 0x000000ffff1dc224 */ /* 0x000fe400078e0a1d */
[----:B------:R-:W-:Y:S01]  /*12d70*/  @!P2 IMAD.MOV R28, RZ, RZ, -R28 ;  /* 0x000000ffff1ca224 */ /* 0x000fe200078e0a1c */
[C---:B------:R-:W-:Y:S02]  /*12d80*/  SEL R37, R3.reuse, R37, !P0 ;  /* 0x0000002503257207 */ /* 0x040fe40004000000 */
[----:B------:R-:W-:-:S02]  /*12d90*/  SEL R38, R3, R38, !P0 ;  /* 0x0000002603267207 */ /* 0x000fc40004000000 */
[C---:B------:R-:W-:Y:S02]  /*12da0*/  SEL R46, R3.reuse, R46, !P0 ;  /* 0x0000002e032e7207 */ /* 0x040fe40004000000 */
[C---:B------:R-:W-:Y:S02]  /*12db0*/  SEL R47, R3.reuse, R47, !P0 ;  /* 0x0000002f032f7207 */ /* 0x040fe40004000000 */
[C---:B------:R-:W-:Y:S02]  /*12dc0*/  SEL R48, R3.reuse, R48, !P0 ;  /* 0x0000003003307207 */ /* 0x040fe40004000000 */
[C---:B------:R-:W-:Y:S02]  /*12dd0*/  SEL R49, R3.reuse, R49, !P0 ;  /* 0x0000003103317207 */ /* 0x040fe40004000000 */
        /* <DEDUP_REMOVED lines=14> */
[----:B------:R-:W-:Y:S01]  /*12ec0*/  SEL R29, R3, R29, !P0 ;  /* 0x0000001d031d7207 */ /* 0x000fe20004000000 */
[----:B------:R-:W-:Y:S02]  /*12ed0*/  IMAD R33, R45, UR7, RZ ;  /* 0x000000072d217c24 */ /* 0x000fe4000f8e02ff */
[----:B------:R-:W-:Y:S02]  /*12ee0*/  IMAD R34, R55, UR7, RZ ;  /* 0x0000000737227c24 */ /* 0x000fe4000f8e02ff */
[----:B------:R-:W-:Y:S02]  /*12ef0*/  IMAD R35, R56, UR7, RZ ;  /* 0x0000000738237c24 */ /* 0x000fe4000f8e02ff */
[----:B--2---:R-:W-:Y:S02]  /*12f00*/  IMAD R9, R9, UR7, RZ ;  /* 0x0000000709097c24 */ /* 0x004fe4000f8e02ff */
[----:B---3--:R-:W-:-:S03]  /*12f10*/  IMAD R8, R8, UR7, RZ ;  /* 0x0000000708087c24 */ /* 0x008fc6000f8e02ff */
[----:B------:R0:W-:Y:S01]  /*12f20*/  STL [R1+0x48], R9 ;  /* 0x0000480901007387 */ /* 0x0001e20000100800 */
[----:B----4-:R-:W-:-:S03]  /*12f30*/  IMAD R7, R7, UR7, RZ ;  /* 0x0000000707077c24 */ /* 0x010fc6000f8e02ff */
[----:B------:R1:W-:Y:S01]  /*12f40*/  STL [R1+0x74], R8 ;  /* 0x0000740801007387 */ /* 0x0003e20000100800 */
[----:B0-----:R-:W-:-:S03]  /*12f50*/  IMAD R9, R57, UR7, RZ ;  /* 0x0000000739097c24 */ /* 0x001fc6000f8e02ff */
[----:B------:R0:W-:Y:S01]  /*12f60*/  STL [R1+0x78], R7 ;  /* 0x0000780701007387 */ /* 0x0001e20000100800 */
[----:B-1----:R-:W-:-:S03]  /*12f70*/  IMAD R8, R58, UR7, RZ ;  /* 0x000000073a087c24 */ /* 0x002fc6000f8e02ff */
[----:B------:R1:W-:Y:S04]  /*12f80*/  STL [R1+0x84], R9 ;  /* 0x0000840901007387 */ /* 0x0003e80000100800 */
[----:B------:R2:W-:Y:S01]  /*12f90*/  STL [R1+0x9c], R8 ;  /* 0x00009c0801007387 */ /* 0x0005e20000100800 */
[----:B0-----:R-:W-:Y:S02]  /*12fa0*/  IMAD R7, R59, UR7, RZ ;  /* 0x000000073b077c24 */ /* 0x001fe4000f8e02ff */
[----:B-1----:R-:W-:-:S03]  /*12fb0*/  IMAD R9, R60, UR7, RZ ;  /* 0x000000073c097c24 */ /* 0x002fc6000f8e02ff */
[----:B------:R0:W-:Y:S01]  /*12fc0*/  STL [R1+0xa4], R7 ;  /* 0x0000a40701007387 */ /* 0x0001e20000100800 */
[----:B--2---:R-:W-:-:S03]  /*12fd0*/  IMAD R8, R61, UR7, RZ ;  /* 0x000000073d087c24 */ /* 0x004fc6000f8e02ff */
[----:B------:R1:W-:Y:S04]  /*12fe0*/  STL [R1+0xa8], R9 ;  /* 0x0000a80901007387 */ /* 0x0003e80000100800 */
[----:B------:R2:W-:Y:S01]  /*12ff0*/  STL [R1+0xc0], R8 ;  /* 0x0000c00801007387 */ /* 0x0005e20000100800 */
[----:B0-----:R-:W-:-:S03]  /*13000*/  IMAD R7, R0, UR7, RZ ;  /* 0x0000000700077c24 */ /* 0x001fc6000f8e02ff */
[----:B------:R-:W3:Y:S01]  /*13010*/  LDL.LU R31, [R1+0x218] ;  /* 0x00021800011f7983 */ /* 0x000ee20000300800 */
[----:B------:R-:W-:-:S03]  /*13020*/  IMAD R0, R2, UR7, RZ ;  /* 0x0000000702007c24 */ /* 0x000fc6000f8e02ff */
[----:B------:R0:W-:Y:S04]  /*13030*/  STL [R1+0xc4], R7 ;  /* 0x0000c40701007387 */ /* 0x0001e80000100800 */
[----:B------:R-:W4:Y:S04]  /*13040*/  LDL.LU R30, [R1+0x21c] ;  /* 0x00021c00011e7983 */ /* 0x000f280000300800 */
[----:B------:R0:W-:Y:S04]  /*13050*/  STL [R1+0xc8], R0 ;  /* 0x0000c80001007387 */ /* 0x0001e80000100800 */
[----:B------:R-:W4:Y:S04]  /*13060*/  LDL.LU R27, [R1+0x220] ;  /* 0x00022000011b7983 */ /* 0x000f280000300800 */
        /* <DEDUP_REMOVED lines=8> */
[----:B------:R-:W-:-:S03]  /*130f0*/  LEA.HI.X.SX32 R3, R32, UR9, 0x1, P1 ;  /* 0x0000000920037c11 */ /* 0x000fc600088f0eff */
[----:B------:R-:W4:Y:S01]  /*13100*/  LDL.LU R18, [R1+0x254] ;  /* 0x0002540001127983 */ /* 0x000f220000300800 */
[----:B------:R-:W-:Y:S01]  /*13110*/  IMAD R32, R44, UR7, RZ ;  /* 0x000000072c207c24 */ /* 0x000fe2000f8e02ff */
[----:B------:R-:W0:Y:S02]  /*13120*/  LDCU.64 UR8, c[0x0][0x380] ;  /* 0x00007000ff0877ac */ /* 0x000e240008000a00 */
[----:B------:R-:W4:Y:S01]  /*13130*/  LDL.LU R17, [R1+0x258] ;  /* 0x0002580001117983 */ /* 0x000f220000300800 */
[----:B------:R-:W-:-:S03]  /*13140*/  IMAD R44, R13, UR7, RZ ;  /* 0x000000070d2c7c24 */ /* 0x000fc6000f8e02ff */
[----:B------:R-:W4:Y:S01]  /*13150*/  LDL.LU R16, [R1+0x25c] ;  /* 0x00025c0001107983 */ /* 0x000f220000300800 */
[----:B------:R-:W-:-:S03]  /*13160*/  IMAD R45, R12, UR7, RZ ;  /* 0x000000070c2d7c24 */ /* 0x000fc6000f8e02ff */
[----:B------:R-:W4:Y:S01]  /*13170*/  LDL.LU R15, [R1+0x260] ;  /* 0x00026000010f7983 */ /* 0x000f220000300800 */
[----:B------:R-:W-:-:S03]  /*13180*/  IMAD R55, R11, UR7, RZ ;  /* 0x000000070b377c24 */ /* 0x000fc6000f8e02ff */
[----:B------:R-:W4:Y:S01]  /*13190*/  LDL.LU R36, [R1+0x264] ;  /* 0x0002640001247983 */ /* 0x000f220000300800 */
[----:B------:R-:W-:-:S03]  /*131a0*/  IMAD R56, R10, UR7, RZ ;  /* 0x000000070a387c24 */ /* 0x000fc6000f8e02ff */
[----:B------:R-:W4:Y:S04]  /*131b0*/  LDL.LU R14, [R1+0x268] ;  /* 0x00026800010e7983 */ /* 0x000f280000300800 */
[----:B------:R-:W4:Y:S04]  /*131c0*/  LDL.LU R13, [R1+0x26c] ;  /* 0x00026c00010d7983 */ /* 0x000f280000300800 */
[----:B------:R-:W4:Y:S04]  /*131d0*/  LDL.LU R12, [R1+0x270] ;  /* 0x00027000010c7983 */ /* 0x000f280000300800 */
[----:B------:R-:W4:Y:S04]  /*131e0*/  LDL.LU R11, [R1+0x274] ;  /* 0x00027400010b7983 */ /* 0x000f280000300800 */
[----:B------:R-:W4:Y:S04]  /*131f0*/  LDL.LU R10, [R1+0x27c] ;  /* 0x00027c00010a7983 */ /* 0x000f280000300800 */
[----:B-1----:R-:W4:Y:S04]  /*13200*/  LDL.LU R9, [R1+0x280] ;  /* 0x0002800001097983 */ /* 0x002f280000300800 */
[----:B--2---:R-:W2:Y:S04]  /*13210*/  LDL.LU R8, [R1+0x284] ;  /* 0x0002840001087983 */ /* 0x004ea80000300800 */
[----:B0-----:R-:W2:Y:S04]  /*13220*/  LDL.LU R7, [R1+0x2f8] ;  /* 0x0002f80001077983 */ /* 0x001ea80000300800 */
[----:B------:R-:W2:Y:S04]  /*13230*/  LDL.LU R57, [R1+0x2f4] ;  /* 0x0002f40001397983 */ /* 0x000ea80000300800 */
[----:B------:R-:W2:Y:S04]  /*13240*/  LDL.LU R58, [R1+0x2f0] ;  /* 0x0002f000013a7983 */ /* 0x000ea80000300800 */
[----:B------:R-:W2:Y:S04]  /*13250*/  LDL.LU R59, [R1+0x2ec] ;  /* 0x0002ec00013b7983 */ /* 0x000ea80000300800 */
[----:B------:R-:W2:Y:S04]  /*13260*/  LDL.LU R60, [R1+0x2e8] ;  /* 0x0002e800013c7983 */ /* 0x000ea80000300800 */
[----:B------:R-:W2:Y:S04]  /*13270*/  LDL.LU R61, [R1+0x2e4] ;  /* 0x0002e400013d7983 */ /* 0x000ea80000300800 */
[----:B------:R-:W2:Y:S04]  /*13280*/  LDL.LU R0, [R1+0x2e0] ;  /* 0x0002e00001007983 */ /* 0x000ea80000300800 */
[----:B------:R-:W2:Y:S01]  /*13290*/  LDL.LU R2, [R1+0x2dc] ;  /* 0x0002dc0001027983 */ /* 0x000ea20000300800 */
[----:B---3--:R-:W-:-:S05]  /*132a0*/  IMAD R31, R31, UR7, RZ ;  /* 0x000000071f1f7c24 */ /* 0x008fca000f8e02ff */
[----:B------:R4:W-:Y:S02]  /*132b0*/  STL [R1+0xd0], R31 ;  /* 0x0000d01f01007387 */ /* 0x0009e40000100800 */
[----:B----4-:R-:W-:Y:S02]  /*132c0*/  IMAD R31, R30, UR7, RZ ;  /* 0x000000071e1f7c24 */ /* 0x010fe4000f8e02ff */
[----:B------:R-:W-:Y:S02]  /*132d0*/  IMAD R30, R27, UR7, RZ ;  /* 0x000000071b1e7c24 */ /* 0x000fe4000f8e02ff */
[----:B------:R-:W-:Y:S01]  /*132e0*/  IMAD R27, R26, UR7, RZ ;  /* 0x000000071a1b7c24 */ /* 0x000fe2000f8e02ff */
[----:B------:R-:W-:Y:S01]  /*132f0*/  STL [R1+0xf8], R31 ;  /* 0x0000f81f01007387 */ /* 0x000fe20000100800 */
[----:B------:R-:W-:-:S03]  /*13300*/  IMAD R26, R25, UR7, RZ ;  /* 0x00000007191a7c24 */ /* 0x000fc6000f8e02ff */
        /* <DEDUP_REMOVED lines=35> */
[----:B--2---:R-:W-:-:S03]  /*13540*/  IMAD R8, R8, UR7, RZ ;  /* 0x0000000708087c24 */ /* 0x004fc6000f8e02ff */
[----:B------:R-:W-:Y:S01]  /*13550*/  STL [R1+0x194], R10 ;  /* 0x0001940a01007387 */ /* 0x000fe20000100800 */
[----:B------:R-:W-:-:S03]  /*13560*/  IMAD R7, R7, UR7, RZ ;  /* 0x0000000707077c24 */ /* 0x000fc6000f8e02ff */
[----:B------:R0:W-:Y:S04]  /*13570*/  STL [R1+0x198], R9 ;  /* 0x0001980901007387 */ /* 0x0001e80000100800 */
        /* <DEDUP_REMOVED lines=380> */
[----:B0-----:R-:W-:Y:S02]  /*14d40*/  IMAD R9, R60, UR7, RZ ;  /* 0x000000073c097c24 */ /* 0x001fe4000f8e02ff */
[----:B-1----:R-:W-:-:S03]  /*14d50*/  IMAD R8, R61, UR7, RZ ;  /* 0x000000073d087c24 */ /* 0x002fc6000f8e02ff */
[----:B------:R0:W-:Y:S01]  /*14d60*/  STL [R1+0xbc], R9 ;  /* 0x0000bc0901007387 */ /* 0x0001e20000100800 */
[----:B--2---:R-:W-:-:S03]  /*14d70*/  IMAD R7, R0, UR7, RZ ;  /* 0x0000000700077c24 */ /* 0x004fc6000f8e02ff */
[----:B------:R1:W-:Y:S01]  /*14d80*/  STL [R1+0xb8], R8 ;  /* 0x0000b80801007387 */ /* 0x0003e20000100800 */
[----:B------:R-:W-:-:S03]  /*14d90*/  IMAD R0, R2, UR7, RZ ;  /* 0x0000000702007c24 */ /* 0x000fc6000f8e02ff */
[----:B------:R-:W2:Y:S04]  /*14da0*/  LDL.LU R31, [R1+0xac] ;  /* 0x0000ac00011f7983 */ /* 0x000ea80000300800 */
        /* <DEDUP_REMOVED lines=22> */
[----:B0-----:R-:W4:Y:S04]  /*14f10*/  LDL.LU R9, [R1+0x3c] ;  /* 0x00003c0001097983 */ /* 0x001f280000300800 */
[----:B-1----:R-:W4:Y:S04]  /*14f20*/  LDL.LU R8, [R1+0x38] ;  /* 0x0000380001087983 */ /* 0x002f280000300800 */
[----:B---3--:R-:W3:Y:S04]  /*14f30*/  LDL.LU R7, [R1+0x34] ;  /* 0x0000340001077983 */ /* 0x008ee80000300800 */
[----:B------:R-:W3:Y:S04]  /*14f40*/  LDL.LU R57, [R1+0x30] ;  /* 0x0000300001397983 */ /* 0x000ee80000300800 */
[----:B------:R-:W3:Y:S04]  /*14f50*/  LDL.LU R58, [R1+0x1c] ;  /* 0x00001c00013a7983 */ /* 0x000ee80000300800 */
[----:B------:R-:W3:Y:S04]  /*14f60*/  LDL.LU R59, [R1+0x18] ;  /* 0x00001800013b7983 */ /* 0x000ee80000300800 */
[----:B------:R-:W3:Y:S04]  /*14f70*/  LDL.LU R60, [R1+0x14] ;  /* 0x00001400013c7983 */ /* 0x000ee80000300800 */
[----:B------:R-:W3:Y:S04]  /*14f80*/  LDL.LU R61, [R1+0x10] ;  /* 0x00001000013d7983 */ /* 0x000ee80000300800 */
[----:B------:R-:W3:Y:S04]  /*14f90*/  LDL.LU R0, [R1+0xc] ;  /* 0x00000c0001007983 */ /* 0x000ee80000300800 */
[----:B------:R-:W3:Y:S01]  /*14fa0*/  LDL.LU R2, [R1+0x8] ;  /* 0x0000080001027983 */ /* 0x000ee20000300800 */
[----:B--2---:R-:W-:-:S05]  /*14fb0*/  IMAD R31, R31, UR7, RZ ;  /* 0x000000071f1f7c24 */ /* 0x004fca000f8e02ff */
[----:B------:R0:W-:Y:S01]  /*14fc0*/  STL [R1+0xac], R31 ;  /* 0x0000ac1f01007387 */ /* 0x0001e20000100800 */
[----:B----4-:R-:W-:-:S03]  /*14fd0*/  IMAD R30, R30, UR7, RZ ;  /* 0x000000071e1e7c24 */ /* 0x010fc6000f8e02ff */
[----:B0-----:R-:W2:Y:S01]  /*14fe0*/  LDL.LU R31, [R1+0x1794] ;  /* 0x00179400011f7983 */ /* 0x001ea20000300800 */
[----:B------:R-:W-:-:S03]  /*14ff0*/  IMAD R27, R27, UR7, RZ ;  /* 0x000000071b1b7c24 */ /* 0x000fc6000f8e02ff */
[----:B------:R0:W-:Y:S01]  /*15000*/  STL [R1+0xa0], R30 ;  /* 0x0000a01e01007387 */ /* 0x0001e20000100800 */
[----:B------:R-:W-:Y:S02]  /*15010*/  IMAD R26, R26, UR7, RZ ;  /* 0x000000071a1a7c24 */ /* 0x000fe4000f8e02ff */
[----:B------:R-:W-:Y:S01]  /*15020*/  IMAD R25, R25, UR7, RZ ;  /* 0x0000000719197c24 */ /* 0x000fe2000f8e02ff */
[----:B0-----:R-:W4:Y:S01]  /*15030*/  LDL.LU R30, [R1+0x1790] ;  /* 0x00179000011e7983 */ /* 0x001f220000300800 */
[----:B------:R-:W-:-:S03]  /*15040*/  IMAD R24, R24, UR7, RZ ;  /* 0x0000000718187c24 */ /* 0x000fc6000f8e02ff */
[----:B------:R0:W-:Y:S01]  /*15050*/  STL [R1+0x98], R27 ;  /* 0x0000981b01007387 */ /* 0x0001e20000100800 */
[----:B------:R-:W-:Y:S02]  /*15060*/  IMAD R23, R23, UR7, RZ ;  /* 0x0000000717177c24 */ /* 0x000fe4000f8e02ff */
[----:B------:R-:W-:Y:S01]  /*15070*/  IMAD R22, R22, UR7, RZ ;  /* 0x0000000716167c24 */ /* 0x000fe2000f8e02ff */
[----:B0-----:R-:W2:Y:S04]  /*15080*/  LDL.LU R27, [R1+0x178c] ;  /* 0x00178c00011b7983 */ /* 0x001ea80000300800 */
[----:B------:R0:W-:Y:S01]  /*15090*/  STL [R1+0x94], R26 ;  /* 0x0000941a01007387 */ /* 0x0001e20000100800 */
[----:B------:R-:W-:Y:S02]  /*150a0*/  IMAD R21, R21, UR7, RZ ;  /* 0x0000000715157c24 */ /* 0x000fe4000f8e02ff */
[----:B------:R-:W-:Y:S01]  /*150b0*/  IMAD R20, R20, UR7, RZ ;  /* 0x0000000714147c24 */ /* 0x000fe2000f8e02ff */
[----:B0-----:R-:W2:Y:S04]  /*150c0*/  LDL.LU R26, [R1+0x1788] ;  /* 0x00178800011a7983 */ /* 0x001ea80000300800 */
[----:B------:R0:W-:Y:S01]  /*150d0*/  STL [R1+0x90], R25 ;  /* 0x0000901901007387 */ /* 0x0001e20000100800 */
[----:B------:R-:W-:-:S03]  /*150e0*/  IMAD R19, R19, UR7, RZ ;  /* 0x0000000713137c24 */ /* 0x000fc6000f8e02ff */
        /* <DEDUP_REMOVED lines=38> */
[----:B---3--:R-:W-:-:S03]  /*15350*/  IMAD R7, R7, UR7, RZ ;  /* 0x0000000707077c24 */ /* 0x008fc6000f8e02ff */
[----:B0-----:R-:W3:Y:S04]  /*15360*/  LDL.LU R13, [R1+0x1750] ;  /* 0x00175000010d7983 */ /* 0x001ee80000300800 */
        /* <DEDUP_REMOVED lines=21> */
[----:B------:R0:W-:Y:S04]  /*154c0*/  STL [R1+0x1c], R58 ;  /* 0x00001c3a01007387 */ /* 0x0001e80000100800 */
        /* <DEDUP_REMOVED lines=10> */
[----:B0-----:R-:W4:Y:S01]  /*15570*/  LDL.LU R2, [R1+0x171c] ;  /* 0x00171c0001027983 */ /* 0x001f220000300800 */
[----:B--2---:R-:W-:-:S02]  /*15580*/  IMAD R61, R61, UR7, RZ ;  /* 0x000000073d3d7c24 */ /* 0x004fc4000f8e02ff */
[----:B---3--:R-:W-:Y:S02]  /*15590*/  IMAD R0, R0, UR7, RZ ;  /* 0x0000000700007c24 */ /* 0x008fe4000f8e02ff */
[----:B----4-:R-:W-:-:S05]  /*155a0*/  IMAD R2, R2, UR7, RZ ;  /* 0x0000000702027c24 */ /* 0x010fca000f8e02ff */
[----:B------:R0:W-:Y:S04]  /*155b0*/  STL [R1+0x4], R2 ;  /* 0x0000040201007387 */ /* 0x0001e80000100800 */
[----:B0-----:R-:W2:Y:S04]  /*155c0*/  LDL.LU R2, [R1+0x1718] ;  /* 0x0017180001027983 */ /* 0x001ea80000300800 */
[----:B------:R0:W-:Y:S04]  /*155d0*/  STL [R1], R0 ;  /* 0x0000000001007387 */ /* 0x0001e80000100800 */
[----:B0-----:R-:W3:Y:S04]  /*155e0*/  LDL.LU R0, [R1+0x400] ;  /* 0x0004000001007983 */ /* 0x001ee80000300800 */
[----:B------:R0:W-:Y:S04]  /*155f0*/  STL [R1+0x16dc], R61 ;  /* 0x0016dc3d01007387 */ /* 0x0001e80000100800 */
[----:B0-----:R-:W4:Y:S01]  /*15600*/  LDL.LU R61, [R1+0x404] ;  /* 0x00040400013d7983 */ /* 0x001f220000300800 */
[----:B------:R-:W-:-:S02]  /*15610*/  IMAD R60, R60, UR7, RZ ;  /* 0x000000073c3c7c24 */ /* 0x000fc4000f8e02ff */
[----:B------:R-:W-:Y:S02]  /*15620*/  IMAD R59, R59, UR7, RZ ;  /* 0x000000073b3b7c24 */ /* 0x000fe4000f8e02ff */
[----:B------:R-:W-:Y:S02]  /*15630*/  IMAD R58, R58, UR7, RZ ;  /* 0x000000073a3a7c24 */ /* 0x000fe4000f8e02ff */
[----:B------:R-:W-:Y:S01]  /*15640*/  IMAD R57, R57, UR7, RZ ;  /* 0x0000000739397c24 */ /* 0x000fe2000f8e02ff */
[----:B------:R-:W-:Y:S01]  /*15650*/  STL [R1+0x16e0], R60 ;  /* 0x0016e03c01007387 */ /* 0x000fe20000100800 */
[----:B------:R-:W-:Y:S02]  /*15660*/  IMAD R7, R7, UR7, RZ ;  /* 0x0000000707077c24 */ /* 0x000fe4000f8e02ff */
[----:B------:R-:W-:Y:S01]  /*15670*/  IMAD R8, R8, UR7, RZ ;  /* 0x0000000708087c24 */ /* 0x000fe2000f8e02ff */
[----:B------:R-:W-:Y:S01]  /*15680*/  STL [R1+0x16e4], R59 ;  /* 0x0016e43b01007387 */ /* 0x000fe20000100800 */
[----:B------:R-:W-:-:S02]  /*15690*/  IMAD R9, R9, UR7, RZ ;  /* 0x0000000709097c24 */ /* 0x000fc4000f8e02ff */
[----:B------:R-:W-:Y:S01]  /*156a0*/  IMAD R10, R10, UR7, RZ ;  /* 0x000000070a0a7c24 */ /* 0x000fe2000f8e02ff */
[----:B------:R-:W-:Y:S01]  /*156b0*/  STL [R1+0x16e8], R58 ;  /* 0x0016e83a01007387 */ /* 0x000fe20000100800 */
        /* <DEDUP_REMOVED lines=10> */
[----:B------:R-:W-:Y:S04]  /*15760*/  STL [R1+0x16fc], R10 ;  /* 0x0016fc0a01007387 */ /* 0x000fe80000100800 */
[----:B------:R-:W-:Y:S04]  /*15770*/  STL [R1+0x1700], R11 ;  /* 0x0017000b01007387 */ /* 0x000fe80000100800 */
[----:B------:R-:W-:Y:S04]  /*15780*/  STL [R1+0x1704], R12 ;  /* 0x0017040c01007387 */ /* 0x000fe80000100800 */
[----:B------:R-:W-:Y:S04]  /*15790*/  STL [R1+0x1708], R13 ;  /* 0x0017080d01007387 */ /* 0x000fe80000100800 */
[----:B------:R-:W-:Y:S04]  /*157a0*/  STL [R1+0x170c], R14 ;  /* 0x00170c0e01007387 */ /* 0x000fe80000100800 */
[----:B------:R0:W-:Y:S04]  /*157b0*/  STL [R1+0x1710], R36 ;  /* 0x0017102401007387 */ /* 0x0001e80000100800 */
[----:B0-----:R-:W3:Y:S04]  /*157c0*/  LDL.LU R36, [R1+0x84] ;  /* 0x0000840001247983 */ /* 0x001ee80000300800 */
[----:B------:R0:W-:Y:S04]  /*157d0*/  STL [R1+0x1714], R15 ;  /* 0x0017140f01007387 */ /* 0x0001e80000100800 */
[----:B0-----:R-:W3:Y:S04]  /*157e0*/  LDL.LU R15, [R1+0x78] ;  /* 0x00007800010f7983 */ /* 0x001ee80000300800 */
[----:B------:R-:W3:Y:S01]  /*157f0*/  LDL.LU R14, [R1+0x9c] ;  /* 0x00009c00010e7983 */ /* 0x000ee20000300800 */
[----:B--2---:R-:W-:Y:S01]  /*15800*/  IADD3 R8, P5, PT, R32, R2, RZ ;  /* 0x0000000220087210 */ /* 0x004fe20007fbe0ff */
[----:B----4-:R-:W-:-:S05]  /*15810*/  IMAD R7, R61, UR10, RZ ;  /* 0x0000000a3d077c24 */ /* 0x010fca000f8e02ff */
[----:B------:R0:W-:Y:S04]  /*15820*/  STL [R1+0x330], R7 ;  /* 0x0003300701007387 */ /* 0x0001e80000100800 */
[----:B------:R-:W2:Y:S04]  /*15830*/  LDL.LU R13, [R1+0xa4] ;  /* 0x0000a400010d7983 */ /* 0x000ea80000300800 */
[----:B------:R-:W4:Y:S01]  /*15840*/  LDL.LU R12, [R1+0xa8] ;  /* 0x0000a800010c7983 */ /* 0x000f220000300800 */
[----:B0-----:R-:W-:-:S03]  /*15850*/  IADD3 R7, P4, PT, R33, R2, RZ ;  /* 0x0000000221077210 */ /* 0x001fc60007f9e0ff */
[----:B------:R0:W-:Y:S04]  /*15860*/  STL [R1+0x1570], R8 ;  /* 0x0015700801007387 */ /* 0x0001e80000100800 */
[----:B------:R1:W-:Y:S04]  /*15870*/  STL [R1+0x1574], R7 ;  /* 0x0015740701007387 */ /* 0x0003e80000100800 */
[----:B------:R-:W2:Y:S01]  /*15880*/  LDL.LU R11, [R1+0xc0] ;  /* 0x0000c000010b7983 */ /* 0x000ea20000300800 */
[-C--:B0-----:R-:W-:Y:S02]  /*15890*/  IADD3 R8, P3, PT, R34, R2.reuse, RZ ;  /* 0x0000000222087210 */ /* 0x081fe40007f7e0ff */
[----:B-1----:R-:W-:-:S03]  /*158a0*/  IADD3 R7, P2, PT, R35, R2, RZ ;  /* 0x0000000223077210 */ /* 0x002fc60007f5e0ff */
[----:B------:R0:W-:Y:S04]  /*158b0*/  STL [R1+0x1578], R8 ;  /* 0x0015780801007387 */ /* 0x0001e80000100800 */
[----:B------:R1:W-:Y:S04]  /*158c0*/  STL [R1+0x157c], R7 ;  /* 0x00157c0701007387 */ /* 0x0003e80000100800 */
[----:B------:R-:W2:Y:S01]  /*158d0*/  LDL.LU R10, [R1+0xc4] ;  /* 0x0000c400010a7983 */ /* 0x000ea20000300800 */
[-C--:B0-----:R-:W-:Y:S02]  /*158e0*/  IADD3 R8, P1, PT, R44, R2.reuse, RZ ;  /* 0x000000022c087210 */ /* 0x081fe40007f3e0ff */
[----:B-1----:R-:W-:-:S03]  /*158f0*/  IADD3 R7, P0, PT, R45, R2, RZ ;  /* 0x000000022d077210 */ /* 0x002fc60007f1e0ff */
[----:B------:R0:W-:Y:S04]  /*15900*/  STL [R1+0x1580], R8 ;  /* 0x0015800801007387 */ /* 0x0001e80000100800 */
[----:B------:R1:W-:Y:S01]  /*15910*/  STL [R1+0x1584], R7 ;  /* 0x0015840701007387 */ /* 0x0003e20000100800 */
[----:B0-----:R-:W-:Y:S02]  /*15920*/  IADD3 R8, P6, PT, R55, R2, RZ ;  /* 0x0000000237087210 */ /* 0x001fe40007fde0ff */
[-C--:B-1----:R-:W-:Y:S02]  /*15930*/  LEA.HI.X.SX32 R7, R32, R3.reuse, 0x1, P5 ;  /* 0x0000000320077211 */ /* 0x082fe400028f0eff */
[----:B------:R-:W2:Y:S04]  /*15940*/  LDL.LU R32, [R1+0x74] ;  /* 0x0000740001207983 */ /* 0x000ea80000300800 */
[----:B------:R-:W-:Y:S04]  /*15950*/  STL [R1+0x1588], R8 ;  /* 0x0015880801007387 */ /* 0x000fe80000100800 */
[----:B------:R-:W3:Y:S04]  /*15960*/  LDL.LU R9, [R1+0xc8] ;  /* 0x0000c80001097983 */ /* 0x000ee80000300800 */
[----:B------:R0:W-:Y:S02]  /*15970*/  STL [R1+0x1568], R7 ;  /* 0x0015680701007387 */ /* 0x0001e40000100800 */
[----:B0-----:R-:W-:-:S02]  /*15980*/  LEA.HI.X.SX32 R7, R33, R3, 0x1, P4 ;  /* 0x0000000321077211 */ /* 0x001fc400020f0eff */
[----:B------:R-:W3:Y:S01]  /*15990*/  LDL.LU R33, [R1+0x48] ;  /* 0x0000480001217983 */ /* 0x000ee20000300800 */
[----:B------:R-:W-:-:S05]  /*159a0*/  IADD3 R8, P5, PT, R56, R2, RZ ;  /* 0x0000000238087210 */ /* 0x000fca0007fbe0ff */
[----:B------:R0:W-:Y:S04]  /*159b0*/  STL [R1+0x156c], R8 ;  /* 0x00156c0801007387 */ /* 0x0001e80000100800 */
[----:B0-----:R-:W4:Y:S04]  /*159c0*/  LDL.LU R8, [R1+0xd0] ;  /* 0x0000d00001087983 */ /* 0x001f280000300800 */
[----:B------:R0:W-:Y:S01]  /*159d0*/  STL [R1+0x1560], R7 ;  /* 0x0015600701007387 */ /* 0x0001e20000100800 */
[----:B------:R-:W-:-:S03]  /*159e0*/  LEA.HI.X.SX32 R34, R34, R3, 0x1, P3 ;  /* 0x0000000322227211 */ /* 0x000fc600018f0eff */
[----:B0-----:R-:W4:Y:S01]  /*159f0*/  LDL.LU R7, [R1+0xf8] ;  /* 0x0000f80001077983 */ /* 0x001f220000300800 */
[-C--:B--2---:R-:W-:Y:S02]  /*15a00*/  IADD3 R58, P3, PT, R32, R2.reuse, RZ ;  /* 0x00000002203a7210 */ /* 0x084fe40007f7e0ff */
[----:B---3--:R-:W-:-:S05]  /*15a10*/  IADD3 R57, P4, PT, R33, R2, RZ ;  /* 0x0000000221397210 */ /* 0x008fca0007f9e0ff */
[----:B------:R0:W-:Y:S04]  /*15a20*/  STL [R1+0x1564], R57 ;  /* 0x0015643901007387 */ /* 0x0001e80000100800 */
[----:B------:R1:W-:Y:S04]  /*15a30*/  STL [R1+0x1558], R34 ;  /* 0x0015582201007387 */ /* 0x0003e80000100800 */
[----:B0-----:R-:W2:Y:S01]  /*15a40*/  LDL.LU R57, [R1+0x104] ;  /* 0x0001040001397983 */ /* 0x001ea20000300800 */
[----:B-1----:R-:W-:-:S03]  /*15a50*/  LEA.HI.X.SX32 R34, R35, R3, 0x1, P2 ;  /* 0x0000000323227211 */ /* 0x002fc600010f0eff */
[----:B------:R0:W-:Y:S01]  /*15a60*/  STL [R1+0x155c], R58 ;  /* 0x00155c3a01007387 */ /* 0x0001e20000100800 */
[----:B------:R-:W-:-:S03]  /*15a70*/  IADD3 R35, P2, PT, R15, R2, RZ ;  /* 0x000000020f237210 */ /* 0x000fc60007f5e0ff */
[----:B------:R1:W-:Y:S04]  /*15a80*/  STL [R1+0x1550], R34 ;  /* 0x0015502201007387 */ /* 0x0003e80000100800 */
[----:B0-----:R-:W3:Y:S01]  /*15a90*/  LDL.LU R58, [R1+0x11c] ;  /* 0x00011c00013a7983 */ /* 0x001ee20000300800 */
[----:B-1----:R-:W-:-:S03]  /*15aa0*/  LEA.HI.X.SX32 R34, R44, R3, 0x1, P1 ;  /* 0x000000032c227211 */ /* 0x002fc600008f0eff */
[----:B------:R0:W-:Y:S04]  /*15ab0*/  STL [R1+0x1554], R35 ;  /* 0x0015542301007387 */ /* 0x0001e80000100800 */
[----:B------:R1:W-:Y:S04]  /*15ac0*/  STL [R1+0x1548], R34 ;  /* 0x0015482201007387 */ /* 0x0003e80000100800 */
[----:B------:R-:W3:Y:S01]  /*15ad0*/  LDL.LU R59, [R1+0x12c] ;  /* 0x00012c00013b7983 */ /* 0x000ee20000300800 */
[----:B0-----:R-:W-:Y:S02]  /*15ae0*/  IADD3 R35, P1, PT, R36, R2, RZ ;  /* 0x0000000224237210 */ /* 0x001fe40007f3e0ff */
        /* <DEDUP_REMOVED lines=12> */
[----:B------:R0:W-:Y:S01]  /*15bb0*/  STL [R1+0xdac], R34 ;  /* 0x000dac2201007387 */ /* 0x0001e20000100800 */
[----:B----4-:R-:W-:Y:S02]  /*15bc0*/  IADD3 R35, P5, PT, R12, R2, RZ ;  /* 0x000000020c237210 */ /* 0x010fe40007fbe0ff */
[-C--:B0-----:R-:W-:Y:S02]  /*15bd0*/  LEA.HI.X.SX32 R34, R33, R3.reuse, 0x1, P4 ;  /* 0x0000000321227211 */ /* 0x081fe400020f0eff */
[----:B------:R-:W4:Y:S04]  /*15be0*/  LDL.LU R33, [R1+0x144] ;  /* 0x0001440001217983 */ /* 0x000f280000300800 */
[----:B------:R-:W-:Y:S04]  /*15bf0*/  STL [R1+0xdcc], R35 ;  /* 0x000dcc2301007387 */ /* 0x000fe80000100800 */
[----:B------:R0:W-:Y:S02]  /*15c00*/  STL [R1+0xdb0], R34 ;  /* 0x000db02201007387 */ /* 0x0001e40000100800 */
[----:B0-----:R-:W-:-:S02]  /*15c10*/  LEA.HI.X.SX32 R34, R32, R3, 0x1, P3 ;  /* 0x0000000320227211 */ /* 0x001fc400018f0eff */
[----:B------:R-:W4:Y:S01]  /*15c20*/  LDL.LU R32, [R1+0x148] ;  /* 0x0001480001207983 */ /* 0x000f220000300800 */
[----:B------:R-:W-:-:S05]  /*15c30*/  IADD3 R35, P4, PT, R11, R2, RZ ;  /* 0x000000020b237210 */ /* 0x000fca0007f9e0ff */
[----:B------:R0:W-:Y:S04]  /*15c40*/  STL [R1+0xdd4], R35 ;  /* 0x000dd42301007387 */ /* 0x0001e80000100800 */
[----:B------:R1:W-:Y:S01]  /*15c50*/  STL [R1+0xdb4], R34 ;  /* 0x000db42201007387 */ /* 0x0003e20000100800 */
[-C--:B0-----:R-:W-:Y:S02]  /*15c60*/  IADD3 R35, P3, PT, R10, R2.reuse, RZ ;  /* 0x000000020a237210 */ /* 0x081fe40007f7e0ff */
[----:B-1----:R-:W-:Y:S02]  /*15c70*/  LEA.HI.X.SX32 R34, R15, R3, 0x1, P2 ;  /* 0x000000030f227211 */ /* 0x002fe400010f0eff */
[----:B------:R-:W4:Y:S04]  /*15c80*/  LDL.LU R15, [R1+0x150] ;  /* 0x00015000010f7983 */ /* 0x000f280000300800 */
[----:B------:R0:W-:Y:S04]  /*15c90*/  STL [R1+0xddc], R35 ;  /* 0x000ddc2301007387 */ /* 0x0001e80000100800 */
[----:B------:R1:W-:Y:S01]  /*15ca0*/  STL [R1+0xdb8], R34 ;  /* 0x000db82201007387 */ /* 0x0003e20000100800 */
[----:B0-----:R-:W-:-:S02]  /*15cb0*/  IADD3 R35, P2, PT, R9, R2, RZ ;  /* 0x0000000209237210 */ /* 0x001fc40007f5e0ff */
[-C--:B-1----:R-:W-:Y:S02]  /*15cc0*/  LEA.HI.X.SX32 R34, R36, R3.reuse, 0x1, P1 ;  /* 0x0000000324227211 */ /* 0x082fe400008f0eff */
[----:B------:R-:W4:Y:S04]  /*15cd0*/  LDL.LU R36, [R1+0x154] ;  /* 0x0001540001247983 */ /* 0x000f280000300800 */
[----:B------:R-:W-:Y:S04]  /*15ce0*/  STL [R1+0xde4], R35 ;  /* 0x000de42301007387 */ /* 0x000fe80000100800 */
[----:B------:R0:W-:Y:S02]  /*15cf0*/  STL [R1+0xdbc], R34 ;  /* 0x000dbc2201007387 */ /* 0x0001e40000100800 */
[----:B0-----:R-:W-:-:S02]  /*15d00*/  LEA.HI.X.SX32 R34, R14, R3, 0x1, P0 ;  /* 0x000000030e227211 */ /* 0x001fc400000f0eff */
[----:B------:R-:W4:Y:S01]  /*15d10*/  LDL.LU R14, [R1+0x15c] ;  /* 0x00015c00010e7983 */ /* 0x000f220000300800 */
[----:B------:R-:W-:-:S05]  /*15d20*/  IADD3 R35, P1, PT, R8, R2, RZ ;  /* 0x0000000208237210 */ /* 0x000fca0007f3e0ff */
[----:B------:R-:W-:Y:S04]  /*15d30*/  STL [R1+0xdec], R35 ;  /* 0x000dec2301007387 */ /* 0x000fe80000100800 */
[----:B------:R0:W-:Y:S02]  /*15d40*/  STL [R1+0xdc0], R34 ;  /* 0x000dc02201007387 */ /* 0x0001e40000100800 */
[----:B0-----:R-:W-:Y:S02]  /*15d50*/  LEA.HI.X.SX32 R34, R13, R3, 0x1, P6 ;  /* 0x000000030d227211 */ /* 0x001fe400030f0eff */
[----:B------:R-:W4:Y:S01]  /*15d60*/  LDL.LU R13, [R1+0x160] ;  /* 0x00016000010d7983 */ /* 0x000f220000300800 */
[----:B------:R-:W-:-:S05]  /*15d70*/  IADD3 R35, P0, PT, R7, R2, RZ ;  /* 0x0000000207237210 */ /* 0x000fca0007f1e0ff */
[----:B------:R-:W-:Y:S04]  /*15d80*/  STL [R1+0xdf4], R35 ;  /* 0x000df42301007387 */ /* 0x000fe80000100800 */
[----:B------:R0:W-:Y:S02]  /*15d90*/  STL [R1+0xdc4], R34 ;  /* 0x000dc42201007387 */ /* 0x0001e40000100800 */
[----:B0-----:R-:W-:Y:S02]  /*15da0*/  LEA.HI.X.SX32 R34, R12, R3, 0x1, P5 ;  /* 0x000000030c227211 */ /* 0x001fe400028f0eff */
[----:B------:R-:W4:Y:S01]  /*15db0*/  LDL.LU R12, [R1+0x168] ;  /* 0x00016800010c7983 */ /* 0x000f220000300800 */
[----:B--2---:R-:W-:-:S05]  /*15dc0*/  IADD3 R35, P6, PT, R57, R2, RZ ;  /* 0x0000000239237210 */ /* 0x004fca0007fde0ff */
[----:B------:R-:W-:Y:S04]  /*15dd0*/  STL [R1+0xdfc], R35 ;  /* 0x000dfc2301007387 */ /* 0x000fe80000100800 */
[----:B------:R0:W-:Y:S02]  /*15de0*/  STL [R1+0xdc8], R34 ;  /* 0x000dc82201007387 */ /* 0x0001e40000100800 */
[----:B0-----:R-:W-:Y:S02]  /*15df0*/  LEA.HI.X.SX32 R34, R11, R3, 0x1, P4 ;  /* 0x000000030b227211 */ /* 0x001fe400020f0eff */
[----:B------:R-:W2:Y:S01]  /*15e00*/  LDL.LU R11, [R1+0x170] ;  /* 0x00017000010b7983 */ /* 0x000ea20000300800 */
[----:B---3--:R-:W-:-:S05]  /*15e10*/  IADD3 R35, P5, PT, R58, R2, RZ ;  /* 0x000000023a237210 */ /* 0x008fca0007fbe0ff */
[----:B------:R0:W-:Y:S04]  /*15e20*/  STL [R1+0xe04], R35 ;  /* 0x000e042301007387 */ /* 0x0001e80000100800 */
[----:B------:R1:W-:Y:S01]  /*15e30*/  STL [R1+0xdd0], R34 ;  /* 0x000dd02201007387 */ /* 0x0003e20000100800 */
[----:B0-----:R-:W-:Y:S02]  /*15e40*/  IADD3 R35, P4, PT, R59, R2, RZ ;  /* 0x000000023b237210 */ /* 0x001fe40007f9e0ff */
[-C--:B-1----:R-:W-:Y:S02]  /*15e50*/  LEA.HI.X.SX32 R34, R10, R3.reuse, 0x1, P3 ;  /* 0x000000030a227211 */ /* 0x082fe400018f0eff */
[----:B------:R-:W3:Y:S04]  /*15e60*/  LDL.LU R10, [R1+0x174] ;  /* 0x00017400010a7983 */ /* 0x000ee80000300800 */
[----:B------:R-:W-:Y:S04]  /*15e70*/  STL [R1+0xe0c], R35 ;  /* 0x000e0c2301007387 */ /* 0x000fe80000100800 */
[----:B------:R0:W-:Y:S02]  /*15e80*/  STL [R1+0xdd8], R34 ;  /* 0x000dd82201007387 */ /* 0x0001e40000100800 */
[----:B0-----:R-:W-:-:S02]  /*15e90*/  LEA.HI.X.SX32 R34, R9, R3, 0x1, P2 ;  /* 0x0000000309227211 */ /* 0x001fc400010f0eff */
[----:B------:R-:W3:Y:S01]  /*15ea0*/  LDL.LU R9, [R1+0x178] ;  /* 0x0001780001097983 */ /* 0x000ee20000300800 */
[----:B------:R-:W-:-:S05]  /*15eb0*/  IADD3 R35, P3, PT, R60, R2, RZ ;  /* 0x000000023c237210 */ /* 0x000fca0007f7e0ff */
[----:B------:R0:W-:Y:S04]  /*15ec0*/  STL [R1+0xe14], R35 ;  /* 0x000e142301007387 */ /* 0x0001e80000100800 */
[----:B------:R1:W-:Y:S01]  /*15ed0*/  STL [R1+0xde0], R34 ;  /* 0x000de02201007387 */ /* 0x0003e20000100800 */
[-C--:B0-----:R-:W-:Y:S02]  /*15ee0*/  IADD3 R35, P2, PT, R61, R2.reuse, RZ ;  /* 0x000000023d237210 */ /* 0x081fe40007f5e0ff */
[----:B-1----:R-:W-:Y:S02]  /*15ef0*/  LEA.HI.X.SX32 R34, R8, R3, 0x1, P1 ;  /* 0x0000000308227211 */ /* 0x002fe400008f0eff */
[----:B------:R-:W3:Y:S04]  /*15f00*/  LDL.LU R8, [R1+0x180] ;  /* 0x0001800001087983 */ /* 0x000ee80000300800 */
[----:B------:R4:W-:Y:S04]  /*15f10*/  STL [R1+0xe1c], R35 ;  /* 0x000e1c2301007387 */ /* 0x0009e80000100800 */
[----:B------:R0:W-:Y:S01]  /*15f20*/  STL [R1+0xde8], R34 ;  /* 0x000de82201007387 */ /* 0x0001e20000100800 */
[----:B----4-:R-:W-:-:S02]  /*15f30*/  IADD3 R35, P1, PT, R33, R2, RZ ;  /* 0x0000000221237210 */ /* 0x010fc40007f3e0ff */
[----:B0-----:R-:W-:Y:S02]  /*15f40*/  LEA.HI.X.SX32 R34, R7, R3, 0x1, P0 ;  /* 0x0000000307227211 */ /* 0x001fe400000f0eff */
        /* <DEDUP_REMOVED lines=41> */
[----:B------:R-:W-:Y:S04]  /*161e0*/  STL [R1+0xe64], R35 ;  /* 0x000e642301007387 */ /* 0x000fe80000100800 */
[----:B------:R0:W-:Y:S02]  /*161f0*/  STL [R1+0xe30], R34 ;  /* 0x000e302201007387 */ /* 0x0001e40000100800 */
[-C--:B0-----:R-:W-:Y:S02]  /*16200*/  LEA.HI.X.SX32 R34, R36, R3.reuse, 0x1, P5 ;  /* 0x0000000324227211 */ /* 0x081fe400028f0eff */
[----:B------:R-:W-:Y:S01]  /*16210*/  IADD3 R35, P6, PT, R9, R2, RZ ;  /* 0x0000000209237210 */ /* 0x000fe20007fde0ff */
        /* <DEDUP_REMOVED lines=8> */
[-C--:B----4-:R-:W-:Y:S02]  /*162a0*/  IADD3 R35, P4, PT, R7, R2.reuse, RZ ;  /* 0x0000000207237210 */ /* 0x090fe40007f9e0ff */
[----:B0-----:R-:W-:Y:S02]  /*162b0*/  LEA.HI.X.SX32 R34, R13, R3, 0x1, P3 ;  /* 0x000000030d227211 */ /* 0x001fe400018f0eff */
[----:B------:R-:W4:Y:S04]  /*162c0*/  LDL.LU R13, [R1+0x1c0] ;  /* 0x0001c000010d7983 */ /* 0x000f280000300800 */
[----:B------:R0:W-:Y:S04]  /*162d0*/  STL [R1+0xe7c], R35 ;  /* 0x000e7c2301007387 */ /* 0x0001e80000100800 */
[----:B------:R1:W-:Y:S01]  /*162e0*/  STL [R1+0xe48], R34 ;  /* 0x000e482201007387 */ /* 0x0003e20000100800 */
[----:B0-----:R-:W-:-:S02]  /*162f0*/  IADD3 R35, P3, PT, R57, R2, RZ ;  /* 0x0000000239237210 */ /* 0x001fc40007f7e0ff */
        /* <DEDUP_REMOVED lines=17> */
[----:B------:R0:W-:Y:S04]  /*16410*/  STL [R1+0xe9c], R35 ;  /* 0x000e9c2301007387 */ /* 0x0001e80000100800 */
[----:B------:R1:W-:Y:S01]  /*16420*/  STL [R1+0xe68], R34 ;  /* 0x000e682201007387 */ /* 0x0003e20000100800 */
[----:B0-----:R-:W-:Y:S02]  /*16430*/  IADD3 R35, P6, PT, R61, R2, RZ ;  /* 0x000000023d237210 */ /* 0x001fe40007fde0ff */
        /* <DEDUP_REMOVED lines=31> */
[----:B----4-:R-:W-:-:S05]  /*16630*/  IADD3 R35, P0, PT, R13, R2, RZ ;  /* 0x000000020d237210 */ /* 0x010fca0007f1e0ff */
[----:B------:R-:W-:Y:S04]  /*16640*/  STL [R1+0xed4], R35 ;  /* 0x000ed42301007387 */ /* 0x000fe80000100800 */
[----:B------:R0:W-:Y:S02]  /*16650*/  STL [R1+0xea0], R34 ;  /* 0x000ea02201007387 */ /* 0x0001e40000100800 */
[----:B0-----:R-:W-:Y:S02]  /*16660*/  LEA.HI.X.SX32 R34, R33, R3, 0x1, P5 ;  /* 0x0000000321227211 */ /* 0x001fe400028f0eff */
[-C--:B------:R-:W-:Y:S01]  /*16670*/  IADD3 R35, P6, PT, R12, R2.reuse, RZ ;  /* 0x000000020c237210 */ /* 0x080fe20007fde0ff */
        /* <DEDUP_REMOVED lines=59> */
[----:B------:R-:W4:Y:S01]  /*16a30*/  LDL.LU R57, [R1+0x1e0] ;  /* 0x0001e00001397983 */ /* 0x000f220000300800 */
[----:B------:R-:W-:-:S05]  /*16a40*/  IADD3 R35, P1, PT, R32, R2, RZ ;  /* 0x0000000220237210 */ /* 0x000fca0007f3e0ff */
[----:B------:R-:W-:Y:S04]  /*16a50*/  STL [R1+0xf3c], R35 ;  /* 0x000f3c2301007387 */ /* 0x000fe80000100800 */
[----:B------:R0:W-:Y:S02]  /*16a60*/  STL [R1+0xf08], R34 ;  /* 0x000f082201007387 */ /* 0x0001e40000100800 */
[-C--:B0-----:R-:W-:Y:S02]  /*16a70*/  LEA.HI.X.SX32 R34, R58, R3.reuse, 0x1, P6 ;  /* 0x000000033a227211 */ /* 0x081fe400030f0eff */
[----:B------:R-:W-:Y:S01]  /*16a80*/  IADD3 R35, P0, PT, R15, R2, RZ ;  /* 0x000000020f237210 */ /* 0x000fe20007f1e0ff */
[----:B------:R-:W4:Y:S04]  /*16a90*/  LDL.LU R58, [R1+0x1a0] ;  /* 0x0001a000013a7983 */ /* 0x000f280000300800 */
[----:B------:R-:W-:Y:S04]  /*16aa0*/  STL [R1+0xf44], R35 ;  /* 0x000f442301007387 */ /* 0x000fe80000100800 */
[----:B------:R0:W-:Y:S02]  /*16ab0*/  STL [R1+0xf10], R34 ;  /* 0x000f102201007387 */ /* 0x0001e40000100800 */
[----:B0-----:R-:W-:-:S02]  /*16ac0*/  LEA.HI.X.SX32 R34, R59, R3, 0x1, P5 ;  /* 0x000000033b227211 */ /* 0x001fc400028f0eff */
[----:B------:R-:W-:Y:S01]  /*16ad0*/  IADD3 R35, P6, PT, R36, R2, RZ ;  /* 0x0000000224237210 */ /* 0x000fe20007fde0ff */
        /* <DEDUP_REMOVED lines=352> */
[----:B------:R0:W-:Y:S01]  /*180e0*/  STL [R1+0x1148], R34 ;  /* 0x0011482201007387 */ /* 0x0001e20000100800 */
[-C--:B------:R-:W-:Y:S02]  /*180f0*/  LEA.HI.X.SX32 R32, R32, R3.reuse, 0x1, P3 ;  /* 0x0000000320207211 */ /* 0x080fe400018f0eff */
[----:B0-----:R-:W-:Y:S02]  /*18100*/  LEA.HI.X.SX32 R34, R33, R3, 0x1, P4 ;  /* 0x0000000321227211 */ /* 0x001fe400020f0eff */
[-C--:B------:R-:W-:Y:S01]  /*18110*/  IADD3 R35, P5, PT, R12, R2.reuse, RZ ;  /* 0x000000020c237210 */ /* 0x080fe20007fbe0ff */
[----:B------:R-:W4:Y:S04]  /*18120*/  LDL.LU R33, [R1+0x318] ;  /* 0x0003180001217983 */ /* 0x000f280000300800 */
[----:B------:R-:W-:Y:S04]  /*18130*/  STL [R1+0x1184], R35 ;  /* 0x0011842301007387 */ /* 0x000fe80000100800 */
[----:B------:R0:W-:Y:S04]  /*18140*/  STL [R1+0x1150], R34 ;  /* 0x0011502201007387 */ /* 0x0001e80000100800 */
[----:B0-----:R-:W4:Y:S01]  /*18150*/  LDL.LU R34, [R1+0x310] ;  /* 0x0003100001227983 */ /* 0x001f220000300800 */
[----:B------:R-:W-:-:S05]  /*18160*/  IADD3 R35, P4, PT, R11, R2, RZ ;  /* 0x000000020b237210 */ /* 0x000fca0007f9e0ff */
[----:B------:R-:W-:Y:S04]  /*18170*/  STL [R1+0x118c], R35 ;  /* 0x00118c2301007387 */ /* 0x000fe80000100800 */
[----:B------:R0:W-:Y:S04]  /*18180*/  STL [R1+0x1158], R32 ;  /* 0x0011582001007387 */ /* 0x0001e80000100800 */
[----:B0-----:R-:W4:Y:S01]  /*18190*/  LDL.LU R32, [R1+0x300] ;  /* 0x0003000001207983 */ /* 0x001f220000300800 */
[----:B------:R-:W-:Y:S02]  /*181a0*/  LEA.HI.X.SX32 R15, R15, R3, 0x1, P2 ;  /* 0x000000030f0f7211 */ /* 0x000fe400010f0eff */
[----:B------:R-:W-:-:S05]  /*181b0*/  IADD3 R35, P3, PT, R10, R2, RZ ;  /* 0x000000020a237210 */ /* 0x000fca0007f7e0ff */
[----:B------:R-:W-:Y:S04]  /*181c0*/  STL [R1+0x1194], R35 ;  /* 0x0011942301007387 */ /* 0x000fe80000100800 */
[----:B------:R0:W-:Y:S01]  /*181d0*/  STL [R1+0x1160], R15 ;  /* 0x0011600f01007387 */ /* 0x0001e20000100800 */
[----:B------:R-:W-:-:S03]  /*181e0*/  LEA.HI.X.SX32 R36, R36, R3, 0x1, P1 ;  /* 0x0000000324247211 */ /* 0x000fc600008f0eff */
[----:B0-----:R-:W4:Y:S01]  /*181f0*/  LDL.LU R15, [R1+0x2fc] ;  /* 0x0002fc00010f7983 */ /* 0x001f220000300800 */
[----:B------:R-:W-:Y:S02]  /*18200*/  IADD3 R35, P2, PT, R9, R2, RZ ;  /* 0x0000000209237210 */ /* 0x000fe40007f5e0ff */
[----:B------:R-:W-:-:S03]  /*18210*/  LEA.HI.X.SX32 R14, R14, R3, 0x1, P0 ;  /* 0x000000030e0e7211 */ /* 0x000fc600000f0eff */
[----:B------:R-:W-:Y:S04]  /*18220*/  STL [R1+0x119c], R35 ;  /* 0x00119c2301007387 */ /* 0x000fe80000100800 */
[----:B------:R0:W-:Y:S04]  /*18230*/  STL [R1+0x1168], R36 ;  /* 0x0011682401007387 */ /* 0x0001e80000100800 */
[----:B0-----:R-:W4:Y:S01]  /*18240*/  LDL.LU R36, [R1+0x134] ;  /* 0x0001340001247983 */ /* 0x001f220000300800 */
[----:B------:R-:W-:-:S05]  /*18250*/  IADD3 R35, P1, PT, R8, R2, RZ ;  /* 0x0000000208237210 */ /* 0x000fca0007f3e0ff */
[----:B------:R-:W-:Y:S04]  /*18260*/  STL [R1+0x11a4], R35 ;  /* 0x0011a42301007387 */ /* 0x000fe80000100800 */
[----:B------:R0:W-:Y:S01]  /*18270*/  STL [R1+0x1170], R14 ;  /* 0x0011700e01007387 */ /* 0x0001e20000100800 */
[----:B------:R-:W-:-:S03]  /*18280*/  LEA.HI.X.SX32 R13, R13, R3, 0x1, P6 ;  /* 0x000000030d0d7211 */ /* 0x000fc600030f0eff */
        /* <DEDUP_REMOVED lines=11> */
[-C--:B------:R-:W-:Y:S02]  /*18340*/  LEA.HI.X.SX32 R10, R10, R3.reuse, 0x1, P3 ;  /* 0x000000030a0a7211 */ /* 0x080fe400018f0eff */
[----:B------:R-:W-:Y:S02]  /*18350*/  LEA.HI.X.SX32 R9, R9, R3, 0x1, P2 ;  /* 0x0000000309097211 */ /* 0x000fe400010f0eff */
[----:B--2---:R-:W-:-:S05]  /*18360*/  IADD3 R35, P5, PT, R58, R2, RZ ;  /* 0x000000023a237210 */ /* 0x004fca0007fbe0ff */
[----:B------:R-:W-:Y:S04]  /*18370*/  STL [R1+0x11bc], R35 ;  /* 0x0011bc2301007387 */ /* 0x000fe80000100800 */
[----:B------:R0:W-:Y:S04]  /*18380*/  STL [R1+0x1188], R11 ;  /* 0x0011880b01007387 */ /* 0x0001e80000100800 */
[----:B0-----:R-:W2:Y:S01]  /*18390*/  LDL.LU R11, [R1+0x118] ;  /* 0x00011800010b7983 */ /* 0x001ea20000300800 */
[----:B---3--:R-:W-:-:S05]  /*183a0*/  IADD3 R35, P4, PT, R59, R2, RZ ;  /* 0x000000023b237210 */ /* 0x008fca0007f9e0ff */
[----:B------:R-:W-:Y:S04]  /*183b0*/  STL [R1+0x11c4], R35 ;  /* 0x0011c42301007387 */ /* 0x000fe80000100800 */
[----:B------:R0:W-:Y:S04]  /*183c0*/  STL [R1+0x1190], R10 ;  /* 0x0011900a01007387 */ /* 0x0001e80000100800 */
[----:B0-----:R-:W3:Y:S01]  /*183d0*/  LDL.LU R10, [R1+0x114] ;  /* 0x00011400010a7983 */ /* 0x001ee20000300800 */
[----:B------:R-:W-:-:S05]  /*183e0*/  IADD3 R35, P3, PT, R60, R2, RZ ;  /* 0x000000023c237210 */ /* 0x000fca0007f7e0ff */
[----:B------:R-:W-:Y:S04]  /*183f0*/  STL [R1+0x11cc], R35 ;  /* 0x0011cc2301007387 */ /* 0x000fe80000100800 */
[----:B------:R0:W-:Y:S04]  /*18400*/  STL [R1+0x1198], R9 ;  /* 0x0011980901007387 */ /* 0x0001e80000100800 */
[----:B0-----:R-:W3:Y:S01]  /*18410*/  LDL.LU R9, [R1+0x110] ;  /* 0x0001100001097983 */ /* 0x001ee20000300800 */
[----:B----4-:R-:W-:Y:S02]  /*18420*/  IADD3 R35, P2, PT, R61, R2, RZ ;  /* 0x000000023d237210 */ /* 0x010fe40007f5e0ff */
[----:B------:R-:W-:-:S03]  /*18430*/  LEA.HI.X.SX32 R8, R8, R3, 0x1, P1 ;  /* 0x0000000308087211 */ /* 0x000fc600008f0eff */
[----:B------:R-:W-:Y:S01]  /*18440*/  STL [R1+0x11d4], R35 ;  /* 0x0011d42301007387 */ /* 0x000fe20000100800 */
[----:B------:R-:W-:-:S03]  /*18450*/  LEA.HI.X.SX32 R7, R7, R3, 0x1, P0 ;  /* 0x0000000307077211 */ /* 0x000fc600000f0eff */
[----:B------:R0:W-:Y:S01]  /*18460*/  STL [R1+0x11a0], R8 ;  /* 0x0011a00801007387 */ /* 0x0001e20000100800 */
[----:B------:R-:W-:-:S03]  /*18470*/  LEA.HI.X.SX32 R44, R57, R3, 0x1, P6 ;  /* 0x00000003392c7211 */ /* 0x000fc600030f0eff */
[----:B0-----:R-:W4:Y:S01]  /*18480*/  LDL.LU R8, [R1+0x10c] ;  /* 0x00010c0001087983 */ /* 0x001f220000300800 */
[----:B------:R-:W-:-:S05]  /*18490*/  IADD3 R35, P1, PT, R33, R2, RZ ;  /* 0x0000000221237210 */ /* 0x000fca0007f3e0ff */
[----:B------:R0:W-:Y:S04]  /*184a0*/  STL [R1+0x11dc], R35 ;  /* 0x0011dc2301007387 */ /* 0x0001e80000100800 */
[----:B------:R1:W-:Y:S01]  /*184b0*/  STL [R1+0x11a8], R7 ;  /* 0x0011a80701007387 */ /* 0x0003e20000100800 */
[----:B0-----:R-:W-:-:S03]  /*184c0*/  IADD3 R35, P0, PT, R34, R2, RZ ;  /* 0x0000000222237210 */ /* 0x001fc60007f1e0ff */
[----:B-1----:R-:W4:Y:S04]  /*184d0*/  LDL.LU R7, [R1+0x108] ;  /* 0x0001080001077983 */ /* 0x002f280000300800 */
[----:B------:R-:W-:Y:S04]  /*184e0*/  STL [R1+0x11e4], R35 ;  /* 0x0011e42301007387 */ /* 0x000fe80000100800 */
[----:B------:R0:W-:Y:S04]  /*184f0*/  STL [R1+0x11b0], R44 ;  /* 0x0011b02c01007387 */ /* 0x0001e80000100800 */
[----:B------:R-:W4:Y:S01]  /*18500*/  LDL.LU R57, [R1+0x100] ;  /* 0x0001000001397983 */ /* 0x000f220000300800 */
[----:B0-----:R-:W-:-:S02]  /*18510*/  LEA.HI.X.SX32 R44, R58, R3, 0x1, P5 ;  /* 0x000000033a2c7211 */ /* 0x001fc400028f0eff */
[----:B------:R-:W-:-:S05]  /*18520*/  IADD3 R35, P6, PT, R32, R2, RZ ;  /* 0x0000000220237210 */ /* 0x000fca0007fde0ff */
[----:B------:R0:W-:Y:S04]  /*18530*/  STL [R1+0x11ec], R35 ;  /* 0x0011ec2301007387 */ /* 0x0001e80000100800 */
[----:B------:R1:W-:Y:S04]  /*18540*/  STL [R1+0x11b8], R44 ;  /* 0x0011b82c01007387 */ /* 0x0003e80000100800 */
[----:B------:R-:W4:Y:S01]  /*18550*/  LDL.LU R58, [R1+0xfc] ;  /* 0x0000fc00013a7983 */ /* 0x000f220000300800 */
[----:B0-----:R-:W-:Y:S02]  /*18560*/  IADD3 R35, P5, PT, R15, R2, RZ ;  /* 0x000000020f237210 */ /* 0x001fe40007fbe0ff */
[----:B-1----:R-:W-:-:S03]  /*18570*/  LEA.HI.X.SX32 R44, R59, R3, 0x1, P4 ;  /* 0x000000033b2c7211 */ /* 0x002fc600020f0eff */
[----:B------:R0:W-:Y:S04]  /*18580*/  STL [R1+0x11f4], R35 ;  /* 0x0011f42301007387 */ /* 0x0001e80000100800 */
[----:B------:R-:W4:Y:S04]  /*18590*/  LDL.LU R59, [R1+0xf4] ;  /* 0x0000f400013b7983 */ /* 0x000f280000300800 */
[----:B------:R1:W-:Y:S01]  /*185a0*/  STL [R1+0x11c0], R44 ;  /* 0x0011c02c01007387 */ /* 0x0003e20000100800 */
        /* <DEDUP_REMOVED lines=18> */
[----:B------:R-:W-:Y:S01]  /*186d0*/  STL [R1+0x11e0], R44 ;  /* 0x0011e02c01007387 */ /* 0x000fe20000100800 */
[----:B0-----:R-:W-:-:S03]  /*186e0*/  LEA.HI.X.SX32 R35, R32, R3, 0x1, P6 ;  /* 0x0000000320237211 */ /* 0x001fc600030f0eff */
[----:B------:R-:W4:Y:S01]  /*186f0*/  LDL.LU R32, [R1+0xe4] ;  /* 0x0000e40001207983 */ /* 0x000f220000300800 */
        /* <DEDUP_REMOVED lines=14> */
[----:B------:R-:W-:Y:S02]  /*187e0*/  LEA.HI.X.SX32 R14, R14, R3, 0x1, P3 ;  /* 0x000000030e0e7211 */ /* 0x000fe400018f0eff */
[----:B----4-:R-:W-:-:S05]  /*187f0*/  IADD3 R34, P4, PT, R8, R2, RZ ;  /* 0x0000000208227210 */ /* 0x010fca0007f9e0ff */
[----:B------:R0:W-:Y:S04]  /*18800*/  STL [R1+0x1234], R34 ;  /* 0x0012342201007387 */ /* 0x0001e80000100800 */
[----:B------:R1:W-:Y:S01]  /*18810*/  STL [R1+0x1200], R14 ;  /* 0x0012000e01007387 */ /* 0x0003e20000100800 */
[----:B0-----:R-:W-:-:S03]  /*18820*/  LEA.HI.X.SX32 R34, R13, R3, 0x1, P2 ;  /* 0x000000030d227211 */ /* 0x001fc600010f0eff */
[----:B-1----:R-:W4:Y:S01]  /*18830*/  LDL.LU R14, [R1+0xd4] ;  /* 0x0000d400010e7983 */ /* 0x002f220000300800 */
[----:B------:R-:W-:-:S05]  /*18840*/  IADD3 R44, P3, PT, R7, R2, RZ ;  /* 0x00000002072c7210 */ /* 0x000fca0007f7e0ff */
[----:B------:R-:W-:Y:S01]  /*18850*/  STL [R1+0x123c], R44 ;  /* 0x00123c2c01007387 */ /* 0x000fe20000100800 */
[----:B------:R-:W-:-:S03]  /*18860*/  IADD3 R13, P2, PT, R57, R2, RZ ;  /* 0x00000002390d7210 */ /* 0x000fc60007f5e0ff */
[----:B------:R0:W-:Y:S04]  /*18870*/  STL [R1+0x1208], R34 ;  /* 0x0012082201007387 */ /* 0x0001e80000100800 */
[----:B------:R1:W-:Y:S01]  /*18880*/  STL [R1+0x1244], R13 ;  /* 0x0012440d01007387 */ /* 0x0003e20000100800 */
[----:B0-----:R-:W-:-:S03]  /*18890*/  LEA.HI.X.SX32 R34, R12, R3, 0x1, P1 ;  /* 0x000000030c227211 */ /* 0x001fc600008f0eff */
[----:B-1----:R-:W4:Y:S01]  /*188a0*/  LDL.LU R13, [R1+0xcc] ;  /* 0x0000cc00010d7983 */ /* 0x002f220000300800 */
[----:B------:R-:W-:-:S03]  /*188b0*/  IADD3 R12, P1, PT, R58, R2, RZ ;  /* 0x000000023a0c7210 */ /* 0x000fc60007f3e0ff */
[----:B------:R-:W-:Y:S04]  /*188c0*/  STL [R1+0x1210], R34 ;  /* 0x0012102201007387 */ /* 0x000fe80000100800 */
[----:B------:R0:W-:Y:S04]  /*188d0*/  STL [R1+0x124c], R12 ;  /* 0x00124c0c01007387 */ /* 0x0001e80000100800 */
[----:B0-----:R-:W4:Y:S01]  /*188e0*/  LDL.LU R12, [R1+0xbc] ;  /* 0x0000bc00010c7983 */ /* 0x001f220000300800 */
[----:B------:R-:W-:Y:S02]  /*188f0*/  LEA.HI.X.SX32 R34, R11, R3, 0x1, P0 ;  /* 0x000000030b227211 */ /* 0x000fe400000f0eff */
[----:B------:R-:W-:-:S03]  /*18900*/  IADD3 R11, P0, PT, R59, R2, RZ ;  /* 0x000000023b0b7210 */ /* 0x000fc60007f1e0ff */
[----:B------:R0:W-:Y:S04]  /*18910*/  STL [R1+0x1218], R34 ;  /* 0x0012182201007387 */ /* 0x0001e80000100800 */
[----:B------:R1:W-:Y:S01]  /*18920*/  STL [R1+0x1254], R11 ;  /* 0x0012540b01007387 */ /* 0x0003e20000100800 */
[----:B0-----:R-:W-:-:S03]  /*18930*/  LEA.HI.X.SX32 R34, R10, R3, 0x1, P6 ;  /* 0x000000030a227211 */ /* 0x001fc600030f0eff */
[----:B-1----:R-:W4:Y:S04]  /*18940*/  LDL.LU R11, [R1+0xb8] ;  /* 0x0000b800010b7983 */ /* 0x002f280000300800 */
[----:B------:R0:W-:Y:S01]  /*18950*/  STL [R1+0x1220], R34 ;  /* 0x0012202201007387 */ /* 0x0001e20000100800 */
[----:B------:R-:W-:-:S05]  /*18960*/  IADD3 R10, P6, PT, R60, R2, RZ ;  /* 0x000000023c0a7210 */ /* 0x000fca0007fde0ff */
        /* <DEDUP_REMOVED lines=9> */
[----:B------:R-:W-:Y:S04]  /*18a00*/  STL [R1+0x1230], R34 ;  /* 0x0012302201007387 */ /* 0x000fe80000100800 */
[----:B------:R0:W-:Y:S01]  /*18a10*/  STL [R1+0x126c], R8 ;  /* 0x00126c0801007387 */ /* 0x0001e20000100800 */
[----:B------:R-:W-:-:S03]  /*18a20*/  LEA.HI.X.SX32 R7, R7, R3, 0x1, P3 ;  /* 0x0000000307077211 */ /* 0x000fc600018f0eff */
[----:B0-----:R-:W4:Y:S01]  /*18a30*/  LDL.LU R8, [R1+0xac] ;  /* 0x0000ac0001087983 */ /* 0x001f220000300800 */
[----:B------:R-:W-:-:S03]  /*18a40*/  LEA.HI.X.SX32 R34, R57, R3, 0x1, P2 ;  /* 0x0000000339227211 */ /* 0x000fc600010f0eff */
[----:B------:R0:W-:Y:S04]  /*18a50*/  STL [R1+0x1238], R7 ;  /* 0x0012380701007387 */ /* 0x0001e80000100800 */
[----:B0-----:R-:W4:Y:S01]  /*18a60*/  LDL.LU R7, [R1+0xa0] ;  /* 0x0000a00001077983 */ /* 0x001f220000300800 */
[----:B------:R-:W-:-:S05]  /*18a70*/  IADD3 R44, P3, PT, R32, R2, RZ ;  /* 0x00000002202c7210 */ /* 0x000fca0007f7e0ff */
[----:B------:R-:W-:Y:S04]  /*18a80*/  STL [R1+0x1274], R44 ;  /* 0x0012742c01007387 */ /* 0x000fe80000100800 */
[----:B------:R0:W-:Y:S04]  /*18a90*/  STL [R1+0x1240], R34 ;  /* 0x0012402201007387 */ /* 0x0001e80000100800 */
[----:B------:R-:W4:Y:S01]  /*18aa0*/  LDL.LU R57, [R1+0x98] ;  /* 0x0000980001397983 */ /* 0x000f220000300800 */
[----:B0-----:R-:W-:Y:S02]  /*18ab0*/  LEA.HI.X.SX32 R34, R58, R3, 0x1, P1 ;  /* 0x000000033a227211 */ /* 0x001fe400008f0eff */
[----:B--2---:R-:W-:-:S05]  /*18ac0*/  IADD3 R44, P2, PT, R35, R2, RZ ;  /* 0x00000002232c7210 */ /* 0x004fca0007f5e0ff */
[----:B------:R-:W-:Y:S04]  /*18ad0*/  STL [R1+0x127c], R44 ;  /* 0x00127c2c01007387 */ /* 0x000fe80000100800 */
[----:B------:R0:W-:Y:S04]  /*18ae0*/  STL [R1+0x1248], R34 ;  /* 0x0012482201007387 */ /* 0x0001e80000100800 */
[----:B------:R-:W2:Y:S01]  /*18af0*/  LDL.LU R58, [R1+0x94] ;  /* 0x00009400013a7983 */ /* 0x000ea20000300800 */
[----:B0-----:R-:W-:Y:S02]  /*18b00*/  LEA.HI.X.SX32 R34, R59, R3, 0x1, P0 ;  /* 0x000000033b227211 */ /* 0x001fe400000f0eff */
[----:B---3--:R-:W-:-:S05]  /*18b10*/  IADD3 R44, P1, PT, R15, R2, RZ ;  /* 0x000000020f2c7210 */ /* 0x008fca0007f3e0ff */
[----:B------:R0:W-:Y:S04]  /*18b20*/  STL [R1+0x1284], R44 ;  /* 0x0012842c01007387 */ /* 0x0001e80000100800 */
[----:B------:R-:W3:Y:S04]  /*18b30*/  LDL.LU R59, [R1+0x90] ;  /* 0x00009000013b7983 */ /* 0x000ee80000300800 */
[----:B------:R1:W-:Y:S01]  /*18b40*/  STL [R1+0x1250], R34 ;  /* 0x0012502201007387 */ /* 0x0003e20000100800 */
[----:B0-----:R-:W-:Y:S02]  /*18b50*/  IADD3 R44, P0, PT, R36, R2, RZ ;  /* 0x00000002242c7210 */ /* 0x001fe40007f1e0ff */
[----:B-1----:R-:W-:-:S03]  /*18b60*/  LEA.HI.X.SX32 R34, R60, R3, 0x1, P6 ;  /* 0x000000033c227211 */ /* 0x002fc600030f0eff */
[----:B------:R4:W-:Y:S04]  /*18b70*/  STL [R1+0x128c], R44 ;  /* 0x00128c2c01007387 */ /* 0x0009e80000100800 */
[----:B------:R-:W3:Y:S04]  /*18b80*/  LDL.LU R60, [R1+0x8c] ;  /* 0x00008c00013c7983 */ /* 0x000ee80000300800 */
[----:B------:R0:W-:Y:S01]  /*18b90*/  STL [R1+0x1258], R34 ;  /* 0x0012582201007387 */ /* 0x0001e20000100800 */
[----:B----4-:R-:W-:Y:S02]  /*18ba0*/  IADD3 R44, P6, PT, R14, R2, RZ ;  /* 0x000000020e2c7210 */ /* 0x010fe40007fde0ff */
[----:B0-----:R-:W-:-:S03]  /*18bb0*/  LEA.HI.X.SX32 R34, R61, R3, 0x1, P5 ;  /* 0x000000033d227211 */ /* 0x001fc600028f0eff */
[----:B------:R-:W-:Y:S01]  /*18bc0*/  STL [R1+0x1294], R44 ;  /* 0x0012942c01007387 */ /* 0x000fe20000100800 */
[----:B------:R-:W-:-:S03]  /*18bd0*/  LEA.HI.X.SX32 R33, R33, R3, 0x1, P4 ;  /* 0x0000000321217211 */ /* 0x000fc600020f0eff */
[----:B------:R-:W4:Y:S04]  /*18be0*/  LDL.LU R61, [R1+0x88] ;  /* 0x00008800013d7983 */ /* 0x000f280000300800 */
[----:B------:R0:W-:Y:S01]  /*18bf0*/  STL [R1+0x1260], R34 ;  /* 0x0012602201007387 */ /* 0x0001e20000100800 */
[----:B------:R-:W-:-:S03]  /*18c00*/  LEA.HI.X.SX32 R32, R32, R3, 0x1, P3 ;  /* 0x0000000320207211 */ /* 0x000fc600018f0eff */
[----:B0-----:R-:W4:Y:S01]  /*18c10*/  LDL.LU R34, [R1+0x80] ;  /* 0x0000800001227983 */ /* 0x001f220000300800 */
[----:B------:R-:W-:-:S05]  /*18c20*/  IADD3 R44, P5, PT, R13, R2, RZ ;  /* 0x000000020d2c7210 */ /* 0x000fca0007fbe0ff */
[----:B------:R-:W-:Y:S04]  /*18c30*/  STL [R1+0x129c], R44 ;  /* 0x00129c2c01007387 */ /* 0x000fe80000100800 */
[----:B------:R0:W-:Y:S04]  /*18c40*/  STL [R1+0x1268], R33 ;  /* 0x0012682101007387 */ /* 0x0001e80000100800 */
[----:B0-----:R-:W4:Y:S01]  /*18c50*/  LDL.LU R33, [R1+0x7c] ;  /* 0x00007c0001217983 */ /* 0x001f220000300800 */
[----:B------:R-:W-:-:S05]  /*18c60*/  IADD3 R44, P4, PT, R12, R2, RZ ;  /* 0x000000020c2c7210 */ /* 0x000fca0007f9e0ff */
[----:B------:R-:W-:Y:S04]  /*18c70*/  STL [R1+0x12a4], R44 ;  /* 0x0012a42c01007387 */ /* 0x000fe80000100800 */
[----:B------:R0:W-:Y:S04]  /*18c80*/  STL [R1+0x1270], R32 ;  /* 0x0012702001007387 */ /* 0x0001e80000100800 */
[----:B0-----:R-:W4:Y:S01]  /*18c90*/  LDL.LU R32, [R1+0x70] ;  /* 0x0000700001207983 */ /* 0x001f220000300800 */
[----:B------:R-:W-:Y:S02]  /*18ca0*/  IADD3 R44, P3, PT, R11, R2, RZ ;  /* 0x000000020b2c7210 */ /* 0x000fe40007f7e0ff */
[----:B------:R-:W-:-:S02]  /*18cb0*/  LEA.HI.X.SX32 R45, R35, R3, 0x1, P2 ;  /* 0x00000003232d7211 */ /* 0x000fc400010f0eff */
[----:B------:R-:W-:Y:S01]  /*18cc0*/  LEA.HI.X.SX32 R35, R15, R3, 0x1, P1 ;  /* 0x000000030f237211 */ /* 0x000fe200008f0eff */
[----:B------:R0:W-:Y:S04]  /*18cd0*/  STL [R1+0x12ac], R44 ;  /* 0x0012ac2c01007387 */ /* 0x0001e80000100800 */
[----:B------:R-:W-:Y:S04]  /*18ce0*/  STL [R1+0x1278], R45 ;  /* 0x0012782d01007387 */ /* 0x000fe80000100800 */
[----:B------:R-:W4:Y:S01]  /*18cf0*/  LDL.LU R15, [R1+0x6c] ;  /* 0x00006c00010f7983 */ /* 0x000f220000300800 */
[----:B0-----:R-:W-:-:S05]  /*18d00*/  IADD3 R44, P2, PT, R10, R2, RZ ;  /* 0x000000020a2c7210 */ /* 0x001fca0007f5e0ff */
[----:B------:R0:W-:Y:S04]  /*18d10*/  STL [R1+0x12b4], R44 ;  /* 0x0012b42c01007387 */ /* 0x0001e80000100800 */
[----:B------:R1:W-:Y:S01]  /*18d20*/  STL [R1+0x1280], R35 ;  /* 0x0012802301007387 */ /* 0x0003e20000100800 */
[----:B0-----:R-:W-:Y:S02]  /*18d30*/  LEA.HI.X.SX32 R44, R36, R3, 0x1, P0 ;  /* 0x00000003242c7211 */ /* 0x001fe400000f0eff */
[----:B------:R-:W-:-:S05]  /*18d40*/  IADD3 R45, P1, PT, R9, R2, RZ ;  /* 0x00000002092d7210 */ /* 0x000fca0007f3e0ff */
[----:B------:R-:W-:Y:S04]  /*18d50*/  STL [R1+0x12bc], R45 ;  /* 0x0012bc2d01007387 */ /* 0x000fe80000100800 */
[----:B------:R-:W4:Y:S01]  /*18d60*/  LDL.LU R36, [R1+0x68] ;  /* 0x0000680001247983 */ /* 0x000f220000300800 */
[----:B------:R-:W-:-:S03]  /*18d70*/  LEA.HI.X.SX32 R14, R14, R3, 0x1, P6 ;  /* 0x000000030e0e7211 */ /* 0x000fc600030f0eff */
[----:B------:R-:W-:Y:S01]  /*18d80*/  STL [R1+0x1288], R44 ;  /* 0x0012882c01007387 */ /* 0x000fe20000100800 */
[----:B-1----:R-:W-:-:S05]  /*18d90*/  IADD3 R35, P0, PT, R8, R2, RZ ;  /* 0x0000000208237210 */ /* 0x002fca0007f1e0ff */
[----:B------:R-:W-:Y:S04]  /*18da0*/  STL [R1+0x12c4], R35 ;  /* 0x0012c42301007387 */ /* 0x000fe80000100800 */
[----:B------:R0:W-:Y:S04]  /*18db0*/  STL [R1+0x1290], R14 ;  /* 0x0012900e01007387 */ /* 0x0001e80000100800 */
[----:B0-----:R-:W4:Y:S01]  /*18dc0*/  LDL.LU R14, [R1+0x64] ;  /* 0x00006400010e7983 */ /* 0x001f220000300800 */
[----:B------:R-:W-:Y:S02]  /*18dd0*/  IADD3 R44, P6, PT, R7, R2, RZ ;  /* 0x00000002072c7210 */ /* 0x000fe40007fde0ff */
[----:B------:R-:W-:-:S03]  /*18de0*/  LEA.HI.X.SX32 R35, R13, R3, 0x1, P5 ;  /* 0x000000030d237211 */ /* 0x000fc600028f0eff */
[----:B------:R-:W-:Y:S01]  /*18df0*/  STL [R1+0x12cc], R44 ;  /* 0x0012cc2c01007387 */ /* 0x000fe20000100800 */
[----:B------:R-:W-:-:S03]  /*18e00*/  IADD3 R13, P5, PT, R57, R2, RZ ;  /* 0x00000002390d7210 */ /* 0x000fc60007fbe0ff */
[----:B------:R-:W-:Y:S04]  /*18e10*/  STL [R1+0x1298], R35 ;  /* 0x0012982301007387 */ /* 0x000fe80000100800 */
[----:B------:R0:W-:Y:S01]  /*18e20*/  STL [R1+0x12d4], R13 ;  /* 0x0012d40d01007387 */ /* 0x0001e20000100800 */
[----:B------:R-:W-:-:S03]  /*18e30*/  LEA.HI.X.SX32 R12, R12, R3, 0x1, P4 ;  /* 0x000000030c0c7211 */ /* 0x000fc600020f0eff */
[----:B0-----:R-:W4:Y:S04]  /*18e40*/  LDL.LU R13, [R1+0x60] ;  /* 0x00006000010d7983 */ /* 0x001f280000300800 */
[----:B------:R0:W-:Y:S02]  /*18e50*/  STL [R1+0x12a0], R12 ;  /* 0x0012a00c01007387 */ /* 0x0001e40000100800 */
[-C--:B0-----:R-:W-:Y:S02]  /*18e60*/  LEA.HI.X.SX32 R12, R11, R3.reuse, 0x1, P3 ;  /* 0x000000030b0c7211 */ /* 0x081fe400018f0eff */
[----:B------:R-:W-:Y:S02]  /*18e70*/  LEA.HI.X.SX32 R10, R10, R3, 0x1, P2 ;  /* 0x000000030a0a7211 */ /* 0x000fe400010f0eff */
[----:B--2---:R-:W-:-:S05]  /*18e80*/  IADD3 R35, P4, PT, R58, R2, RZ ;  /* 0x000000023a237210 */ /* 0x004fca0007f9e0ff */
[----:B------:R-:W-:Y:S04]  /*18e90*/  STL [R1+0x12dc], R35 ;  /* 0x0012dc2301007387 */ /* 0x000fe80000100800 */
[----:B------:R0:W-:Y:S04]  /*18ea0*/  STL [R1+0x12a8], R12 ;  /* 0x0012a80c01007387 */ /* 0x0001e80000100800 */
[----:B0-----:R-:W2:Y:S01]  /*18eb0*/  LDL.LU R12, [R1+0x5c] ;  /* 0x00005c00010c7983 */ /* 0x001ea20000300800 */
[----:B---3--:R-:W-:-:S05]  /*18ec0*/  IADD3 R11, P3, PT, R59, R2, RZ ;  /* 0x000000023b0b7210 */ /* 0x008fca0007f7e0ff */
[----:B------:R0:W-:Y:S04]  /*18ed0*/  STL [R1+0x12e4], R11 ;  /* 0x0012e40b01007387 */ /* 0x0001e80000100800 */
[----:B------:R-:W-:Y:S01]  /*18ee0*/  STL [R1+0x12b0], R10 ;  /* 0x0012b00a01007387 */ /* 0x000fe20000100800 */
[----:B0-----:R-:W-:-:S05]  /*18ef0*/  IADD3 R11, P2, PT, R60, R2, RZ ;  /* 0x000000023c0b7210 */ /* 0x001fca0007f5e0ff */
[----:B------:R0:W-:Y:S04]  /*18f00*/  STL [R1+0x12ec], R11 ;  /* 0x0012ec0b01007387 */ /* 0x0001e80000100800 */
[----:B0-----:R-:W3:Y:S01]  /*18f10*/  LDL.LU R11, [R1+0x58] ;  /* 0x00005800010b7983 */ /* 0x001ee20000300800 */
[----:B------:R-:W-:-:S05]  /*18f20*/  LEA.HI.X.SX32 R9, R9, R3, 0x1, P1 ;  /* 0x0000000309097211 */ /* 0x000fca00008f0eff */
[----:B------:R0:W-:Y:S01]  /*18f30*/  STL [R1+0x12b8], R9 ;  /* 0x0012b80901007387 */ /* 0x0001e20000100800 */
[----:B----4-:R-:W-:Y:S02]  /*18f40*/  IADD3 R10, P1, PT, R61, R2, RZ ;  /* 0x000000023d0a7210 */ /* 0x010fe40007f3e0ff */
[----:B------:R-:W-:-:S03]  /*18f50*/  LEA.HI.X.SX32 R7, R7, R3, 0x1, P6 ;  /* 0x0000000307077211 */ /* 0x000fc600030f0eff */
[----:B------:R1:W-:Y:S01]  /*18f60*/  STL [R1+0x12f4], R10 ;  /* 0x0012f40a01007387 */ /* 0x0003e20000100800 */
[----:B0-----:R-:W-:-:S05]  /*18f70*/  LEA.HI.X.SX32 R9, R8, R3, 0x1, P0 ;  /* 0x0000000308097211 */ /* 0x001fca00000f0eff */
[----:B------:R0:W-:Y:S01]  /*18f80*/  STL [R1+0x12c0], R9 ;  /* 0x0012c00901007387 */ /* 0x0001e20000100800 */
[----:B------:R-:W-:-:S03]  /*18f90*/  IADD3 R8, P0, PT, R34, R2, RZ ;  /* 0x0000000222087210 */ /* 0x000fc60007f1e0ff */
[----:B-1----:R-:W4:Y:S04]  /*18fa0*/  LDL.LU R10, [R1+0x54] ;  /* 0x00005400010a7983 */ /* 0x002f280000300800 */
[----:B------:R-:W-:Y:S04]  /*18fb0*/  STL [R1+0x12fc], R8 ;  /* 0x0012fc0801007387 */ /* 0x000fe80000100800 */
[----:B------:R1:W-:Y:S01]  /*18fc0*/  STL [R1+0x12c8], R7 ;  /* 0x0012c80701007387 */ /* 0x0003e20000100800 */
[----:B0-----:R-:W-:Y:S02]  /*18fd0*/  IADD3 R9, P6, PT, R33, R2, RZ ;  /* 0x0000000221097210 */ /* 0x001fe40007fde0ff */
[----:B-1----:R-:W-:-:S03]  /*18fe0*/  LEA.HI.X.SX32 R7, R57, R3, 0x1, P5 ;  /* 0x0000000339077211 */ /* 0x002fc600028f0eff */
[----:B------:R0:W-:Y:S04]  /*18ff0*/  STL [R1+0x1304], R9 ;  /* 0x0013040901007387 */ /* 0x0001e80000100800 */
[----:B0-----:R-:W4:Y:S01]  /*19000*/  LDL.LU R9, [R1+0x50] ;  /* 0x0000500001097983 */ /* 0x001f220000300800 */
[----:B------:R-:W-:-:S03]  /*19010*/  IADD3 R8, P5, PT, R32, R2, RZ ;  /* 0x0000000220087210 */ /* 0x000fc60007fbe0ff */
[----:B------:R0:W-:Y:S04]  /*19020*/  STL [R1+0x12d0], R7 ;  /* 0x0012d00701007387 */ /* 0x0001e80000100800 */
[----:B------:R1:W-:Y:S01]  /*19030*/  STL [R1+0x130c], R8 ;  /* 0x00130c0801007387 */ /* 0x0003e20000100800 */
[----:B0-----:R-:W-:-:S03]  /*19040*/  LEA.HI.X.SX32 R7, R58, R3, 0x1, P4 ;  /* 0x000000033a077211 */ /* 0x001fc600020f0eff */
[----:B-1----:R-:W4:Y:S01]  /*19050*/  LDL.LU R8, [R1+0x4c] ;  /* 0x00004c0001087983 */ /* 0x002f220000300800 */
[----:B------:R-:W-:-:S03]  /*19060*/  IADD3 R44, P4, PT, R15, R2, RZ ;  /* 0x000000020f2c7210 */ /* 0x000fc60007f9e0ff */
[----:B------:R0:W-:Y:S04]  /*19070*/  STL [R1+0x12d8], R7 ;  /* 0x0012d80701007387 */ /* 0x0001e80000100800 */
[----:B0-----:R-:W4:Y:S01]  /*19080*/  LDL.LU R7, [R1+0x44] ;  /* 0x0000440001077983 */ /* 0x001f220000300800 */
[----:B------:R-:W-:-:S03]  /*19090*/  LEA.HI.X.SX32 R35, R59, R3, 0x1, P3 ;  /* 0x000000033b237211 */ /* 0x000fc600018f0eff */
[----:B------:R0:W-:Y:S04]  /*190a0*/  STL [R1+0x1314], R44 ;  /* 0x0013142c01007387 */ /* 0x0001e80000100800 */
[----:B------:R-:W4:Y:S04]  /*190b0*/  LDL.LU R57, [R1+0x40] ;  /* 0x0000400001397983 */ /* 0x000f280000300800 */
[----:B------:R1:W-:Y:S04]  /*190c0*/  STL [R1+0x12e0], R35 ;  /* 0x0012e02301007387 */ /* 0x0003e80000100800 */
[----:B------:R-:W4:Y:S01]  /*190d0*/  LDL.LU R58, [R1+0x3c] ;  /* 0x00003c00013a7983 */ /* 0x000f220000300800 */
[----:B0-----:R-:W-:-:S02]  /*190e0*/  IADD3 R44, P3, PT, R36, R2, RZ ;  /* 0x00000002242c7210 */ /* 0x001fc40007f7e0ff */
[----:B-1----:R-:W-:-:S03]  /*190f0*/  LEA.HI.X.SX32 R35, R60, R3, 0x1, P2 ;  /* 0x000000033c237211 */ /* 0x002fc600010f0eff */
[----:B------:R-:W-:Y:S04]  /*19100*/  STL [R1+0x131c], R44 ;  /* 0x00131c2c01007387 */ /* 0x000fe80000100800 */
[----:B------:R-:W4:Y:S04]  /*19110*/  LDL.LU R59, [R1+0x38] ;  /* 0x00003800013b7983 */ /* 0x000f280000300800 */
[----:B------:R0:W-:Y:S04]  /*19120*/  STL [R1+0x12e8], R35 ;  /* 0x0012e82301007387 */ /* 0x0001e80000100800 */
[----:B------:R-:W4:Y:S01]  /*19130*/  LDL.LU R60, [R1+0x34] ;  /* 0x00003400013c7983 */ /* 0x000f220000300800 */
[----:B0-----:R-:W-:-:S02]  /*19140*/  LEA.HI.X.SX32 R35, R61, R3, 0x1, P1 ;  /* 0x000000033d237211 */ /* 0x001fc400008f0eff */
[----:B------:R-:W-:-:S05]  /*19150*/  IADD3 R44, P2, PT, R14, R2, RZ ;  /* 0x000000020e2c7210 */ /* 0x000fca0007f5e0ff */
[----:B------:R0:W-:Y:S04]  /*19160*/  STL [R1+0x1324], R44 ;  /* 0x0013242c01007387 */ /* 0x0001e80000100800 */
[----:B------:R-:W4:Y:S04]  /*19170*/  LDL.LU R61, [R1+0x30] ;  /* 0x00003000013d7983 */ /* 0x000f280000300800 */
[----:B------:R1:W-:Y:S04]  /*19180*/  STL [R1+0x12f0], R35 ;  /* 0x0012f02301007387 */ /* 0x0003e80000100800 */
[----:B------:R-:W4:Y:S01]  /*19190*/  LDL.LU R56, [R1+0x1c] ;  /* 0x00001c0001387983 */ /* 0x000f220000300800 */
[----:B0-----:R-:W-:-:S02]  /*191a0*/  IADD3 R44, P1, PT, R13, R2, RZ ;  /* 0x000000020d2c7210 */ /* 0x001fc40007f3e0ff */
[----:B-1----:R-:W-:-:S03]  /*191b0*/  LEA.HI.X.SX32 R35, R34, R3, 0x1, P0 ;  /* 0x0000000322237211 */ /* 0x002fc600000f0eff */
[----:B------:R0:W-:Y:S04]  /*191c0*/  STL [R1+0x132c], R44 ;  /* 0x00132c2c01007387 */ /* 0x0001e80000100800 */
[----:B------:R-:W4:Y:S04]  /*191d0*/  LDL.LU R55, [R1+0x18] ;  /* 0x0000180001377983 */ /* 0x000f280000300800 */
[----:B------:R1:W-:Y:S04]  /*191e0*/  STL [R1+0x12f8], R35 ;  /* 0x0012f82301007387 */ /* 0x0003e80000100800 */
[----:B------:R-:W4:Y:S01]  /*191f0*/  LDL.LU R45, [R1+0x14] ;  /* 0x00001400012d7983 */ /* 0x000f220000300800 */
[----:B------:R-:W-:-:S02]  /*19200*/  LEA.HI.X.SX32 R33, R33, R3, 0x1, P6 ;  /* 0x0000000321217211 */ /* 0x000fc400030f0eff */
[----:B--2---:R-:W-:-:S05]  /*19210*/  IADD3 R34, P0, PT, R12, R2, RZ ;  /* 0x000000020c227210 */ /* 0x004fca0007f1e0ff */
[----:B------:R-:W-:Y:S04]  /*19220*/  STL [R1+0x1334], R34 ;  /* 0x0013342201007387 */ /* 0x000fe80000100800 */
[----:B0-----:R-:W2:Y:S04]  /*19230*/  LDL.LU R44, [R1+0x10] ;  /* 0x00001000012c7983 */ /* 0x001ea80000300800 */
[----:B------:R0:W-:Y:S04]  /*19240*/  STL [R1+0x1300], R33 ;  /* 0x0013002101007387 */ /* 0x0001e80000100800 */
[----:B-1----:R-:W2:Y:S01]  /*19250*/  LDL.LU R35, [R1+0xc] ;  /* 0x00000c0001237983 */ /* 0x002ea20000300800 */
[----:B0-----:R-:W-:-:S02]  /*19260*/  LEA.HI.X.SX32 R33, R32, R3, 0x1, P5 ;  /* 0x0000000320217211 */ /* 0x001fc400028f0eff */
[----:B---3--:R-:W-:-:S05]  /*19270*/  IADD3 R34, P6, PT, R11, R2, RZ ;  /* 0x000000020b227210 */ /* 0x008fca0007fde0ff */
[----:B------:R0:W-:Y:S04]  /*19280*/  STL [R1+0x133c], R34 ;  /* 0x00133c2201007387 */ /* 0x0001e80000100800 */
[----:B0-----:R-:W3:Y:S04]  /*19290*/  LDL.LU R34, [R1+0x8] ;  /* 0x0000080001227983 */ /* 0x001ee80000300800 */
[----:B------:R0:W-:Y:S04]  /*192a0*/  STL [R1+0x1308], R33 ;  /* 0x0013082101007387 */ /* 0x0001e80000100800 */
[----:B0-----:R-:W2:Y:S01]  /*192b0*/  LDL.LU R33, [R1+0x4] ;  /* 0x0000040001217983 */ /* 0x001ea20000300800 */
[----:B----4-:R-:W-:-:S02]  /*192c0*/  IADD3 R32, P5, PT, R10, R2, RZ ;  /* 0x000000020a207210 */ /* 0x010fc40007fbe0ff */
[----:B------:R-:W-:-:S03]  /*192d0*/  LEA.HI.X.SX32 R15, R15, R3, 0x1, P4 ;  /* 0x000000030f0f7211 */ /* 0x000fc600020f0eff */
[----:B------:R0:W-:Y:S01]  /*192e0*/  STL [R1+0x1344], R32 ;  /* 0x0013442001007387 */ /* 0x0001e20000100800 */
[----:B------:R-:W-:-:S03]  /*192f0*/  LEA.HI.X.SX32 R36, R36, R3, 0x1, P3 ;  /* 0x0000000324247211 */ /* 0x000fc600018f0eff */
[----:B0-----:R-:W4:Y:S04]  /*19300*/  LDL.LU R32, [R1] ;  /* 0x0000000001207983 */ /* 0x001f280000300800 */
[----:B------:R0:W-:Y:S01]  /*19310*/  STL [R1+0x1310], R15 ;  /* 0x0013100f01007387 */ /* 0x0001e20000100800 */
[----:B------:R-:W-:Y:S02]  /*19320*/  LEA.HI.X.SX32 R14, R14, R3, 0x1, P2 ;  /* 0x000000030e0e7211 */ /* 0x000fe400010f0eff */
[----:B0-----:R-:W-:-:S05]  /*19330*/  IADD3 R15, P4, PT, R9, R2, RZ ;  /* 0x00000002090f7210 */ /* 0x001fca0007f9e0ff */
[----:B------:R0:W-:Y:S04]  /*19340*/  STL [R1+0x134c], R15 ;  /* 0x00134c0f01007387 */ /* 0x0001e80000100800 */
[----:B0-----:R-:W2:Y:S04]  /*19350*/  LDL.LU R15, [R1+0x1714] ;  /* 0x00171400010f7983 */ /* 0x001ea80000300800 */
[----:B------:R0:W-:Y:S02]  /*19360*/  STL [R1+0x1318], R36 ;  /* 0x0013182401007387 */ /* 0x0001e40000100800 */
[----:B0-----:R-:W-:-:S05]  /*19370*/  IADD3 R36, P3, PT, R8, R2, RZ ;  /* 0x0000000208247210 */ /* 0x001fca0007f7e0ff */
[----:B------:R0:W-:Y:S01]  /*19380*/  STL [R1+0x1354], R36 ;  /* 0x0013542401007387 */ /* 0x0001e20000100800 */
[----:B------:R-:W-:-:S03]  /*19390*/  LEA.HI.X.SX32 R13, R13, R3, 0x1, P1 ;  /* 0x000000030d0d7211 */ /* 0x000fc600008f0eff */
[----:B0-----:R-:W3:Y:S04]  /*193a0*/  LDL.LU R36, [R1+0x1710] ;  /* 0x0017100001247983 */ /* 0x001ee80000300800 */
        /* <DEDUP_REMOVED lines=9> */
[----:B0-----:R-:W4:Y:S04]  /*19440*/  LDL.LU R13, [R1+0x1708] ;  /* 0x00170800010d7983 */ /* 0x001f280000300800 */
        /* <DEDUP_REMOVED lines=36> */
[----:B--2---:R-:W-:-:S05]  /*19690*/  IADD3 R58, P0, PT, R44, R2, RZ ;  /* 0x000000022c3a7210 */ /* 0x004fca0007f1e0ff */
[----:B------:R0:W-:Y:S01]  /*196a0*/  STL [R1+0x13a4], R58 ;  /* 0x0013a43a01007387 */ /* 0x0001e20000100800 */
[----:B------:R-:W-:-:S03]  /*196b0*/  LEA.HI.X.SX32 R60, R60, R3, 0x1, P5 ;  /* 0x000000033c3c7211 */ /* 0x000fc600028f0eff */
[----:B0-----:R-:W2:Y:S04]  /*196c0*/  LDL.LU R58, [R1+0x16e8] ;  /* 0x0016e800013a7983 */ /* 0x001ea80000300800 */
[----:B------:R0:W-:Y:S02]  /*196d0*/  STL [R1+0x1370], R59 ;  /* 0x0013703b01007387 */ /* 0x0001e40000100800 */
[----:B0-----:R-:W-:-:S05]  /*196e0*/  IADD3 R59, P6, PT, R35, R2, RZ ;  /* 0x00000002233b7210 */ /* 0x001fca0007fde0ff */
[----:B------:R0:W-:Y:S01]  /*196f0*/  STL [R1+0x13ac], R59 ;  /* 0x0013ac3b01007387 */ /* 0x0001e20000100800 */
[----:B------:R-:W-:-:S03]  /*19700*/  LEA.HI.X.SX32 R61, R61, R3, 0x1, P4 ;  /* 0x000000033d3d7211 */ /* 0x000fc600020f0eff */
[----:B0-----:R-:W2:Y:S04]  /*19710*/  LDL.LU R59, [R1+0x16e4] ;  /* 0x0016e400013b7983 */ /* 0x001ea80000300800 */
[----:B------:R3:W-:Y:S02]  /*19720*/  STL [R1+0x1378], R60 ;  /* 0x0013783c01007387 */ /* 0x0007e40000100800 */
[----:B---3--:R-:W-:-:S05]  /*19730*/  IADD3 R60, P5, PT, R34, R2, RZ ;  /* 0x00000002223c7210 */ /* 0x008fca0007fbe0ff */
[----:B------:R0:W-:Y:S04]  /*19740*/  STL [R1+0x13b4], R60 ;  /* 0x0013b43c01007387 */ /* 0x0001e80000100800 */
[----:B0-----:R-:W3:Y:S04]  /*19750*/  LDL.LU R60, [R1+0x16e0] ;  /* 0x0016e000013c7983 */ /* 0x001ee80000300800 */
[----:B------:R0:W-:Y:S02]  /*19760*/  STL [R1+0x1380], R61 ;  /* 0x0013803d01007387 */ /* 0x0001e40000100800 */
[----:B0-----:R-:W-:-:S05]  /*19770*/  IADD3 R61, P4, PT, R33, R2, RZ ;  /* 0x00000002213d7210 */ /* 0x001fca0007f9e0ff */
[----:B------:R0:W-:Y:S04]  /*19780*/  STL [R1+0x13bc], R61 ;  /* 0x0013bc3d01007387 */ /* 0x0001e80000100800 */
[----:B0-----:R-:W2:Y:S01]  /*19790*/  LDL.LU R61, [R1+0x16dc] ;  /* 0x0016dc00013d7983 */ /* 0x001ea20000300800 */
[----:B------:R-:W-:-:S05]  /*197a0*/  LEA.HI.X.SX32 R56, R56, R3, 0x1, P3 ;  /* 0x0000000338387211 */ /* 0x000fca00018f0eff */
[----:B------:R4:W-:Y:S01]  /*197b0*/  STL [R1+0x1388], R56 ;  /* 0x0013883801007387 */ /* 0x0009e20000100800 */
[----:B------:R-:W-:Y:S02]  /*197c0*/  LEA.HI.X.SX32 R55, R55, R3, 0x1, P2 ;  /* 0x0000000337377211 */ /* 0x000fe400010f0eff */
[----:B----4-:R-:W-:-:S05]  /*197d0*/  IADD3 R56, P3, PT, R32, R2, RZ ;  /* 0x0000000220387210 */ /* 0x010fca0007f7e0ff */
[----:B------:R-:W-:Y:S04]  /*197e0*/  STL [R1+0x13c4], R56 ;  /* 0x0013c43801007387 */ /* 0x000fe80000100800 */
[----:B------:R0:W-:Y:S02]  /*197f0*/  STL [R1+0x1390], R55 ;  /* 0x0013903701007387 */ /* 0x0001e40000100800 */
[-C--:B0-----:R-:W-:Y:S02]  /*19800*/  LEA.HI.X.SX32 R55, R45, R3.reuse, 0x1, P1 ;  /* 0x000000032d377211 */ /* 0x081fe400008f0eff */
[-C--:B------:R-:W-:Y:S02]  /*19810*/  LEA.HI.X.SX32 R45, R44, R3.reuse, 0x1, P0 ;  /* 0x000000032c2d7211 */ /* 0x080fe400000f0eff */
[----:B------:R-:W-:-:S02]  /*19820*/  LEA.HI.X.SX32 R44, R35, R3, 0x1, P6 ;  /* 0x00000003232c7211 */ /* 0x000fc400030f0eff */
[-C--:B------:R-:W-:Y:S02]  /*19830*/  LEA.HI.X.SX32 R35, R34, R3.reuse, 0x1, P5 ;  /* 0x0000000322237211 */ /* 0x080fe400028f0eff */
[-C--:B------:R-:W-:Y:S02]  /*19840*/  LEA.HI.X.SX32 R34, R33, R3.reuse, 0x1, P4 ;  /* 0x0000000321227211 */ /* 0x080fe400020f0eff */
[----:B------:R-:W-:Y:S01]  /*19850*/  LEA.HI.X.SX32 R33, R32, R3, 0x1, P3 ;  /* 0x0000000320217211 */ /* 0x000fe200018f0eff */
[----:B------:R-:W-:Y:S02]  /*19860*/  IMAD R16, R16, UR7, RZ ;  /* 0x0000000710107c24 */ /* 0x000fe4000f8e02ff */
[----:B------:R-:W-:Y:S02]  /*19870*/  IMAD R17, R17, UR7, RZ ;  /* 0x0000000711117c24 */ /* 0x000fe4000f8e02ff */
[----:B------:R-:W-:Y:S02]  /*19880*/  IMAD R18, R18, UR7, RZ ;  /* 0x0000000712127c24 */ /* 0x000fe4000f8e02ff */
[----:B------:R-:W-:-:S02]  /*19890*/  IMAD R19, R19, UR7, RZ ;  /* 0x0000000713137c24 */ /* 0x000fc4000f8e02ff */
[----:B------:R-:W-:Y:S02]  /*198a0*/  IMAD R20, R20, UR7, RZ ;  /* 0x0000000714147c24 */ /* 0x000fe4000f8e02ff */
[----:B------:R-:W-:Y:S02]  /*198b0*/  IMAD R21, R21, UR7, RZ ;  /* 0x0000000715157c24 */ /* 0x000fe4000f8e02ff */
        /* <DEDUP_REMOVED lines=12> */
[----:B------:R-:W-:Y:S01]  /*19980*/  IMAD R48, R48, UR7, RZ ;  /* 0x0000000730307c24 */ /* 0x000fe2000f8e02ff */
[----:B--2---:R-:W-:-:S05]  /*19990*/  IADD3 R56, P2, PT, R61, R2, RZ ;  /* 0x000000023d387210 */ /* 0x004fca0007f5e0ff */
[----:B------:R3:W-:Y:S04]  /*199a0*/  STL [R1+0x13cc], R56 ;  /* 0x0013cc3801007387 */ /* 0x0007e80000100800 */
[----:B------:R0:W-:Y:S01]  /*199b0*/  STL [R1+0x1398], R55 ;  /* 0x0013983701007387 */ /* 0x0001e20000100800 */
[-C--:B---3--:R-:W-:Y:S02]  /*199c0*/  IADD3 R56, P1, PT, R60, R2.reuse, RZ ;  /* 0x000000023c387210 */ /* 0x088fe40007f3e0ff */
[----:B0-----:R-:W-:-:S03]  /*199d0*/  IADD3 R55, P0, PT, R59, R2, RZ ;  /* 0x000000023b377210 */ /* 0x001fc60007f1e0ff */
[----:B------:R-:W-:Y:S04]  /*199e0*/  STL [R1+0x13d4], R56 ;  /* 0x0013d43801007387 */ /* 0x000fe80000100800 */
[----:B------:R0:W-:Y:S04]  /*199f0*/  STL [R1+0x13a0], R45 ;  /* 0x0013a02d01007387 */ /* 0x0001e80000100800 */
[----:B------:R-:W-:Y:S01]  /*19a00*/  STL [R1+0x13dc], R55 ;  /* 0x0013dc3701007387 */ /* 0x000fe20000100800 */
[----:B0-----:R-:W-:-:S03]  /*19a10*/  IADD3 R45, P6, PT, R58, R2, RZ ;  /* 0x000000023a2d7210 */ /* 0x001fc60007fde0ff */
[----:B------:R0:W-:Y:S04]  /*19a20*/  STL [R1+0x13a8], R44 ;  /* 0x0013a82c01007387 */ /* 0x0001e80000100800 */
[----:B------:R-:W-:Y:S04]  /*19a30*/  STL [R1+0x13e4], R45 ;  /* 0x0013e42d01007387 */ /* 0x000fe80000100800 */
[----:B------:R1:W-:Y:S01]  /*19a40*/  STL [R1+0x13b0], R35 ;  /* 0x0013b02301007387 */ /* 0x0003e20000100800 */
[----:B0-----:R-:W-:Y:S02]  /*19a50*/  IADD3 R44, P5, PT, R57, R2, RZ ;  /* 0x00000002392c7210 */ /* 0x001fe40007fbe0ff */
[----:B------:R-:W-:-:S03]  /*19a60*/  LEA.HI.X.SX32 R32, R61, R3, 0x1, P2 ;  /* 0x000000033d207211 */ /* 0x000fc600010f0eff */
[----:B------:R-:W-:Y:S01]  /*19a70*/  STL [R1+0x13ec], R44 ;  /* 0x0013ec2c01007387 */ /* 0x000fe20000100800 */
[----:B-1----:R-:W-:-:S03]  /*19a80*/  IADD3 R35, P4, PT, R7, R2, RZ ;  /* 0x0000000207237210 */ /* 0x002fc60007f9e0ff */
[----:B------:R0:W-:Y:S04]  /*19a90*/  STL [R1+0x13b8], R34 ;  /* 0x0013b82201007387 */ /* 0x0001e80000100800 */
[----:B------:R-:W-:Y:S04]  /*19aa0*/  STL [R1+0x13f4], R35 ;  /* 0x0013f42301007387 */ /* 0x000fe80000100800 */
[----:B------:R1:W-:Y:S01]  /*19ab0*/  STL [R1+0x13c0], R33 ;  /* 0x0013c02101007387 */ /* 0x0003e20000100800 */
[----:B0-----:R-:W-:-:S05]  /*19ac0*/  IADD3 R34, P3, PT, R8, R2, RZ ;  /* 0x0000000208227210 */ /* 0x001fca0007f7e0ff */
[----:B------:R0:W-:Y:S01]  /*19ad0*/  STL [R1+0x13fc], R34 ;  /* 0x0013fc2201007387 */ /* 0x0001e20000100800 */
[----:B-1----:R-:W-:-:S03]  /*19ae0*/  IADD3 R33, P2, PT, R9, R2, RZ ;  /* 0x0000000209217210 */ /* 0x002fc60007f5e0ff */
[----:B------:R1:W-:Y:S04]  /*19af0*/  STL [R1+0x13c8], R32 ;  /* 0x0013c82001007387 */ /* 0x0003e80000100800 */
[----:B------:R2:W-:Y:S01]  /*19b00*/  STL [R1+0x1404], R33 ;  /* 0x0014042101007387 */ /* 0x0005e20000100800 */
[----:B0-----:R-:W-:Y:S02]  /*19b10*/  LEA.HI.X.SX32 R34, R60, R3, 0x1, P1 ;  /* 0x000000033c227211 */ /* 0x001fe400008f0eff */
[----:B-1----:R-:W-:-:S03]  /*19b20*/  IADD3 R32, P1, PT, R10, R2, RZ ;  /* 0x000000020a207210 */ /* 0x002fc60007f3e0ff */
[----:B------:R0:W-:Y:S01]  /*19b30*/  STL [R1+0x13d0], R34 ;  /* 0x0013d02201007387 */ /* 0x0001e20000100800 */
[----:B--2---:R-:W-:-:S03]  /*19b40*/  LEA.HI.X.SX32 R33, R59, R3, 0x1, P0 ;  /* 0x000000033b217211 */ /* 0x004fc600000f0eff */
[----:B------:R1:W-:Y:S04]  /*19b50*/  STL [R1+0x140c], R32 ;  /* 0x00140c2001007387 */ /* 0x0003e80000100800 */
[----:B------:R2:W-:Y:S01]  /*19b60*/  STL [R1+0x13d8], R33 ;  /* 0x0013d82101007387 */ /* 0x0005e20000100800 */
[----:B0-----:R-:W-:Y:S02]  /*19b70*/  IADD3 R34, P0, PT, R11, R2, RZ ;  /* 0x000000020b227210 */ /* 0x001fe40007f1e0ff */
[----:B-1----:R-:W-:-:S03]  /*19b80*/  LEA.HI.X.SX32 R32, R58, R3, 0x1, P6 ;  /* 0x000000033a207211 */ /* 0x002fc600030f0eff */
[----:B------:R0:W-:Y:S01]  /*19b90*/  STL [R1+0x1414], R34 ;  /* 0x0014142201007387 */ /* 0x0001e20000100800 */
[----:B--2---:R-:W-:-:S03]  /*19ba0*/  IADD3 R33, P6, PT, R12, R2, RZ ;  /* 0x000000020c217210 */ /* 0x004fc60007fde0ff */
[----:B------:R1:W-:Y:S04]  /*19bb0*/  STL [R1+0x13e0], R32 ;  /* 0x0013e02001007387 */ /* 0x0003e80000100800 */
[----:B------:R2:W-:Y:S01]  /*19bc0*/  STL [R1+0x141c], R33 ;  /* 0x00141c2101007387 */ /* 0x0005e20000100800 */
[----:B0-----:R-:W-:Y:S02]  /*19bd0*/  LEA.HI.X.SX32 R34, R57, R3, 0x1, P5 ;  /* 0x0000000339227211 */ /* 0x001fe400028f0eff */
[----:B-1----:R-:W-:-:S03]  /*19be0*/  IADD3 R32, P5, PT, R13, R2, RZ ;  /* 0x000000020d207210 */ /* 0x002fc60007fbe0ff */
[----:B------:R-:W-:Y:S01]  /*19bf0*/  STL [R1+0x13e8], R34 ;  /* 0x0013e82201007387 */ /* 0x000fe20000100800 */
[-C--:B--2---:R-:W-:Y:S02]  /*19c00*/  LEA.HI.X.SX32 R33, R7, R3.reuse, 0x1, P4 ;  /* 0x0000000307217211 */ /* 0x084fe400020f0eff */
[----:B------:R-:W-:Y:S01]  /*19c10*/  IADD3 R7, P4, PT, R14, R2, RZ ;  /* 0x000000020e077210 */ /* 0x000fe20007f9e0ff */
[----:B------:R0:W-:Y:S04]  /*19c20*/  STL [R1+0x1424], R32 ;  /* 0x0014242001007387 */ /* 0x0001e80000100800 */
[----:B------:R-:W-:Y:S04]  /*19c30*/  STL [R1+0x13f0], R33 ;  /* 0x0013f02101007387 */ /* 0x000fe80000100800 */
[----:B------:R1:W-:Y:S01]  /*19c40*/  STL [R1+0x142c], R7 ;  /* 0x00142c0701007387 */ /* 0x0003e20000100800 */
[----:B0-----:R-:W-:-:S02]  /*19c50*/  LEA.HI.X.SX32 R32, R8, R3, 0x1, P3 ;  /* 0x0000000308207211 */ /* 0x001fc400018f0eff */
[----:B------:R-:W-:-:S03]  /*19c60*/  IADD3 R8, P3, PT, R36, R2, RZ ;  /* 0x0000000224087210 */ /* 0x000fc60007f7e0ff */
[----:B------:R-:W-:Y:S01]  /*19c70*/  STL [R1+0x13f8], R32 ;  /* 0x0013f82001007387 */ /* 0x000fe20000100800 */
[-C--:B-1----:R-:W-:Y:S02]  /*19c80*/  LEA.HI.X.SX32 R7, R9, R3.reuse, 0x1, P2 ;  /* 0x0000000309077211 */ /* 0x082fe400010f0eff */
[----:B------:R-:W-:Y:S01]  /*19c90*/  IADD3 R9, P2, PT, R15, R2, RZ ;  /* 0x000000020f097210 */ /* 0x000fe20007f5e0ff */
[----:B------:R0:W-:Y:S04]  /*19ca0*/  STL [R1+0x1434], R8 ;  /* 0x0014340801007387 */ /* 0x0001e80000100800 */
[----:B------:R1:W-:Y:S04]  /*19cb0*/  STL [R1+0x1400], R7 ;  /* 0x0014000701007387 */ /* 0x0003e80000100800 */
[----:B------:R2:W-:Y:S01]  /*19cc0*/  STL [R1+0x143c], R9 ;  /* 0x00143c0901007387 */ /* 0x0005e20000100800 */
[----:B0-----:R-:W-:-:S02]  /*19cd0*/  LEA.HI.X.SX32 R8, R10, R3, 0x1, P1 ;  /* 0x000000030a087211 */ /* 0x001fc400008f0eff */
        /* <DEDUP_REMOVED lines=74> */
[----:B--2---:R-:W-:-:S03]  /*1a180*/  LEA.HI.X.SX32 R9, R30, R3, 0x1, P3 ;  /* 0x000000031e097211 */ /* 0x004fc600018f0eff */
[----:B------:R0:W-:Y:S04]  /*1a190*/  STL [R1+0x14d4], R7 ;  /* 0x0014d40701007387 */ /* 0x0001e80000100800 */
[----:B------:R-:W-:Y:S04]  /*1a1a0*/  STL [R1+0x14a0], R9 ;  /* 0x0014a00901007387 */ /* 0x000fe80000100800 */
[----:B------:R-:W2:Y:S01]  /*1a1b0*/  LDL.LU R32, [R1+0x330] ;  /* 0x0003300001207983 */ /* 0x000ea20000300800 */
[----:B------:R-:W-:Y:S01]  /*1a1c0*/  IMAD R49, R49, UR7, RZ ;  /* 0x0000000731317c24 */ /* 0x000fe2000f8e02ff */
[----:B0-----:R-:W-:Y:S01]  /*1a1d0*/  LEA.HI.X.SX32 R7, R31, R3, 0x1, P2 ;  /* 0x000000031f077211 */ /* 0x001fe200010f0eff */
[----:B------:R-:W-:-:S03]  /*1a1e0*/  IMAD R50, R50, UR7, RZ ;  /* 0x0000000732327c24 */ /* 0x000fc6000f8e02ff */
[----:B------:R-:W-:Y:S01]  /*1a1f0*/  IADD3 R8, P3, PT, R49, R2, RZ ;  /* 0x0000000231087210 */ /* 0x000fe20007f7e0ff */
[----:B------:R-:W-:-:S04]  /*1a200*/  IMAD R51, R51, UR7, RZ ;  /* 0x0000000733337c24 */ /* 0x000fc8000f8e02ff */
[----:B------:R0:W-:Y:S01]  /*1a210*/  STL [R1+0x14dc], R8 ;  /* 0x0014dc0801007387 */ /* 0x0001e20000100800 */
[----:B------:R-:W-:-:S03]  /*1a220*/  IMAD R52, R52, UR7, RZ ;  /* 0x0000000734347c24 */ /* 0x000fc6000f8e02ff */
[----:B------:R1:W-:Y:S01]  /*1a230*/  STL [R1+0x14a8], R7 ;  /* 0x0014a80701007387 */ /* 0x0003e20000100800 */
[----:B0-----:R-:W-:Y:S02]  /*1a240*/  IADD3 R8, P2, PT, R50, R2, RZ ;  /* 0x0000000232087210 */ /* 0x001fe40007f5e0ff */
[----:B-1----:R-:W-:-:S03]  /*1a250*/  LEA.HI.X.SX32 R7, R37, R3, 0x1, P1 ;  /* 0x0000000325077211 */ /* 0x002fc600008f0eff */
[----:B------:R0:W-:Y:S01]  /*1a260*/  STL [R1+0x14e4], R8 ;  /* 0x0014e40801007387 */ /* 0x0001e20000100800 */
[----:B------:R-:W-:Y:S01]  /*1a270*/  IADD3 R9, P1, PT, R51, R2, RZ ;  /* 0x0000000233097210 */ /* 0x000fe20007f3e0ff */
[----:B------:R-:W-:Y:S02]  /*1a280*/  IMAD R53, R53, UR7, RZ ;  /* 0x0000000735357c24 */ /* 0x000fe4000f8e02ff */
[----:B------:R1:W-:Y:S01]  /*1a290*/  STL [R1+0x14b0], R7 ;  /* 0x0014b00701007387 */ /* 0x0003e20000100800 */
[----:B0-----:R-:W-:-:S03]  /*1a2a0*/  LEA.HI.X.SX32 R8, R38, R3, 0x1, P0 ;  /* 0x0000000326087211 */ /* 0x001fc600000f0eff */
[----:B------:R0:W-:Y:S01]  /*1a2b0*/  STL [R1+0x14ec], R9 ;  /* 0x0014ec0901007387 */ /* 0x0001e20000100800 */
[----:B-1----:R-:W-:-:S03]  /*1a2c0*/  IADD3 R7, P0, PT, R52, R2, RZ ;  /* 0x0000000234077210 */ /* 0x002fc60007f1e0ff */
[----:B------:R1:W-:Y:S01]  /*1a2d0*/  STL [R1+0x14b8], R8 ;  /* 0x0014b80801007387 */ /* 0x0003e20000100800 */
[----:B------:R-:W-:-:S03]  /*1a2e0*/  IMAD R54, R54, UR7, RZ ;  /* 0x0000000736367c24 */ /* 0x000fc6000f8e02ff */
[----:B------:R3:W-:Y:S01]  /*1a2f0*/  STL [R1+0x14f4], R7 ;  /* 0x0014f40701007387 */ /* 0x0007e20000100800 */
[----:B0-----:R-:W-:Y:S01]  /*1a300*/  LEA.HI.X.SX32 R9, R46, R3, 0x1, P6 ;  /* 0x000000032e097211 */ /* 0x001fe200030f0eff */
[----:B------:R-:W-:Y:S01]  /*1a310*/  IMAD R43, R43, UR7, RZ ;  /* 0x000000072b2b7c24 */ /* 0x000fe2000f8e02ff */
[----:B-1----:R-:W-:-:S03]  /*1a320*/  IADD3 R8, P6, PT, R53, R2, RZ ;  /* 0x0000000235087210 */ /* 0x002fc60007fde0ff */
[----:B------:R0:W-:Y:S01]  /*1a330*/  STL [R1+0x14c0], R9 ;  /* 0x0014c00901007387 */ /* 0x0001e20000100800 */
[----:B---3--:R-:W-:-:S03]  /*1a340*/  LEA.HI.X.SX32 R7, R47, R3, 0x1, P5 ;  /* 0x000000032f077211 */ /* 0x008fc600028f0eff */
[----:B------:R1:W-:Y:S01]  /*1a350*/  STL [R1+0x14fc], R8 ;  /* 0x0014fc0801007387 */ /* 0x0003e20000100800 */
[----:B------:R-:W-:-:S03]  /*1a360*/  IMAD R42, R42, UR7, RZ ;  /* 0x000000072a2a7c24 */ /* 0x000fc6000f8e02ff */
[----:B------:R3:W-:Y:S01]  /*1a370*/  STL [R1+0x14c8], R7 ;  /* 0x0014c80701007387 */ /* 0x0007e20000100800 */
[----:B0-----:R-:W-:Y:S02]  /*1a380*/  IADD3 R9, P5, PT, R54, R2, RZ ;  /* 0x0000000236097210 */ /* 0x001fe40007fbe0ff */
[----:B-1----:R-:W-:-:S03]  /*1a390*/  LEA.HI.X.SX32 R8, R48, R3, 0x1, P4 ;  /* 0x0000000330087211 */ /* 0x002fc600020f0eff */
[----:B------:R0:W-:Y:S01]  /*1a3a0*/  STL [R1+0x1504], R9 ;  /* 0x0015040901007387 */ /* 0x0001e20000100800 */
[----:B---3--:R-:W-:-:S03]  /*1a3b0*/  IADD3 R7, P4, PT, R43, R2, RZ ;  /* 0x000000022b077210 */ /* 0x008fc60007f9e0ff */
        /* <DEDUP_REMOVED lines=38> */
[----:B------:R1:W-:Y:S04]  /*1a620*/  STL [R1+0x1530], R8 ;  /* 0x0015300801007387 */ /* 0x0003e80000100800 */
[----:B------:R3:W-:Y:S01]  /*1a630*/  STL [R1+0x1510], R7 ;  /* 0x0015100701007387 */ /* 0x0007e20000100800 */
[----:B0-----:R-:W-:Y:S02]  /*1a640*/  IADD3 R9, P3, PT, R28, R2, RZ ;  /* 0x000000021c097210 */ /* 0x001fe40007f7e0ff */
[----:B-1----:R-:W-:-:S03]  /*1a650*/  LEA.HI.X.SX32 R8, R41, R3, 0x1, P2 ;  /* 0x0000000329087211 */ /* 0x002fc600010f0eff */
[----:B------:R-:W-:Y:S01]  /*1a660*/  STL [R1+0x1534], R9 ;  /* 0x0015340901007387 */ /* 0x000fe20000100800 */
[----:B---3--:R-:W-:Y:S02]  /*1a670*/  IADD3 R7, P2, PT, R29, R2, RZ ;  /* 0x000000021d077210 */ /* 0x008fe40007f5e0ff */
[-C--:B------:R-:W-:Y:S01]  /*1a680*/  LEA.HI.X.SX32 R2, R4, R3.reuse, 0x1, P1 ;  /* 0x0000000304027211 */ /* 0x080fe200008f0eff */
[----:B------:R-:W-:Y:S01]  /*1a690*/  STL [R1+0x1518], R8 ;  /* 0x0015180801007387 */ /* 0x000fe20000100800 */
[----:B------:R-:W-:Y:S01]  /*1a6a0*/  LEA.HI.X.SX32 R4, R5, R3, 0x1, P0 ;  /* 0x0000000305047211 */ /* 0x000fe200000f0eff */
[----:B------:R-:W-:Y:S02]  /*1a6b0*/  IMAD R0, R0, UR10, RZ ;  /* 0x0000000a00007c24 */ /* 0x000fe4000f8e02ff */
[----:B------:R0:W-:Y:S04]  /*1a6c0*/  STL [R1+0xda4], R7 ;  /* 0x000da40701007387 */ /* 0x0001e80000100800 */
[----:B------:R1:W-:Y:S04]  /*1a6d0*/  STL [R1+0xd90], R2 ;  /* 0x000d900201007387 */ /* 0x0003e80000100800 */
[----:B------:R3:W-:Y:S01]  /*1a6e0*/  STL [R1+0xd94], R4 ;  /* 0x000d940401007387 */ /* 0x0007e20000100800 */
[----:B0-----:R-:W-:-:S02]  /*1a6f0*/  IADD3 R7, P0, PT, R0, UR8, RZ ;  /* 0x0000000800077c10 */ /* 0x001fc4000ff1e0ff */
[-C--:B-1----:R-:W-:Y:S02]  /*1a700*/  LEA.HI.X.SX32 R2, R6, R3.reuse, 0x1, P6 ;  /* 0x0000000306027211 */ /* 0x082fe400030f0eff */
[-C--:B---3--:R-:W-:Y:S02]  /*1a710*/  LEA.HI.X.SX32 R4, R40, R3.reuse, 0x1, P5 ;  /* 0x0000000328047211 */ /* 0x088fe400028f0eff */
[----:B--2---:R-:W-:Y:S01]  /*1a720*/  IADD3 R8, P1, PT, R32, UR8, RZ ;  /* 0x0000000820087c10 */ /* 0x004fe2000ff3e0ff */
[----:B------:R-:W0:Y:S04]  /*1a730*/  LDCU UR8, c[0x0][0x3a8] ;  /* 0x00007500ff0877ac */ /* 0x000e280008000800 */
[----:B------:R-:W-:Y:S04]  /*1a740*/  STL [R1+0xb4c], R8 ;  /* 0x000b4c0801007387 */ /* 0x000fe80000100800 */
[----:B------:R1:W-:Y:S04]  /*1a750*/  STL [R1+0xd98], R2 ;  /* 0x000d980201007387 */ /* 0x0003e80000100800 */
[----:B------:R-:W-:Y:S01]  /*1a760*/  STL [R1+0xb54], R7 ;  /* 0x000b540701007387 */ /* 0x000fe20000100800 */
[----:B-1----:R-:W-:-:S03]  /*1a770*/  LEA.HI.X.SX32 R2, R39, R3, 0x1, P4 ;  /* 0x0000000327027211 */ /* 0x002fc600020f0eff */
[----:B------:R1:W-:Y:S04]  /*1a780*/  STL [R1+0xd9c], R4 ;  /* 0x000d9c0401007387 */ /* 0x0003e80000100800 */
[----:B------:R2:W-:Y:S01]  /*1a790*/  STL [R1+0xda0], R2 ;  /* 0x000da00201007387 */ /* 0x0005e20000100800 */
[-C--:B-1----:R-:W-:Y:S02]  /*1a7a0*/  LEA.HI.X.SX32 R4, R28, R3.reuse, 0x1, P3 ;  /* 0x000000031c047211 */ /* 0x082fe400018f0eff */
[----:B--2---:R-:W-:-:S03]  /*1a7b0*/  LEA.HI.X.SX32 R2, R29, R3, 0x1, P2 ;  /* 0x000000031d027211 */ /* 0x004fc600010f0eff */
[----:B------:R1:W-:Y:S04]  /*1a7c0*/  STL [R1+0xda8], R4 ;  /* 0x000da80401007387 */ /* 0x0003e80000100800 */
[----:B------:R2:W-:Y:S01]  /*1a7d0*/  STL [R1+0xb9c], R2 ;  /* 0x000b9c0201007387 */ /* 0x0005e20000100800 */
[----:B-1----:R-:W-:Y:S02]  /*1a7e0*/  LEA.HI.X.SX32 R4, R32, UR9, 0x1, P1 ;  /* 0x0000000920047c11 */ /* 0x002fe400088f0eff */
[----:B--2---:R-:W-:Y:S02]  /*1a7f0*/  LEA.HI.X.SX32 R2, R0, UR9, 0x1, P0 ;  /* 0x0000000900027c11 */ /* 0x004fe400080f0eff */
[----:B------:R1:W5:Y:S04]  /*1a800*/  LDL.LU R0, [R1+0x16d8] ;  /* 0x0016d80001007983 */ /* 0x0003680000300800 */
[----:B------:R-:W-:Y:S04]  /*1a810*/  STL [R1+0xb48], R4 ;  /* 0x000b480401007387 */ /* 0x000fe80000100800 */
[----:B------:R-:W-:Y:S04]  /*1a820*/  STL [R1+0xb50], R2 ;  /* 0x000b500201007387 */ /* 0x000fe80000100800 */
        /* <DEDUP_REMOVED lines=513> */
[----:B------:R-:W-:-:S02]  /*1c840*/  USHF.R.S32.HI UR7, URZ, 0x1f, UR5 ;  /* 0x0000001fff077899 */ /* 0x000fc40008011405 */
[----:B0-----:R-:W-:Y:S02]  /*1c850*/  UIMAD UR9, UR8, 0x1f, URZ ;  /* 0x0000001f080978a4 */ /* 0x001fe4000f8e02ff */
[----:B------:R-:W-:Y:S02]  /*1c860*/  USHF.L.U32 UR39, UR8, 0x5, URZ ;  /* 0x0000000508277899 */ /* 0x000fe400080006ff */
[----:B------:R-:W-:Y:S02]  /*1c870*/  USHF.L.U32 UR6, UR6, 0x5, URZ ;  /* 0x0000000506067899 */ /* 0x000fe400080006ff */
[----:B------:R-:W-:Y:S02]  /*1c880*/  UIMAD UR10, UR8, 0x1e, URZ ;  /* 0x0000001e080a78a4 */ /* 0x000fe4000f8e02ff */
[----:B------:R-:W-:Y:S02]  /*1c890*/  UIMAD UR11, UR8, 0x1d, URZ ;  /* 0x0000001d080b78a4 */ /* 0x000fe4000f8e02ff */
[----:B------:R-:W-:-:S02]  /*1c8a0*/  UIMAD UR12, UR8, 0x1c, URZ ;  /* 0x0000001c080c78a4 */ /* 0x000fc4000f8e02ff */
[----:B------:R-:W-:Y:S02]  /*1c8b0*/  UIMAD UR13, UR8, 0x1b, URZ ;  /* 0x0000001b080d78a4 */ /* 0x000fe4000f8e02ff */
[----:B------:R-:W-:Y:S02]  /*1c8c0*/  UIMAD UR14, UR8, 0x1a, URZ ;  /* 0x0000001a080e78a4 */ /* 0x000fe4000f8e02ff */
[----:B------:R-:W-:Y:S02]  /*1c8d0*/  UIMAD UR15, UR8, 0x19, URZ ;  /* 0x00000019080f78a4 */ /* 0x000fe4000f8e02ff */
        /* <DEDUP_REMOVED lines=8> */
[----:B------:R-:W-:-:S02]  /*1c960*/  USHF.L.U32 UR24, UR8, 0x4, URZ ;  /* 0x0000000408187899 */ /* 0x000fc400080006ff */
[----:B------:R-:W-:Y:S02]  /*1c970*/  UIMAD UR25, UR8, 0xf, URZ ;  /* 0x0000000f081978a4 */ /* 0x000fe4000f8e02ff */
[----:B------:R-:W-:Y:S02]  /*1c980*/  UIMAD UR26, UR8, 0xe, URZ ;  /* 0x0000000e081a78a4 */ /* 0x000fe4000f8e02ff */
[----:B------:R-:W-:Y:S02]  /*1c990*/  UIMAD UR27, UR8, 0xd, URZ ;  /* 0x0000000d081b78a4 */ /* 0x000fe4000f8e02ff */
[----:B------:R-:W-:Y:S02]  /*1c9a0*/  UIMAD UR28, UR8, 0xc, URZ ;  /* 0x0000000c081c78a4 */ /* 0x000fe4000f8e02ff */
[----:B------:R-:W-:Y:S02]  /*1c9b0*/  UIMAD UR29, UR8, 0xb, URZ ;  /* 0x0000000b081d78a4 */ /* 0x000fe4000f8e02ff */
[----:B------:R-:W-:-:S02]  /*1c9c0*/  UIMAD UR30, UR8, 0xa, URZ ;  /* 0x0000000a081e78a4 */ /* 0x000fc4000f8e02ff */
[----:B------:R-:W-:Y:S02]  /*1c9d0*/  UIMAD UR31, UR8, 0x9, URZ ;  /* 0x00000009081f78a4 */ /* 0x000fe4000f8e02ff */
[----:B------:R-:W-:Y:S02]  /*1c9e0*/  USHF.L.U32 UR32, UR8, 0x3, URZ ;  /* 0x0000000308207899 */ /* 0x000fe400080006ff */
[----:B------:R-:W-:Y:S02]  /*1c9f0*/  UIMAD UR33, UR8, 0x7, URZ ;  /* 0x00000007082178a4 */ /* 0x000fe4000f8e02ff */
[----:B------:R-:W-:Y:S02]  /*1ca00*/  UIMAD UR34, UR8, 0x6, URZ ;  /* 0x00000006082278a4 */ /* 0x000fe4000f8e02ff */
[----:B------:R-:W-:Y:S02]  /*1ca10*/  UIMAD UR35, UR8, 0x5, URZ ;  /* 0x00000005082378a4 */ /* 0x000fe4000f8e02ff */
[----:B------:R-:W-:-:S02]  /*1ca20*/  USHF.L.U32 UR36, UR8, 0x2, URZ ;  /* 0x0000000208247899 */ /* 0x000fc400080006ff */
[----:B------:R-:W-:Y:S02]  /*1ca30*/  UIMAD UR37, UR8, 0x3, URZ ;  /* 0x00000003082578a4 */ /* 0x000fe4000f8e02ff */
[----:B------:R-:W-:Y:S02]  /*1ca40*/  USHF.L.U32 UR38, UR8, 0x1, URZ ;  /* 0x0000000108267899 */ /* 0x000fe400080006ff */
[----:B------:R-:W-:Y:S02]  /*1ca50*/  ULEA.HI UR7, UR7, UR5, URZ, 0x5 ;  /* 0x0000000507077291 */ /* 0x000fe4000f8f28ff */
[----:B------:R-:W-:Y:S02]  /*1ca60*/  USHF.R.S32.HI UR71, URZ, 0x1f, UR8 ;  /* 0x0000001fff477899 */ /* 0x000fe40008011408 */
[----:B------:R-:W-:Y:S02]  /*1ca70*/  USHF.R.S32.HI UR5, URZ, 0x1f, UR9 ;  /* 0x0000001fff057899 */ /* 0x000fe40008011409 */
[----:B------:R-:W-:-:S02]  /*1ca80*/  USHF.R.S32.HI UR40, URZ, 0x1f, UR10 ;  /* 0x0000001fff287899 */ /* 0x000fc4000801140a */
[----:B------:R-:W-:Y:S02]  /*1ca90*/  USHF.R.S32.HI UR41, URZ, 0x1f, UR11 ;  /* 0x0000001fff297899 */ /* 0x000fe4000801140b */
[----:B------:R-:W-:Y:S02]  /*1caa0*/  USHF.R.S32.HI UR42, URZ, 0x1f, UR12 ;  /* 0x0000001fff2a7899 */ /* 0x000fe4000801140c */
[----:B------:R-:W-:Y:S02]  /*1cab0*/  USHF.R.S32.HI UR43, URZ, 0x1f, UR13 ;  /* 0x0000001fff2b7899 */ /* 0x000fe4000801140d */
        /* <DEDUP_REMOVED lines=26> */
[----:B------:R-:W-:Y:S01]  /*1cc60*/  USHF.R.S32.HI UR73, URZ, 0x1f, UR6 ;  /* 0x0000001fff497899 */ /* 0x000fe20008011406 */
[----:B------:R-:W2:Y:S01]  /*1cc70*/  LDL R32, [R1+0x20] ;  /* 0x0000200001207983 */ /* 0x000ea20000100800 */
[----:B------:R-:W-:Y:S01]  /*1cc80*/  USHF.R.S32.HI UR7, URZ, 0x5, UR7 ;  /* 0x00000005ff077899 */ /* 0x000fe20008011407 */
[----:B--2---:R-:W-:-:S02]  /*1cc90*/  LOP3.LUT R6, R32, 0x10, RZ, 0x3c, !PT ;  /* 0x0000001020067812 */ /* 0x004fc400078e3cff */
[----:B------:R-:W-:Y:S02]  /*1cca0*/  LOP3.LUT R5, R32, 0x20, RZ, 0x3c, !PT ;  /* 0x0000002020057812 */ /* 0x000fe400078e3cff */
[----:B------:R-:W-:Y:S02]  /*1ccb0*/  IADD3 R6, P5, PT, R8, UR9, RZ ;  /* 0x0000000908067c10 */ /* 0x000fe4000ffbe0ff */
[----:B------:R-:W-:Y:S02]  /*1ccc0*/  IADD3 R5, P2, PT, R7, UR9, RZ ;  /* 0x0000000907057c10 */ /* 0x000fe4000ff5e0ff */
[----:B------:R-:W-:Y:S01]  /*1ccd0*/  LOP3.LUT R3, R32, 0x30, RZ, 0x3c, !PT ;  /* 0x0000003020037812 */ /* 0x000fe200078e3cff */
[----:B------:R0:W-:Y:S01]  /*1cce0*/  STL [R1+0xba4], R6 ;  /* 0x000ba40601007387 */ /* 0x0001e20000100800 */
[----:B------:R-:W-:-:S03]  /*1ccf0*/  IADD3 R3, P1, PT, R8, UR10, RZ ;  /* 0x0000000a08037c10 */ /* 0x000fc6000ff3e0ff */
[----:B------:R2:W-:Y:S04]  /*1cd00*/  STL [R1+0xbac], R5 ;  /* 0x000bac0501007387 */ /* 0x0005e80000100800 */
[----:B------:R3:W-:Y:S01]  /*1cd10*/  STL [R1+0xbb4], R3 ;  /* 0x000bb40301007387 */ /* 0x0007e20000100800 */
[----:B0-----:R-:W-:Y:S02]  /*1cd20*/  IADD3 R6, P0, PT, R7, UR10, RZ ;  /* 0x0000000a07067c10 */ /* 0x001fe4000ff1e0ff */
[----:B--2---:R-:W-:-:S03]  /*1cd30*/  IADD3 R5, P4, PT, R8, UR11, RZ ;  /* 0x0000000b08057c10 */ /* 0x004fc6000ff9e0ff */
[----:B------:R0:W-:Y:S01]  /*1cd40*/  STL [R1+0xbbc], R6 ;  /* 0x000bbc0601007387 */ /* 0x0001e20000100800 */
[----:B---3--:R-:W-:-:S03]  /*1cd50*/  IADD3 R3, P3, PT, R7, UR11, RZ ;  /* 0x0000000b07037c10 */ /* 0x008fc6000ff7e0ff */
[----:B------:R2:W-:Y:S04]  /*1cd60*/  STL [R1+0xbc4], R5 ;  /* 0x000bc40501007387 */ /* 0x0005e80000100800 */
[----:B------:R3:W-:Y:S01]  /*1cd70*/  STL [R1+0xbcc], R3 ;  /* 0x000bcc0301007387 */ /* 0x0007e20000100800 */
[----:B0-----:R-:W-:Y:S02]  /*1cd80*/  IADD3 R6, P6, PT, R8, UR12, RZ ;  /* 0x0000000c08067c10 */ /* 0x001fe4000ffde0ff */
[----:B--2---:R-:W-:-:S03]  /*1cd90*/  IADD3.X R5, PT, PT, R4, UR5, RZ, P5, !PT ;  /* 0x0000000504057c10 */ /* 0x004fc6000affe4ff */
[----:B------:R0:W-:Y:S01]  /*1cda0*/  STL [R1+0xbd4], R6 ;  /* 0x000bd40601007387 */ /* 0x0001e20000100800 */
[----:B---3--:R-:W-:-:S03]  /*1cdb0*/  IADD3 R3, P5, PT, R7, UR12, RZ ;  /* 0x0000000c07037c10 */ /* 0x008fc6000ffbe0ff */
[----:B------:R2:W-:Y:S04]  /*1cdc0*/  STL [R1+0xba0], R5 ;  /* 0x000ba00501007387 */ /* 0x0005e80000100800 */
[----:B------:R3:W-:Y:S01]  /*1cdd0*/  STL [R1+0xbdc], R3 ;  /* 0x000bdc0301007387 */ /* 0x0007e20000100800 */
[----:B0-----:R-:W-:Y:S02]  /*1cde0*/  IADD3.X R6, PT, PT, R2, UR5, RZ, P2, !PT ;  /* 0x0000000502067c10 */ /* 0x001fe400097fe4ff */
[----:B--2---:R-:W-:-:S03]  /*1cdf0*/  IADD3 R5, P2, PT, R8, UR13, RZ ;  /* 0x0000000d08057c10 */ /* 0x004fc6000ff5e0ff */
[----:B------:R0:W-:Y:S01]  /*1ce00*/  STL [R1+0xba8], R6 ;  /* 0x000ba80601007387 */ /* 0x0001e20000100800 */
[----:B---3--:R-:W-:-:S03]  /*1ce10*/  IADD3.X R3, PT, PT, R4, UR40, RZ, P1, !PT ;  /* 0x0000002804037c10 */ /* 0x008fc60008ffe4ff */
        /* <DEDUP_REMOVED lines=213> */
[----:B--2---:R-:W-:-:S03]  /*1db70*/  IADD3.X R5, PT, PT, R4, UR69, RZ, P5, !PT ;  /* 0x0000004504057c10 */ /* 0x004fc6000affe4ff */
[----:B------:R0:W-:Y:S01]  /*1db80*/  STL [R1+0xd58], R6 ;  /* 0x000d580601007387 */ /* 0x0001e20000100800 */
[----:B---3--:R-:W-:-:S03]  /*1db90*/  IADD3.X R3, PT, PT, R2, UR69, RZ, P2, !PT ;  /* 0x0000004502037c10 */ /* 0x008fc600097fe4ff */
[----:B------:R2:W-:Y:S04]  /*1dba0*/  STL [R1+0xd60], R5 ;  /* 0x000d600501007387 */ /* 0x0005e80000100800 */
[----:B------:R3:W-:Y:S01]  /*1dbb0*/  STL [R1+0xd68], R3 ;  /* 0x000d680301007387 */ /* 0x0007e20000100800 */
[----:B0-----:R-:W-:Y:S02]  /*1dbc0*/  IADD3.X R6, PT, PT, R4, UR70, RZ, P1, !PT ;  /* 0x0000004604067c10 */ /* 0x001fe40008ffe4ff */
[----:B--2---:R-:W-:-:S03]  /*1dbd0*/  IADD3.X R5, PT, PT, R2, UR70, RZ, P0, !PT ;  /* 0x0000004602057c10 */ /* 0x004fc600087fe4ff */
[----:B------:R1:W-:Y:S01]  /*1dbe0*/  STL [R1+0xd70], R6 ;  /* 0x000d700601007387 */ /* 0x0003e20000100800 */
[----:B------:R-:W-:Y:S02]  /*1dbf0*/  IADD3.X R2, PT, PT, R2, UR71, RZ, P3, !PT ;  /* 0x0000004702027c10 */ /* 0x000fe40009ffe4ff */
[----:B---3--:R-:W-:Y:S01]  /*1dc00*/  IADD3.X R3, PT, PT, R4, UR71, RZ, P4, !PT ;  /* 0x0000004704037c10 */ /* 0x008fe2000a7fe4ff */
[----:B------:R1:W-:Y:S04]  /*1dc10*/  STL [R1+0xd78], R5 ;  /* 0x000d780501007387 */ /* 0x0003e80000100800 */
[----:B------:R1:W-:Y:S04]  /*1dc20*/  STL [R1+0xd88], R2 ;  /* 0x000d880201007387 */ /* 0x0003e80000100800 */
[----:B------:R1:W-:Y:S02]  /*1dc30*/  STL [R1+0xd80], R3 ;  /* 0x000d800301007387 */ /* 0x0003e40000100800 */
.L_x_1:
[----:B------:R0:W-:Y:S01]  /*1dc40*/  STL [R1+0x204c], R11 ;  /* 0x00204c0b01007387 */ /* 0x0001e20000100800 */
[----:B-1----:R-:W1:Y:S03]  /*1dc50*/  LDC R2, c[0x0][0x3a0] ;  /* 0x0000e800ff027b82 */ /* 0x002e660000000800 */
[----:B--2---:R-:W2:Y:S04]  /*1dc60*/  LDL R5, [R1+0xb50] ;  /* 0x000b500001057983 */ /* 0x004ea80000100800 */
[----:B------:R-:W2:Y:S04]  /*1dc70*/  LDL R4, [R1+0xb54] ;  /* 0x000b540001047983 */ /* 0x000ea80000100800 */
[----:B0-----:R-:W1:Y:S04]  /*1dc80*/  LDL R11, [R1+0xb78] ;  /* 0x000b7800010b7983 */ /* 0x001e680000100800 */
[----:B------:R0:W-:Y:S02]  /*1dc90*/  STL [R1+0x2048], R10 ;  /* 0x0020480a01007387 */ /* 0x0001e40000100800 */
[----:B0-----:R-:W-:Y:S01]  /*1dca0*/  PRMT R10, RZ, 0x7610, R10 ;  /* 0x00007610ff0a7816 */ /* 0x001fe2000000000a */
[----:B-1----:R-:W-:-:S05]  /*1dcb0*/  IMAD R2, R11, -0x20, R2 ;  /* 0xffffffe00b027824 */ /* 0x002fca00078e0202 */
[----:B------:R-:W-:-:S13]  /*1dcc0*/  ISETP.GT.AND P0, PT, R2, RZ, PT ;  /* 0x000000ff0200720c */ /* 0x000fda0003f04270 */
[----:B--2---:R-:W2:Y:S04]  /*1dcd0*/  @P0 LDG.E.U8 R10, desc[UR54][R4.64] ;  /* 0x00000036040a0981 */ /* 0x004ea8000c1e1100 */
[----:B------:R-:W-:Y:S04]  /*1dce0*/  STL [R1+0x2044], R9 ;  /* 0x0020440901007387 */ /* 0x000fe80000100800 */
[----:B------:R-:W-:Y:S04]  /*1dcf0*/  STL [R1+0x2040], R8 ;  /* 0x0020400801007387 */ /* 0x000fe80000100800 */
[----:B------:R-:W-:Y:S04]  /*1dd00*/  STL [R1+0x203c], R7 ;  /* 0x00203c0701007387 */ /* 0x000fe80000100800 */
[----:B------:R-:W-:Y:S04]  /*1dd10*/  STL [R1+0x2038], R6 ;  /* 0x0020380601007387 */ /* 0x000fe80000100800 */
[----:B------:R-:W-:Y:S04]  /*1dd20*/  STL [R1+0x2034], R3 ;  /* 0x0020340301007387 */ /* 0x000fe80000100800 */
[----:B-----5:R-:W-:Y:S04]  /*1dd30*/  STL [R1+0x16d8], R0 ;  /* 0x0016d80001007387 */ /* 0x020fe80000100800 */
[----:B------:R-:W3:Y:S04]  /*1dd40*/  LDL.LU R11, [R1+0x204c] ;  /* 0x00204c00010b7983 */ /* 0x000ee80000300800 */
[----:B--2---:R0:W-:Y:S04]  /*1dd50*/  STL [R1+0x18], R10 ;  /* 0x0000180a01007387 */ /* 0x0041e80000100800 */
[----:B0-----:R-:W2:Y:S04]  /*1dd60*/  LDL.LU R10, [R1+0x2048] ;  /* 0x00204800010a7983 */ /* 0x001ea80000300800 */
[----:B------:R-:W4:Y:S04]  /*1dd70*/  LDL R4, [R1+0xb48] ;  /* 0x000b480001047983 */ /* 0x000f280000100800 */
[----:B------:R-:W4:Y:S01]  /*1dd80*/  LDL R5, [R1+0xb4c] ;  /* 0x000b4c0001057983 */ /* 0x000f220000100800 */
[----:B------:R-:W-:-:S02]  /*1dd90*/  PRMT R9, RZ, 0x7610, R9 ;  /* 0x00007610ff097816 */ /* 0x000fc40000000009 */
[----:B----4-:R-:W-:-:S04]  /*1dda0*/  @P0 LOP3.LUT R5, R5, R4, RZ, 0x3c, !PT ;  /* 0x0000000405050212 */ /* 0x010fc800078e3cff */
[----:B------:R-:W-:-:S04]  /*1ddb0*/  @P0 LOP3.LUT R4, R5, R4, RZ, 0x3c, !PT ;  /* 0x0000000405040212 */ /* 0x000fc800078e3cff */
[----:B------:R-:W-:-:S05]  /*1ddc0*/  @P0 LOP3.LUT R5, R5, R4, RZ, 0x3c, !PT ;  /* 0x0000000405050212 */ /* 0x000fca00078e3cff */
[----:B------:R-:W4:Y:S01]  /*1ddd0*/  @P0 LDG.E.U8 R9, desc[UR54][R4.64] ;  /* 0x0000003604090981 */ /* 0x000f22000c1e1100 */
[----:B------:R-:W-:-:S03]  /*1dde0*/  ISETP.GT.AND P1, PT, R2, 0x1, PT ;  /* 0x000000010200780c */ /* 0x000fc60003f24270 */
[----:B----4-:R0:W-:Y:S04]  /*1ddf0*/  STL [R1+0x14], R9 ;  /* 0x0000140901007387 */ /* 0x0101e80000100800 */
[----:B0-----:R-:W4:Y:S04]  /*1de00*/  LDL.LU R9, [R1+0x2044] ;  /* 0x0020440001097983 */ /* 0x001f280000300800 */
[----:B------:R-:W2:Y:S04]  /*1de10*/  LDL R4, [R1+0xd88] ;  /* 0x000d880001047983 */ /* 0x000ea80000100800 */
[----:B------:R-:W2:Y:S01]  /*1de20*/  LDL R5, [R1+0xd8c] ;  /* 0x000d8c0001057983 */ /* 0x000ea20000100800 */
[----:B------:R-:W-:-:S02]  /*1de30*/  PRMT R8, RZ, 0x7610, R8 ;  /* 0x00007610ff087816 */ /* 0x000fc40000000008 */
[----:B--2---:R-:W-:-:S04]  /*1de40*/  @P1 LOP3.LUT R5, R5, R4, RZ, 0x3c, !PT ;  /* 0x0000000405051212 */ /* 0x004fc800078e3cff */
[----:B------:R-:W-:-:S04]  /*1de50*/  @P1 LOP3.LUT R4, R5, R4, RZ, 0x3c, !PT ;  /* 0x0000000405041212 */ /* 0x000fc800078e3cff */
[----:B------:R-:W-:-:S05]  /*1de60*/  @P1 LOP3.LUT R5, R5, R4, RZ, 0x3c, !PT ;  /* 0x0000000405051212 */ /* 0x000fca00078e3cff */
[----:B------:R-:W2:Y:S04]  /*1de70*/  @P1 LDG.E.U8 R8, desc[UR54][R4.64] ;  /* 0x0000003604081981 */ /* 0x000ea8000c1e1100 */
[----:B--2---:R0:W-:Y:S04]  /*1de80*/  STL [R1+0x10], R8 ;  /* 0x0000100801007387 */ /* 0x0041e80000100800 */
[----:B0-----:R-:W2:Y:S04]  /*1de90*/  LDL.LU R8, [R1+0x2040] ;  /* 0x0020400001087983 */ /* 0x001ea80000300800 */
[----:B------:R-:W2:Y:S04]  /*1dea0*/  LDL R4, [R1+0xd80] ;  /* 0x000d800001047983 */ /* 0x000ea80000100800 */
[----:B------:R-:W2:Y:S01]  /*1deb0*/  LDL R5, [R1+0xd84] ;  /* 0x000d840001057983 */ /* 0x000ea20000100800 */
[----:B------:R-:W-:-:S02]  /*1dec0*/  PRMT R0, RZ, 0x7610, R0 ;  /* 0x00007610ff007816 */ /* 0x000fc40000000000 */
[----:B--2---:R-:W-:-:S04]  /*1ded0*/  @P1 LOP3.LUT R5, R5, R4, RZ, 0x3c, !PT ;  /* 0x0000000405051212 */ /* 0x004fc800078e3cff */
[----:B------:R-:W-:-:S04]  /*1dee0*/  @P1 LOP3.LUT R4, R5, R4, RZ, 0x3c, !PT ;  /* 0x0000000405041212 */ /* 0x000fc800078e3cff */
[----:B------:R-:W-:-:S05]  /*1def0*/  @P1 LOP3.LUT R5, R5, R4, RZ, 0x3c, !PT ;  /* 0x0000000405051212 */ /* 0x000fca00078e3cff */
[----:B------:R0:W2:Y:S04]  /*1df00*/  @P1 LDG.E.U8 R0, desc[UR54][R4.64] ;  /* 0x0000003604001981 */ /* 0x0000a8000c1e1100 */
[----:B------:R-:W0:Y:S04]  /*1df10*/  LDL R4, [R1+0xd78] ;  /* 0x000d780001047983 */ /* 0x000e280000100800 */
[----:B------:R-:W0:Y:S01]  /*1df20*/  LDL R5, [R1+0xd7c] ;  /* 0x000d7c0001057983 */ /* 0x000e220000100800 */
[----:B------:R-:W-:Y:S02]  /*1df30*/  ISETP.GT.AND P2, PT, R2, 0x2, PT ;  /* 0x000000020200780c */ /* 0x000fe40003f44270 */
[----:B------:R-:W-:-:S11]  /*1df40*/  PRMT R7, RZ, 0x7610, R7 ;  /* 0x00007610ff077816 */ /* 0x000fd60000000007 */
[----:B0-----:R-:W-:-:S04]  /*1df50*/  @P2 LOP3.LUT R5, R5, R4, RZ, 0x3c, !PT ;  /* 0x0000000405052212 */ /* 0x001fc800078e3cff */
[----:B------:R-:W-:-:S04]  /*1df60*/  @P2 LOP3.LUT R4, R5, R4, RZ, 0x3c, !PT ;  /* 0x0000000405042212 */ /* 0x000fc800078e3cff */
[----:B------:R-:W-:-:S05]  /*1df70*/  @P2 LOP3.LUT R5, R5, R4, RZ, 0x3c, !PT ;  /* 0x0000000405052212 */ /* 0x000fca00078e3cff */
[----:B------:R-:W3:Y:S04]  /*1df80*/  @P2 LDG.E.U8 R7, desc[UR54][R4.64] ;  /* 0x0000003604072981 */ /* 0x000ee8000c1e1100 */
[----:B--2---:R0:W-:Y:S04]  /*1df90*/  STL [R1+0xc], R0 ;  /* 0x00000c0001007387 */ /* 0x0041e80000100800 */
[----:B0-----:R-:W2:Y:S04]  /*1dfa0*/  LDL R0, [R1+0xd5c] ;  /* 0x000d5c0001007983 */ /* 0x001ea80000100800 */
[----:B---3--:R0:W-:Y:S04]  /*1dfb0*/  STL [R1+0x8], R7 ;  /* 0x0000080701007387 */ /* 0x0081e80000100800 */
[----:B0-----:R-:W3:Y:S04]  /*1dfc0*/  LDL.LU R7, [R1+0x203c] ;  /* 0x00203c0001077983 */ /* 0x001ee80000300800 */
[----:B------:R-:W2:Y:S04]  /*1dfd0*/  LDL R4, [R1+0xd70] ;  /* 0x000d700001047983 */ /* 0x000ea80000100800 */
[----:B------:R-:W2:Y:S01]  /*1dfe0*/  LDL R5, [R1+0xd74] ;  /* 0x000d740001057983 */ /* 0x000ea20000100800 */
[----:B------:R-:W-:-:S02]  /*1dff0*/  PRMT R6, RZ, 0x7610, R6 ;  /* 0x00007610ff067816 */ /* 0x000fc40000000006 */
[----:B--2---:R-:W-:-:S04]  /*1e000*/  @P2 LOP3.LUT R5, R5, R4, RZ, 0x3c, !PT ;  /* 0x0000000405052212 */ /* 0x004fc800078e3cff */
[----:B------:R-:W-:-:S04]  /*1e010*/  @P2 LOP3.LUT R4, R5, R4, RZ, 0x3c, !PT ;  /* 0x0000000405042212 */ /* 0x000fc800078e3cff */
[----:B------:R-:W-:-:S05]  /*1e020*/  @P2 LOP3.LUT R5, R5, R4, RZ, 0x3c, !PT ;  /* 0x0000000405052212 */ /* 0x000fca00078e3cff */
[----:B------:R-:W2:Y:S01]  /*1e030*/  @P2 LDG.E.U8 R6, desc[UR54][R4.64] ;  /* 0x0000003604062981 */ /* 0x000ea2000c1e1100 */
[----:B------:R-:W-:-:S03]  /*1e040*/  ISETP.GT.AND P0, PT, R2, 0x3, PT ;  /* 0x000000030200780c */ /* 0x000fc60003f04270 */
        /* <DEDUP_REMOVED lines=8> */
[----:B------:R-:W2:Y:S04]  /*1e0d0*/  @P0 LDG.E.U8 R3, desc[UR54][R4.64] ;  /* 0x0000003604030981 */ /* 0x000ea8000c1e1100 */
[----:B--2---:R0:W-:Y:S04]  /*1e0e0*/  STL [R1], R3 ;  /* 0x0000000301007387 */ /* 0x0041e80000100800 */
        /* <DEDUP_REMOVED lines=8> */
[----:B------:R-:W3:Y:S01]  /*1e170*/  LDL R5, [R1+0xd58] ;  /* 0x000d580001057983 */ /* 0x000ee20000100800 */
[----:B------:R-:W-:Y:S02]  /*1e180*/  ISETP.GT.AND P1, PT, R2, 0x4, PT ;  /* 0x000000040200780c */ /* 0x000fe40003f24270 */
[----:B------:R-:W-:-:S11]  /*1e190*/  PRMT R60, RZ, 0x7610, R60 ;  /* 0x00007610ff3c7816 */ /* 0x000fd6000000003c */
[----:B0-----:R-:W-:Y:S01]  /*1e1a0*/  @P1 IMAD.MOV.U32 R4, RZ, RZ, R0 ;  /* 0x000000ffff041224 */ /* 0x001fe200078e0000 */
[----:B--2---:R0:W-:Y:S01]  /*1e1b0*/  STL [R1+0x201c], R61 ;  /* 0x00201c3d01007387 */ /* 0x0041e20000100800 */
[----:B------:R-:W-:-:S03]  /*1e1c0*/  PRMT R59, RZ, 0x7610, R59 ;  /* 0x00007610ff3b7816 */ /* 0x000fc6000000003b */
[----:B------:R-:W2:Y:S04]  /*1e1d0*/  LDL R0, [R1+0xd44] ;  /* 0x000d440001007983 */ /* 0x000ea80000100800 */
[----:B0-----:R-:W2:Y:S04]  /*1e1e0*/  LDL R61, [R1+0xd54] ;  /* 0x000d5400013d7983 */ /* 0x001ea80000100800 */
[----:B---3--:R2:W3:Y:S04]  /*1e1f0*/  @P1 LDG.E.U8 R60, desc[UR54][R4.64] ;  /* 0x00000036043c1981 */ /* 0x0084e8000c1e1100 */
[----:B------:R-:W3:Y:S01]  /*1e200*/  LDL R5, [R1+0xd50] ;  /* 0x000d500001057983 */ /* 0x000ee20000100800 */
[----:B--2---:R-:W-:-:S05]  /*1e210*/  @P1 IMAD.MOV.U32 R4, RZ, RZ, R61 ;  /* 0x000000ffff041224 */ /* 0x004fca00078e003d */
[----:B---3--:R-:W2:Y:S04]  /*1e220*/  @P1 LDG.E.U8 R59, desc[UR54][R4.64] ;  /* 0x00000036043b1981 */ /* 0x008ea8000c1e1100 */
[----:B------:R0:W-:Y:S04]  /*1e230*/  STL [R1+0x2020], R60 ;  /* 0x0020203c01007387 */ /* 0x0001e80000100800 */
[----:B------:R-:W3:Y:S04]  /*1e240*/  LDL R61, [R1+0xd38] ;  /* 0x000d3800013d7983 */ /* 0x000ee80000100800 */
[----:B------:R-:W3:Y:S04]  /*1e250*/  LDL R4, [R1+0xd48] ;  /* 0x000d480001047983 */ /* 0x000ee80000100800 */
[----:B------:R-:W3:Y:S04]  /*1e260*/  LDL R5, [R1+0xd4c] ;  /* 0x000d4c0001057983 */ /* 0x000ee80000100800 */
[----:B0-----:R-:W4:Y:S01]  /*1e270*/  LDL R60, [R1+0xd3c] ;  /* 0x000d3c00013c7983 */ /* 0x001f220000100800 */
[----:B------:R-:W-:-:S03]  /*1e280*/  ISETP.GT.AND P2, PT, R2, 0x5, PT ;  /* 0x000000050200780c */ /* 0x000fc60003f44270 */
[----:B--2---:R0:W-:Y:S04]  /*1e290*/  STL [R1+0x2024], R59 ;  /* 0x0020243b01007387 */ /* 0x0041e80000100800 */
[----:B0-----:R-:W2:Y:S06]  /*1e2a0*/  LDL R59, [R1+0xd40] ;  /* 0x000d4000013b7983 */ /* 0x001eac0000100800 */
[----:B---3--:R-:W-:-:S04]  /*1e2b0*/  @P2 LOP3.LUT R5, R5, R4, RZ, 0x3c, !PT ;  /* 0x0000000405052212 */ /* 0x008fc800078e3cff */
[C---:B------:R-:W-:Y:S02]  /*1e2c0*/  @P2 LOP3.LUT R4, R5.reuse, R4, RZ, 0x3c, !PT ;  /* 0x0000000405042212 */ /* 0x040fe400078e3cff */
[----:B------:R-:W-:Y:S02]  /*1e2d0*/  ISETP.GT.AND P0, PT, R2, 0x6, PT ;  /* 0x000000060200780c */ /* 0x000fe40003f04270 */
[----:B------:R-:W-:Y:S02]  /*1e2e0*/  PRMT R58, RZ, 0x7610, R58 ;  /* 0x00007610ff3a7816 */ /* 0x000fe4000000003a */
[----:B------:R-:W-:Y:S02]  /*1e2f0*/  @P2 LOP3.LUT R5, R5, R4, RZ, 0x3c, !PT ;  /* 0x0000000405052212 */ /* 0x000fe400078e3cff */
[----:B------:R-:W-:-:S03]  /*1e300*/  PRMT R57, RZ, 0x7610, R57 ;  /* 0x00007610ff397816 */ /* 0x000fc60000000039 */
[----:B------:R0:W3:Y:S01]  /*1e310*/  @P2 LDG.E.U8 R58, desc[UR54][R4.64] ;  /* 0x00000036043a2981 */ /* 0x0000e2000c1e1100 */
[----:B------:R-:W-:Y:S01]  /*1e320*/  PRMT R56, RZ, 0x7610, R56 ;  /* 0x00007610ff387816 */ /* 0x000fe20000000038 */
[----:B0-----:R-:W-:Y:S02]  /*1e330*/  @P2 IMAD.MOV.U32 R4, RZ, RZ, R0 ;  /* 0x000000ffff042224 */ /* 0x001fe400078e0000 */
[----:B--2---:R-:W-:-:S05]  /*1e340*/  @P2 IMAD.MOV.U32 R5, RZ, RZ, R59 ;  /* 0x000000ffff052224 */ /* 0x004fca00078e003b */
[----:B------:R4:W2:Y:S02]  /*1e350*/  @P2 LDG.E.U8 R57, desc[UR54][R4.64] ;  /* 0x0000003604392981 */ /* 0x0008a4000c1e1100 */
[----:B----4-:R-:W-:Y:S02]  /*1e360*/  @P0 IMAD.MOV.U32 R4, RZ, RZ, R60 ;  /* 0x000000ffff040224 */ /* 0x010fe400078e003c */
[----:B------:R-:W-:-:S05]  /*1e370*/  @P0 IMAD.MOV.U32 R5, RZ, RZ, R61 ;  /* 0x000000ffff050224 */ /* 0x000fca00078e003d */
[----:B------:R-:W4:Y:S04]  /*1e380*/  @P0 LDG.E.U8 R56, desc[UR54][R4.64] ;  /* 0x0000003604380981 */ /* 0x000f28000c1e1100 */
[----:B---3--:R0:W-:Y:S04]  /*1e390*/  STL [R1+0x2028], R58 ;  /* 0x0020283a01007387 */ /* 0x0081e80000100800 */
[----:B------:R-:W3:Y:S04]  /*1e3a0*/  LDL R0, [R1+0xd2c] ;  /* 0x000d2c0001007983 */ /* 0x000ee80000100800 */
[----:B0-----:R-:W3:Y:S04]  /*1e3b0*/  LDL R58, [R1+0xd34] ;  /* 0x000d3400013a7983 */ /* 0x001ee80000100800 */
[----:B--2---:R0:W-:Y:S04]  /*1e3c0*/  STL [R1+0x202c], R57 ;  /* 0x00202c3901007387 */ /* 0x0041e80000100800 */
[----:B------:R-:W2:Y:S04]  /*1e3d0*/  LDL R61, [R1+0xd24] ;  /* 0x000d2400013d7983 */ /* 0x000ea80000100800 */
[----:B------:R-:W2:Y:S04]  /*1e3e0*/  LDL R60, [R1+0xd18] ;  /* 0x000d1800013c7983 */ /* 0x000ea80000100800 */
[----:B0-----:R-:W2:Y:S04]  /*1e3f0*/  LDL R57, [R1+0xd30] ;  /* 0x000d300001397983 */ /* 0x001ea80000100800 */
[----:B------:R-:W2:Y:S04]  /*1e400*/  LDL R59, [R1+0xd1c] ;  /* 0x000d1c00013b7983 */ /* 0x000ea80000100800 */
[----:B----4-:R0:W-:Y:S04]  /*1e410*/  STL [R1+0x2030], R56 ;  /* 0x0020303801007387 */ /* 0x0101e80000100800 */
[----:B0-----:R-:W4:Y:S01]  /*1e420*/  LDL R56, [R1+0xd28] ;  /* 0x000d280001387983 */ /* 0x001f220000100800 */
[----:B------:R-:W-:Y:S01]  /*1e430*/  ISETP.GT.AND P1, PT, R2, 0x7, PT ;  /* 0x000000070200780c */ /* 0x000fe20003f24270 */
[----:B---3--:R-:W-:Y:S01]  /*1e440*/  @P0 IMAD.MOV.U32 R4, RZ, RZ, R58 ;  /* 0x000000ffff040224 */ /* 0x008fe200078e003a */
[----:B------:R-:W-:Y:S01]  /*1e450*/  PRMT R55, RZ, 0x7610, R55 ;  /* 0x00007610ff377816 */ /* 0x000fe20000000037 */
[----:B------:R-:W3:Y:S01]  /*1e460*/  LDL R58, [R1+0xd10] ;  /* 0x000d1000013a7983 */ /* 0x000ee20000100800 */
[----:B------:R-:W-:Y:S01]  /*1e470*/  PRMT R54, RZ, 0x7610, R54 ;  /* 0x00007610ff367816 */ /* 0x000fe20000000036 */
[----:B--2---:R-:W-:-:S02]  /*1e480*/  @P0 IMAD.MOV.U32 R5, RZ, RZ, R57 ;  /* 0x000000ffff050224 */ /* 0x004fc400078e0039 */
[----:B------:R-:W2:Y:S04]  /*1e490*/  LDL R57, [R1+0xd14] ;  /* 0x000d140001397983 */ /* 0x000ea80000100800 */
[----:B------:R0:W2:Y:S02]  /*1e4a0*/  @P0 LDG.E.U8 R55, desc[UR54][R4.64] ;  /* 0x0000003604370981 */ /* 0x0000a4000c1e1100 */
[----:B0-----:R-:W-:Y:S02]  /*1e4b0*/  @P1 IMAD.MOV.U32 R4, RZ, RZ, R0 ;  /* 0x000000ffff041224 */ /* 0x001fe400078e0000 */
[----:B----4-:R-:W-:Y:S01]  /*1e4c0*/  @P1 IMAD.MOV.U32 R5, RZ, RZ, R56 ;  /* 0x000000ffff051224 */ /* 0x010fe200078e0038 */
[----:B------:R-:W4:Y:S04]  /*1e4d0*/  LDL R0, [R1+0xd0c] ;  /* 0x000d0c0001007983 */ /* 0x000f280000100800 */
[----:B------:R0:W2:Y:S04]  /*1e4e0*/  @P1 LDG.E.U8 R54, desc[UR54][R4.64] ;  /* 0x0000003604361981 */ /* 0x0000a8000c1e1100 */
[----:B------:R-:W2:Y:S04]  /*1e4f0*/  LDL R56, [R1+0xd08] ;  /* 0x000d080001387983 */ /* 0x000ea80000100800 */
[----:B------:R-:W2:Y:S01]  /*1e500*/  LDL R5, [R1+0xd20] ;  /* 0x000d200001057983 */ /* 0x000ea20000100800 */
[C---:B------:R-:W-:Y:S01]  /*1e510*/  ISETP.GT.AND P2, PT, R2.reuse, 0x8, PT ;  /* 0x000000080200780c */ /* 0x040fe20003f44270 */
[----:B0-----:R-:W-:Y:S01]  /*1e520*/  @P1 IMAD.MOV.U32 R4, RZ, RZ, R61 ;  /* 0x000000ffff041224 */ /* 0x001fe200078e003d */
[----:B------:R-:W-:Y:S01]  /*1e530*/  PRMT R53, RZ, 0x7610, R53 ;  /* 0x00007610ff357816 */ /* 0x000fe20000000035 */
[----:B------:R-:W3:Y:S01]  /*1e540*/  LDL R61, [R1+0xd04] ;  /* 0x000d0400013d7983 */ /* 0x000ee20000100800 */
[----:B------:R-:W-:-:S02]  /*1e550*/  ISETP.GT.AND P0, PT, R2, 0x9, PT ;  /* 0x000000090200780c */ /* 0x000fc40003f04270 */
[----:B------:R-:W-:Y:S02]  /*1e560*/  PRMT R52, RZ, 0x7610, R52 ;  /* 0x00007610ff347816 */ /* 0x000fe40000000034 */
[----:B------:R-:W-:Y:S02]  /*1e570*/  PRMT R51, RZ, 0x7610, R51 ;  /* 0x00007610ff337816 */ /* 0x000fe40000000033 */
[----:B------:R-:W-:Y:S01]  /*1e580*/  PRMT R50, RZ, 0x7610, R50 ;  /* 0x00007610ff327816 */ /* 0x000fe20000000032 */
[----:B--2---:R0:W2:Y:S02]  /*1e590*/  @P1 LDG.E.U8 R53, desc[UR54][R4.64] ;  /* 0x0000003604351981 */ /* 0x0040a4000c1e1100 */
[----:B0-----:R-:W-:Y:S02]  /*1e5a0*/  @P2 IMAD.MOV.U32 R4, RZ, RZ, R59 ;  /* 0x000000ffff042224 */ /* 0x001fe400078e003b */
[----:B------:R-:W-:Y:S01]  /*1e5b0*/  @P2 IMAD.MOV.U32 R5, RZ, RZ, R60 ;  /* 0x000000ffff052224 */ /* 0x000fe200078e003c */
[----:B------:R-:W2:Y:S04]  /*1e5c0*/  LDL R59, [R1+0xcfc] ;  /* 0x000cfc00013b7983 */ /* 0x000ea80000100800 */
[----:B------:R0:W2:Y:S04]  /*1e5d0*/  @P2 LDG.E.U8 R52, desc[UR54][R4.64] ;  /* 0x0000003604342981 */ /* 0x0000a8000c1e1100 */
[----:B------:R-:W2:Y:S01]  /*1e5e0*/  LDL R60, [R1+0xcf8] ;  /* 0x000cf800013c7983 */ /* 0x000ea20000100800 */
[----:B0-----:R-:W-:-:S02]  /*1e5f0*/  @P2 IMAD.MOV.U32 R4, RZ, RZ, R57 ;  /* 0x000000ffff042224 */ /* 0x001fc400078e0039 */
[----:B---3--:R-:W-:Y:S01]  /*1e600*/  @P2 IMAD.MOV.U32 R5, RZ, RZ, R58 ;  /* 0x000000ffff052224 */ /* 0x008fe200078e003a */
[----:B------:R-:W3:Y:S04]  /*1e610*/  LDL R57, [R1+0xcf4] ;  /* 0x000cf40001397983 */ /* 0x000ee80000100800 */
[----:B------:R4:W2:Y:S04]  /*1e620*/  @P2 LDG.E.U8 R51, desc[UR54][R4.64] ;  /* 0x0000003604332981 */ /* 0x0008a8000c1e1100 */
[----:B------:R-:W2:Y:S01]  /*1e630*/  LDL R58, [R1+0xcf0] ;  /* 0x000cf000013a7983 */ /* 0x000ea20000100800 */
[----:B----4-:R-:W-:-:S02]  /*1e640*/  @P0 IMAD.MOV.U32 R4, RZ, RZ, R0 ;  /* 0x000000ffff040224 */ /* 0x010fc400078e0000 */
[----:B------:R-:W-:Y:S01]  /*1e650*/  @P0 IMAD.MOV.U32 R5, RZ, RZ, R56 ;  /* 0x000000ffff050224 */ /* 0x000fe200078e0038 */
        /* <DEDUP_REMOVED lines=18> */
[----:B---3--:R-:W-:-:S02]  /*1e780*/  @P1 IMAD.MOV.U32 R4, RZ, RZ, R57 ;  /* 0x000000ffff041224 */ /* 0x008fc400078e0039 */
[----:B------:R-:W-:Y:S01]  /*1e790*/  @P1 IMAD.MOV.U32 R5, RZ, RZ, R58 ;  /* 0x000000ffff051224 */ /* 0x000fe200078e003a */
        /* <DEDUP_REMOVED lines=45> */
[----:B------:R-:W-:Y:S01]  /*1ea70*/  PRMT R37, RZ, 0x7610, R37 ;  /* 0x00007610ff257816 */ /* 0x000fe20000000025 */
        /* <DEDUP_REMOVED lines=13> */
[----:B------:R-:W0:Y:S04]  /*1eb50*/  LDL R4, [R1+0xca0] ;  /* 0x000ca00001047983 */ /* 0x000e280000100800 */
[----:B------:R-:W0:Y:S01]  /*1eb60*/  LDL R5, [R1+0xca4] ;  /* 0x000ca40001057983 */ /* 0x000e220000100800 */
[----:B------:R-:W-:-:S02]  /*1eb70*/  ISETP.GT.AND P1, PT, R2, 0x10, PT ;  /* 0x000000100200780c */ /* 0x000fc40003f24270 */
[----:B0-----:R-:W-:-:S04]  /*1eb80*/  @P0 LOP3.LUT R5, R5, R4, RZ, 0x3c, !PT ;  /* 0x0000000405050212 */ /* 0x001fc800078e3cff */
[----:B------:R-:W-:-:S04]  /*1eb90*/  @P0 LOP3.LUT R4, R5, R4, RZ, 0x3c, !PT ;  /* 0x0000000405040212 */ /* 0x000fc800078e3cff */
[----:B------:R-:W-:-:S05]  /*1eba0*/  @P0 LOP3.LUT R5, R5, R4, RZ, 0x3c, !PT ;  /* 0x0000000405050212 */ /* 0x000fca00078e3cff */
[----:B------:R0:W2:Y:S04]  /*1ebb0*/  @P0 LDG.E.U8 R37, desc[UR54][R4.64] ;  /* 0x0000003604250981 */ /* 0x0000a8000c1e1100 */
[----:B------:R-:W2:Y:S01]  /*1ebc0*/  LDL R5, [R1+0xc98] ;  /* 0x000c980001057983 */ /* 0x000ea20000100800 */
[----:B------:R-:W-:Y:S01]  /*1ebd0*/  ISETP.GT.AND P2, PT, R2, 0x11, PT ;  /* 0x000000110200780c */ /* 0x000fe20003f44270 */
[----:B0-----:R-:W-:Y:S01]  /*1ebe0*/  @P1 IMAD.MOV.U32 R4, RZ, RZ, R61 ;  /* 0x000000ffff041224 */ /* 0x001fe200078e003d */
[----:B------:R-:W-:Y:S01]  /*1ebf0*/  PRMT R36, RZ, 0x7610, R36 ;  /* 0x00007610ff247816 */ /* 0x000fe20000000024 */
[----:B------:R-:W3:Y:S01]  /*1ec00*/  LDL R61, [R1+0xc64] ;  /* 0x000c6400013d7983 */ /* 0x000ee20000100800 */
[----:B------:R-:W-:Y:S02]  /*1ec10*/  PRMT R35, RZ, 0x7610, R35 ;  /* 0x00007610ff237816 */ /* 0x000fe40000000023 */
[----:B------:R-:W-:-:S02]  /*1ec20*/  PRMT R34, RZ, 0x7610, R34 ;  /* 0x00007610ff227816 */ /* 0x000fc40000000022 */
[----:B------:R-:W-:Y:S01]  /*1ec30*/  PRMT R33, RZ, 0x7610, R33 ;  /* 0x00007610ff217816 */ /* 0x000fe20000000021 */
[----:B--2---:R3:W2:Y:S02]  /*1ec40*/  @P1 LDG.E.U8 R36, desc[UR54][R4.64] ;  /* 0x0000003604241981 */ /* 0x0046a4000c1e1100 */
[----:B---3--:R-:W-:Y:S02]  /*1ec50*/  @P1 IMAD.MOV.U32 R4, RZ, RZ, R57 ;  /* 0x000000ffff041224 */ /* 0x008fe400078e0039 */
[----:B------:R-:W-:Y:S01]  /*1ec60*/  @P1 IMAD.MOV.U32 R5, RZ, RZ, R58 ;  /* 0x000000ffff051224 */ /* 0x000fe200078e003a */
[----:B------:R-:W3:Y:S04]  /*1ec70*/  LDL R57, [R1+0xc74] ;  /* 0x000c740001397983 */ /* 0x000ee80000100800 */
[----:B------:R0:W2:Y:S04]  /*1ec80*/  @P1 LDG.E.U8 R35, desc[UR54][R4.64] ;  /* 0x0000003604231981 */ /* 0x0000a8000c1e1100 */
[----:B------:R-:W2:Y:S01]  /*1ec90*/  LDL R58, [R1+0xc70] ;  /* 0x000c7000013a7983 */ /* 0x000ea20000100800 */
[----:B0-----:R-:W-:-:S02]  /*1eca0*/  @P2 IMAD.MOV.U32 R4, RZ, RZ, R59 ;  /* 0x000000ffff042224 */ /* 0x001fc400078e003b */
[----:B------:R-:W-:Y:S01]  /*1ecb0*/  @P2 IMAD.MOV.U32 R5, RZ, RZ, R60 ;  /* 0x000000ffff052224 */ /* 0x000fe200078e003c */
[C---:B------:R-:W-:Y:S01]  /*1ecc0*/  ISETP.GT.AND P0, PT, R2.reuse, 0x12, PT ;  /* 0x000000120200780c */ /* 0x040fe20003f04270 */
[----:B------:R-:W2:Y:S04]  /*1ecd0*/  LDL R60, [R1+0xc58] ;  /* 0x000c5800013c7983 */ /* 0x000ea80000100800 */
[----:B------:R4:W2:Y:S01]  /*1ece0*/  @P2 LDG.E.U8 R34, desc[UR54][R4.64] ;  /* 0x0000003604222981 */ /* 0x0008a2000c1e1100 */
[----:B------:R-:W-:Y:S02]  /*1ecf0*/  PRMT R32, RZ, 0x7610, R32 ;  /* 0x00007610ff207816 */ /* 0x000fe40000000020 */
[----:B------:R-:W-:Y:S01]  /*1ed00*/  ISETP.GT.AND P1, PT, R2, 0x13, PT ;  /* 0x000000130200780c */ /* 0x000fe20003f24270 */
        /* <DEDUP_REMOVED lines=8> */
[----:B------:R-:W-:-:S02]  /*1ed90*/  PRMT R31, RZ, 0x7610, R31 ;  /* 0x00007610ff1f7816 */ /* 0x000fc4000000001f */
[----:B------:R-:W-:Y:S02]  /*1eda0*/  PRMT R30, RZ, 0x7610, R30 ;  /* 0x00007610ff1e7816 */ /* 0x000fe4000000001e */
[----:B0-----:R-:W-:-:S04]  /*1edb0*/  @P0 LOP3.LUT R5, R5, R4, RZ, 0x3c, !PT ;  /* 0x0000000405050212 */ /* 0x001fc800078e3cff */
[----:B------:R-:W-:-:S04]  /*1edc0*/  @P0 LOP3.LUT R4, R5, R4, RZ, 0x3c, !PT ;  /* 0x0000000405040212 */ /* 0x000fc800078e3cff */
[----:B------:R-:W-:-:S05]  /*1edd0*/  @P0 LOP3.LUT R5, R5, R4, RZ, 0x3c, !PT ;  /* 0x0000000405050212 */ /* 0x000fca00078e3cff */
[----:B------:R3:W4:Y:S02]  /*1ede0*/  @P0 LDG.E.U8 R32, desc[UR54][R4.64] ;  /* 0x0000003604200981 */ /* 0x000724000c1e1100 */
[----:B---3--:R-:W-:Y:S02]  /*1edf0*/  @P0 IMAD.MOV.U32 R4, RZ, RZ, R57 ;  /* 0x000000ffff040224 */ /* 0x008fe400078e0039 */
[----:B--2---:R-:W-:Y:S01]  /*1ee00*/  @P0 IMAD.MOV.U32 R5, RZ, RZ, R58 ;  /* 0x000000ffff050224 */ /* 0x004fe200078e003a */
[----:B------:R-:W2:Y:S04]  /*1ee10*/  LDL R57, [R1+0xc54] ;  /* 0x000c540001397983 */ /* 0x000ea80000100800 */
[----:B------:R4:W3:Y:S04]  /*1ee20*/  @P0 LDG.E.U8 R31, desc[UR54][R4.64] ;  /* 0x00000036041f0981 */ /* 0x0008e8000c1e1100 */
[----:B------:R-:W2:Y:S01]  /*1ee30*/  LDL R58, [R1+0xc50] ;  /* 0x000c5000013a7983 */ /* 0x000ea20000100800 */
[----:B----4-:R-:W-:-:S02]  /*1ee40*/  @P1 IMAD.MOV.U32 R4, RZ, RZ, R0 ;  /* 0x000000ffff041224 */ /* 0x010fc400078e0000 */
[----:B------:R-:W-:Y:S01]  /*1ee50*/  @P1 IMAD.MOV.U32 R5, RZ, RZ, R56 ;  /* 0x000000ffff051224 */ /* 0x000fe200078e0038 */
[----:B------:R-:W4:Y:S04]  /*1ee60*/  LDL R0, [R1+0xc4c] ;  /* 0x000c4c0001007983 */ /* 0x000f280000100800 */
[----:B------:R0:W2:Y:S04]  /*1ee70*/  @P1 LDG.E.U8 R30, desc[UR54][R4.64] ;  /* 0x00000036041e1981 */ /* 0x0000a8000c1e1100 */
[----:B------:R-:W2:Y:S04]  /*1ee80*/  LDL R56, [R1+0xc48] ;  /* 0x000c480001387983 */ /* 0x000ea80000100800 */
[----:B------:R-:W2:Y:S01]  /*1ee90*/  LDL R5, [R1+0xc60] ;  /* 0x000c600001057983 */ /* 0x000ea20000100800 */
[----:B------:R-:W-:Y:S01]  /*1eea0*/  ISETP.GT.AND P2, PT, R2, 0x14, PT ;  /* 0x000000140200780c */ /* 0x000fe20003f44270 */
[----:B0-----:R-:W-:Y:S01]  /*1eeb0*/  @P1 IMAD.MOV.U32 R4, RZ, RZ, R61 ;  /* 0x000000ffff041224 */ /* 0x001fe200078e003d */
[----:B------:R-:W-:Y:S01]  /*1eec0*/  PRMT R29, RZ, 0x7610, R29 ;  /* 0x00007610ff1d7816 */ /* 0x000fe2000000001d */
[----:B------:R-:W3:Y:S01]  /*1eed0*/  LDL R61, [R1+0xc3c] ;  /* 0x000c3c00013d7983 */ /* 0x000ee20000100800 */
[----:B------:R-:W-:-:S02]  /*1eee0*/  PRMT R28, RZ, 0x7610, R28 ;  /* 0x00007610ff1c7816 */ /* 0x000fc4000000001c */
[----:B------:R-:W-:Y:S02]  /*1eef0*/  ISETP.GT.AND P0, PT, R2, 0x15, PT ;  /* 0x000000150200780c */ /* 0x000fe40003f04270 */
        /* <DEDUP_REMOVED lines=9> */
[----:B0-----:R-:W-:-:S02]  /*1ef90*/  @P2 IMAD.MOV.U32 R4, RZ, RZ, R57 ;  /* 0x000000ffff042224 */ /* 0x001fc400078e0039 */
[----:B------:R-:W-:Y:S01]  /*1efa0*/  @P2 IMAD.MOV.U32 R5, RZ, RZ, R58 ;  /* 0x000000ffff052224 */ /* 0x000fe200078e003a */
[----:B------:R-:W2:Y:S04]  /*1efb0*/  LDL R57, [R1+0xc14] ;  /* 0x000c140001397983 */ /* 0x000ea80000100800 */
        /* <DEDUP_REMOVED lines=15> */
[C---:B------:R-:W-:Y:S01]  /*1f0b0*/  ISETP.GT.AND P3, PT, R2.reuse, 0x18, PT ;  /* 0x000000180200780c */ /* 0x040fe20003f64270 */
[----:B---3--:R-:W-:Y:S01]  /*1f0c0*/  @P1 IMAD.MOV.U32 R4, RZ, RZ, R61 ;  /* 0x000000ffff041224 */ /* 0x008fe200078e003d */
[----:B------:R-:W-:Y:S01]  /*1f0d0*/  PRMT R24, RZ, 0x7610, R24 ;  /* 0x00007610ff187816 */ /* 0x000fe20000000018 */
[----:B------:R-:W3:Y:S01]  /*1f0e0*/  LDL R61, [R1+0xc34] ;  /* 0x000c3400013d7983 */ /* 0x000ee20000100800 */
[----:B------:R-:W-:Y:S02]  /*1f0f0*/  ISETP.GT.AND P2, PT, R2, 0x19, PT ;  /* 0x000000190200780c */ /* 0x000fe40003f44270 */
[----:B------:R-:W-:-:S02]  /*1f100*/  PRMT R23, RZ, 0x7610, R23 ;  /* 0x00007610ff177816 */ /* 0x000fc40000000017 */
        /* <DEDUP_REMOVED lines=20> */
[----:B------:R-:W0:Y:S02]  /*1f250*/  LDL R5, [R1+0xc04] ;  /* 0x000c040001057983 */ /* 0x000e240000100800 */
        /* <DEDUP_REMOVED lines=39> */
[----:B---3--:R-:W-:Y:S01]  /*1f4d0*/  @P1 IMAD.MOV.U32 R4, RZ, RZ, R61 ;  /* 0x000000ffff041224 */ /* 0x008fe200078e003d */
[----:B------:R-:W-:Y:S01]  /*1f4e0*/  PRMT R14, RZ, 0x7610, R14 ;  /* 0x00007610ff0e7816 */ /* 0x000fe2000000000e */
[----:B------:R-:W3:Y:S01]  /*1f4f0*/  LDL R61, [R1+0xbbc] ;  /* 0x000bbc00013d7983 */ /* 0x000ee20000100800 */
[----:B------:R-:W-:Y:S02]  /*1f500*/  PRMT R13, RZ, 0x7610, R13 ;  /* 0x00007610ff0d7816 */ /* 0x000fe4000000000d */
[----:B------:R-:W-:-:S02]  /*1f510*/  PRMT R12, RZ, 0x7610, R12 ;  /* 0x00007610ff0c7816 */ /* 0x000fc4000000000c */
[----:B------:R-:W-:Y:S01]  /*1f520*/  PRMT R11, RZ, 0x7610, R11 ;  /* 0x00007610ff0b7816 */ /* 0x000fe2000000000b */
[----:B--2---:R0:W2:Y:S02]  /*1f530*/  @P1 LDG.E.U8 R14, desc[UR54][R4.64] ;  /* 0x00000036040e1981 */ /* 0x0040a4000c1e1100 */
[----:B0-----:R-:W-:Y:S02]  /*1f540*/  @P1 IMAD.MOV.U32 R4, RZ, RZ, R59 ;  /* 0x000000ffff041224 */ /* 0x001fe400078e003b */
[----:B------:R-:W-:Y:S01]  /*1f550*/  @P1 IMAD.MOV.U32 R5, RZ, RZ, R60 ;  /* 0x000000ffff051224 */ /* 0x000fe200078e003c */
[----:B------:R-:W-:Y:S01]  /*1f560*/  ISETP.GT.AND P0, PT, R2, 0x17, PT ;  /* 0x000000170200780c */ /* 0x000fe20003f04270 */
[----:B------:R-:W2:Y:S04]  /*1f570*/  LDL R60, [R1+0xbb0] ;  /* 0x000bb000013c7983 */ /* 0x000ea80000100800 */
[----:B------:R0:W2:Y:S01]  /*1f580*/  @P1 LDG.E.U8 R13, desc[UR54][R4.64] ;  /* 0x00000036040d1981 */ /* 0x0000a2000c1e1100 */
[----:B------:R-:W-:-:S02]  /*1f590*/  PRMT R10, RZ, 0x7610, R10 ;  /* 0x00007610ff0a7816 */ /* 0x000fc4000000000a */
[----:B------:R-:W-:Y:S01]  /*1f5a0*/  PRMT R9, RZ, 0x7610, R9 ;  /* 0x00007610ff097816 */ /* 0x000fe20000000009 */
[----:B------:R-:W2:Y:S01]  /*1f5b0*/  LDL R59, [R1+0xbb4] ;  /* 0x000bb400013b7983 */ /* 0x000ea20000100800 */
[----:B0-----:R-:W-:Y:S02]  /*1f5c0*/  @P2 IMAD.MOV.U32 R4, RZ, RZ, R57 ;  /* 0x000000ffff042224 */ /* 0x001fe400078e0039 */
        /* <DEDUP_REMOVED lines=15> */
[----:B------:R-:W0:Y:S04]  /*1f6c0*/  LDL R4, [R1+0xc20] ;  /* 0x000c200001047983 */ /* 0x000e280000100800 */
[----:B------:R-:W0:Y:S01]  /*1f6d0*/  LDL R5, [R1+0xc24] ;  /* 0x000c240001057983 */ /* 0x000e220000100800 */
[----:B------:R-:W-:Y:S02]  /*1f6e0*/  ISETP.GT.AND P1, PT, R2, 0x1e, PT ;  /* 0x0000001e0200780c */ /* 0x000fe40003f24270 */
[----:B0-----:R-:W-:-:S04]  /*1f6f0*/  @P0 LOP3.LUT R5, R5, R4, RZ, 0x3c, !PT ;  /* 0x0000000405050212 */ /* 0x001fc800078e3cff */
[----:B------:R-:W-:-:S04]  /*1f700*/  @P0 LOP3.LUT R4, R5, R4, RZ, 0x3c, !PT ;  /* 0x0000000405040212 */ /* 0x000fc800078e3cff */
[----:B------:R-:W-:-:S05]  /*1f710*/  @P0 LOP3.LUT R5, R5, R4, RZ, 0x3c, !PT ;  /* 0x0000000405050212 */ /* 0x000fca00078e3cff */
[----:B------:R3:W2:Y:S04]  /*1f720*/  @P0 LDG.E.U8 R9, desc[UR54][R4.64] ;  /* 0x0000003604090981 */ /* 0x0006a8000c1e1100 */
[----:B------:R-:W2:Y:S01]  /*1f730*/  LDL R5, [R1+0xbb8] ;  /* 0x000bb80001057983 */ /* 0x000ea20000100800 */
[----:B------:R-:W-:Y:S01]  /*1f740*/  ISETP.GT.AND P2, PT, R2, 0x1f, PT ;  /* 0x0000001f0200780c */ /* 0x000fe20003f44270 */
[----:B---3--:R-:W-:Y:S01]  /*1f750*/  @P1 IMAD.MOV.U32 R4, RZ, RZ, R61 ;  /* 0x000000ffff041224 */ /* 0x008fe200078e003d */
[----:B------:R-:W-:Y:S02]  /*1f760*/  PRMT R8, RZ, 0x7610, R8 ;  /* 0x00007610ff087816 */ /* 0x000fe40000000008 */
[----:B------:R-:W-:Y:S02]  /*1f770*/  PRMT R7, RZ, 0x7610, R7 ;  /* 0x00007610ff077816 */ /* 0x000fe40000000007 */
[----:B------:R-:W-:-:S02]  /*1f780*/  PRMT R6, RZ, 0x7610, R6 ;  /* 0x00007610ff067816 */ /* 0x000fc40000000006 */
[----:B------:R-:W-:Y:S01]  /*1f790*/  PRMT R3, RZ, 0x7610, R3 ;  /* 0x00007610ff037816 */ /* 0x000fe20000000003 */
[----:B--2---:R0:W2:Y:S02]  /*1f7a0*/  @P1 LDG.E.U8 R8, desc[UR54][R4.64] ;  /* 0x0000003604081981 */ /* 0x0040a4000c1e1100 */
[----:B0-----:R-:W-:Y:S02]  /*1f7b0*/  @P1 IMAD.MOV.U32 R4, RZ, RZ, R59 ;  /* 0x000000ffff041224 */ /* 0x001fe400078e003b */
[----:B------:R-:W-:-:S05]  /*1f7c0*/  @P1 IMAD.MOV.U32 R5, RZ, RZ, R60 ;  /* 0x000000ffff051224 */ /* 0x000fca00078e003c */
[----:B------:R0:W3:Y:S02]  /*1f7d0*/  @P1 LDG.E.U8 R7, desc[UR54][R4.64] ;  /* 0x0000003604071981 */ /* 0x0000e4000c1e1100 */
[----:B0-----:R-:W-:Y:S02]  /*1f7e0*/  @P2 IMAD.MOV.U32 R4, RZ, RZ, R57 ;  /* 0x000000ffff042224 */ /* 0x001fe400078e0039 */
[----:B------:R-:W-:-:S05]  /*1f7f0*/  @P2 IMAD.MOV.U32 R5, RZ, RZ, R58 ;  /* 0x000000ffff052224 */ /* 0x000fca00078e003a */
[----:B------:R0:W2:Y:S02]  /*1f800*/  @P2 LDG.E.U8 R6, desc[UR54][R4.64] ;  /* 0x0000003604062981 */ /* 0x0000a4000c1e1100 */
[----:B0-----:R-:W-:Y:S02]  /*1f810*/  @P2 IMAD.MOV.U32 R5, RZ, RZ, R56 ;  /* 0x000000ffff052224 */ /* 0x001fe400078e0038 */
[----:B------:R-:W2:Y:S04]  /*1f820*/  LDL.LU R56, [R1+0x18] ;  /* 0x0000180001387983 */ /* 0x000ea80000300800 */
[----:B------:R-:W2:Y:S04]  /*1f830*/  LDL.LU R57, [R1+0x14] ;  /* 0x0000140001397983 */ /* 0x000ea80000300800 */
[----:B------:R-:W2:Y:S04]  /*1f840*/  LDL.LU R58, [R1+0x10] ;  /* 0x00001000013a7983 */ /* 0x000ea80000300800 */
[----:B------:R-:W2:Y:S04]  /*1f850*/  LDL.LU R59, [R1+0xc] ;  /* 0x00000c00013b7983 */ /* 0x000ea80000300800 */
[----:B------:R-:W2:Y:S04]  /*1f860*/  LDL.LU R60, [R1+0x8] ;  /* 0x00000800013c7983 */ /* 0x000ea80000300800 */
[----:B------:R-:W2:Y:S01]  /*1f870*/  LDL.LU R61, [R1+0x4] ;  /* 0x00000400013d7983 */ /* 0x000ea20000300800 */
[----:B----4-:R-:W-:-:S05]  /*1f880*/  @P2 IMAD.MOV.U32 R4, RZ, RZ, R0 ;  /* 0x000000ffff042224 */ /* 0x010fca00078e0000 */
[----:B------:R-:W-:Y:S04]  /*1f890*/  STL [R1+0x1d08], R4 ;  /* 0x001d080401007387 */ /* 0x000fe80000100800 */
        /* <DEDUP_REMOVED lines=97> */
[----:B------:R0:W-:Y:S04]  /*1feb0*/  STL [R1+0x2018], R4 ;  /* 0x0020180401007387 */ /* 0x0001e80000100800 */
        /* <DEDUP_REMOVED lines=50> */
[----:B------:R-:W-:Y:S01]  /*201e0*/  STL [R1+0x1e98], R5 ;  /* 0x001e980501007387 */ /* 0x000fe20000100800 */
[----:B------:R-:W0:Y:S03]  /*201f0*/  S2R R0, SR_TID.X ;  /* 0x0000000000007919 */ /* 0x000e260000002100 */
        /* <DEDUP_REMOVED lines=11> */
[----:B------:R0:W4:Y:S04]  /*202b0*/  @P2 LDG.E.U8 R3, desc[UR54][R4.64] ;  /* 0x0000003604032981 */ /* 0x000128000c1e1100 */
        /* <DEDUP_REMOVED lines=17> */
[C---:B0-----:R-:W-:Y:S01]  /*203d0*/  LOP3.LUT R4, R0.reuse, 0x1f, RZ, 0xc0, !PT ;  /* 0x0000001f00047812 */ /* 0x041fe200078ec0ff */
[----:B------:R-:W-:Y:S06]  /*203e0*/  BAR.SYNC.DEFER_BLOCKING 0x0 ;  /* 0x0000000000007b1d */ /* 0x000fec0000010000 */
        /* <DEDUP_REMOVED lines=9> */
[----:B--2---:R0:W-:Y:S04]  /*20480*/  STS.U8 [R4+UR4], R56 ;  /* 0x0000003804007988 */ /* 0x0041e80008000004 */
[----:B------:R-:W-:Y:S04]  /*20490*/  STL [R1+0x1fc8], R5 ;  /* 0x001fc80501007387 */ /* 0x000fe80000100800 */
[----:B------:R1:W-:Y:S04]  /*204a0*/  STS.U8 [R4+UR4+0x20], R57 ;  /* 0x0000203904007988 */ /* 0x0003e80008000004 */
[----:B------:R-:W-:Y:S04]  /*204b0*/  STL [R1+0x1fd0], R5 ;  /* 0x001fd00501007387 */ /* 0x000fe80000100800 */
[----:B------:R2:W-:Y:S04]  /*204c0*/  STS.U8 [R4+UR4+0x40], R58 ;  /* 0x0000403a04007988 */ /* 0x0005e80008000004 */
[----:B------:R-:W-:Y:S04]  /*204d0*/  STL [R1+0x1fd8], R5 ;  /* 0x001fd80501007387 */ /* 0x000fe80000100800 */
[----:B------:R0:W-:Y:S01]  /*204e0*/  STS.U8 [R4+UR4+0x60], R59 ;  /* 0x0000603b04007988 */ /* 0x0001e20008000004 */
[----:B------:R-:W-:-:S03]  /*204f0*/  LOP3.LUT R0, R0, 0x1f, RZ, 0xc0, !PT ;  /* 0x0000001f00007812 */ /* 0x000fc600078ec0ff */
[----:B------:R-:W-:Y:S04]  /*20500*/  STL [R1+0x1fe0], R5 ;  /* 0x001fe00501007387 */ /* 0x000fe80000100800 */
[----:B------:R-:W-:Y:S04]  /*20510*/  STS.U8 [R4+UR4+0x220], R52 ;  /* 0x0002203404007988 */ /* 0x000fe80008000004 */
[----:B------:R-:W-:Y:S04]  /*20520*/  STL [R1+0x1fe8], R5 ;  /* 0x001fe80501007387 */ /* 0x000fe80000100800 */
[----:B------:R-:W-:Y:S04]  /*20530*/  STS.U8 [R4+UR4+0x200], R51 ;  /* 0x0002003304007988 */ /* 0x000fe80008000004 */
[----:B------:R-:W-:Y:S04]  /*20540*/  STL [R1+0x1ff0], R5 ;  /* 0x001ff00501007387 */ /* 0x000fe80000100800 */
[----:B------:R-:W-:Y:S01]  /*20550*/  STS.U8 [R4+UR4+0x260], R50 ;  /* 0x0002603204007988 */ /* 0x000fe20008000004 */
[----:B------:R-:W-:-:S03]  /*20560*/  ISETP.GE.AND P0, PT, R4, R2, PT ;  /* 0x000000020400720c */ /* 0x000fc60003f06270 */
[----:B------:R-:W-:Y:S04]  /*20570*/  STL [R1+0x1ff8], R5 ;  /* 0x001ff80501007387 */ /* 0x000fe80000100800 */
[----:B------:R-:W-:Y:S01]  /*20580*/  STS.U8 [R4+UR4+0x240], R49 ;  /* 0x0002403104007988 */ /* 0x000fe20008000004 */
[----:B------:R-:W-:-:S03]  /*20590*/  LOP3.LUT R0, R0, 0x8, RZ, 0x3c, !PT ;  /* 0x0000000800007812 */ /* 0x000fc600078e3cff */
[----:B------:R-:W-:Y:S04]  /*205a0*/  STL [R1+0x2000], R5 ;  /* 0x0020000501007387 */ /* 0x000fe80000100800 */
[----:B------:R-:W-:Y:S04]  /*205b0*/  STS.U8 [R4+UR4+0x400], R36 ;  /* 0x0004002404007988 */ /* 0x000fe80008000004 */
[----:B------:R-:W-:Y:S04]  /*205c0*/  STL [R1+0x2008], R5 ;  /* 0x0020080501007387 */ /* 0x000fe80000100800 */
[----:B------:R-:W-:Y:S04]  /*205d0*/  STS.U8 [R4+UR4+0x420], R35 ;  /* 0x0004202304007988 */ /* 0x000fe80008000004 */
[----:B------:R-:W-:Y:S04]  /*205e0*/  STL [R1+0x2010], R5 ;  /* 0x0020100501007387 */ /* 0x000fe80000100800 */
[----:B------:R-:W-:Y:S04]  /*205f0*/  STS.U8 [R4+UR4+0x440], R34 ;  /* 0x0004402204007988 */ /* 0x000fe80008000004 */
[----:B------:R-:W3:Y:S04]  /*20600*/  LDL.LU R2, [R1] ;  /* 0x0000000001027983 */ /* 0x000ee80000300800 */
[----:B------:R-:W-:Y:S04]  /*20610*/  STS.U8 [R4+UR4+0x460], R33 ;  /* 0x0004602104007988 */ /* 0x000fe80008000004 */
[----:B0-----:R-:W4:Y:S04]  /*20620*/  LDL.LU R56, [R1+0x2030] ;  /* 0x0020300001387983 */ /* 0x001f280000300800 */
[----:B------:R-:W-:Y:S04]  /*20630*/  STS.U8 [R4+UR4+0x620], R23 ;  /* 0x0006201704007988 */ /* 0x000fe80008000004 */
[----:B-1----:R-:W4:Y:S04]  /*20640*/  LDL.LU R57, [R1+0x202c] ;  /* 0x00202c0001397983 */ /* 0x002f280000300800 */
[----:B------:R-:W-:Y:S04]  /*20650*/  STS.U8 [R4+UR4+0x600], R22 ;  /* 0x0006001604007988 */ /* 0x000fe80008000004 */
[----:B--2---:R-:W2:Y:S04]  /*20660*/  LDL.LU R58, [R1+0x2028] ;  /* 0x00202800013a7983 */ /* 0x004ea80000300800 */
[----:B------:R-:W-:Y:S04]  /*20670*/  STS.U8 [R4+UR4+0x660], R21 ;  /* 0x0006601504007988 */ /* 0x000fe80008000004 */
[----:B------:R-:W2:Y:S04]  /*20680*/  LDL.LU R59, [R1+0x2024] ;  /* 0x00202400013b7983 */ /* 0x000ea80000300800 */
[----:B------:R-:W-:Y:S04]  /*20690*/  STS.U8 [R4+UR4+0x640], R20 ;  /* 0x0006401404007988 */ /* 0x000fe80008000004 */
[----:B------:R-:W-:Y:S04]  /*206a0*/  STL [R1+0x2014], R52 ;  /* 0x0020143401007387 */ /* 0x000fe80000100800 */
[----:B------:R0:W-:Y:S04]  /*206b0*/  STS.U8 [R0+UR4+0x80], R60 ;  /* 0x0000803c00007988 */ /* 0x0001e80008000004 */
[----:B------:R1:W-:Y:S04]  /*206c0*/  STS.U8 [R0+UR4+0xa0], R61 ;  /* 0x0000a03d00007988 */ /* 0x0003e80008000004 */
[----:B0-----:R-:W2:Y:S04]  /*206d0*/  LDL.LU R60, [R1+0x2020] ;  /* 0x00202000013c7983 */ /* 0x001ea80000300800 */
[----:B-1----:R-:W2:Y:S04]  /*206e0*/  LDL.LU R61, [R1+0x201c] ;  /* 0x00201c00013d7983 */ /* 0x002ea80000300800 */
[----:B---3--:R0:W-:Y:S02]  /*206f0*/  STS.U8 [R0+UR4+0xc0], R2 ;  /* 0x0000c00200007988 */ /* 0x0081e40008000004 */
[----:B0-----:R-:W-:-:S02]  /*20700*/  LOP3.LUT R2, R4, 0x10, RZ, 0x3c, !PT ;  /* 0x0000001004027812 */ /* 0x001fc400078e3cff */
[----:B--2---:R-:W-:Y:S04]  /*20710*/  STS.U8 [R0+UR4+0xe0], R61 ;  /* 0x0000e03d00007988 */ /* 0x004fe80008000004 */
[----:B------:R-:W-:Y:S04]  /*20720*/  STS.U8 [R0+UR4+0x2a0], R48 ;  /* 0x0002a03000007988 */ /* 0x000fe80008000004 */
        /* <DEDUP_REMOVED lines=10> */
[----:B------:R0:W-:Y:S04]  /*207d0*/  STS.U8 [R0+UR4+0x6c0], R15 ;  /* 0x0006c00f00007988 */ /* 0x0001e80008000004 */
[----:B------:R-:W-:Y:S04]  /*207e0*/  STS.U8 [R2+UR4+0x100], R60 ;  /* 0x0001003c02007988 */ /* 0x000fe80008000004 */
[----:B------:R-:W-:Y:S04]  /*207f0*/  STS.U8 [R2+UR4+0x120], R59 ;  /* 0x0001203b02007988 */ /* 0x000fe80008000004 */
[----:B------:R-:W-:Y:S04]  /*20800*/  STS.U8 [R2+UR4+0x140], R58 ;  /* 0x0001403a02007988 */ /* 0x000fe80008000004 */
[----:B----4-:R-:W-:Y:S04]  /*20810*/  STS.U8 [R2+UR4+0x160], R57 ;  /* 0x0001603902007988 */ /* 0x010fe80008000004 */
[----:B------:R-:W-:Y:S04]  /*20820*/  STS.U8 [R2+UR4+0x320], R44 ;  /* 0x0003202c02007988 */ /* 0x000fe80008000004 */
[----:B------:R-:W-:Y:S04]  /*20830*/  STS.U8 [R2+UR4+0x300], R43 ;  /* 0x0003002b02007988 */ /* 0x000fe80008000004 */
[----:B------:R-:W-:Y:S04]  /*20840*/  STS.U8 [R2+UR4+0x360], R42 ;  /* 0x0003602a02007988 */ /* 0x000fe80008000004 */
[----:B------:R-:W-:Y:S04]  /*20850*/  STS.U8 [R2+UR4+0x340], R41 ;  /* 0x0003402902007988 */ /* 0x000fe80008000004 */
[----:B------:R-:W-:Y:S04]  /*20860*/  STS.U8 [R2+UR4+0x500], R28 ;  /* 0x0005001c02007988 */ /* 0x000fe80008000004 */
[----:B------:R-:W-:Y:S04]  /*20870*/  STS.U8 [R2+UR4+0x520], R27 ;  /* 0x0005201b02007988 */ /* 0x000fe80008000004 */
[----:B------:R-:W-:Y:S04]  /*20880*/  STS.U8 [R2+UR4+0x540], R26 ;  /* 0x0005401a02007988 */ /* 0x000fe80008000004 */
[----:B0-----:R-:W2:Y:S04]  /*20890*/  LDL.LU R0, [R1+0x1568] ;  /* 0x0015680001007983 */ /* 0x001ea80000300800 */
[----:B------:R-:W-:Y:S04]  /*208a0*/  STS.U8 [R2+UR4+0x560], R25 ;  /* 0x0005601902007988 */ /* 0x000fe80008000004 */
[----:B------:R-:W-:Y:S04]  /*208b0*/  STS.U8 [R2+UR4+0x720], R14 ;  /* 0x0007200e02007988 */ /* 0x000fe80008000004 */
[----:B------:R-:W-:Y:S04]  /*208c0*/  STS.U8 [R2+UR4+0x700], R13 ;  /* 0x0007000d02007988 */ /* 0x000fe80008000004 */
[----:B------:R-:W-:Y:S04]  /*208d0*/  STS.U8 [R2+UR4+0x760], R12 ;  /* 0x0007600c02007988 */ /* 0x000fe80008000004 */
[----:B------:R0:W-:Y:S04]  /*208e0*/  STS.U8 [R2+UR4+0x740], R11 ;  /* 0x0007400b02007988 */ /* 0x0001e80008000004 */
[----:B0-----:R-:W3:Y:S01]  /*208f0*/  LDL R2, [R1+0x1570] ;  /* 0x0015700001027983 */ /* 0x001ee20000100800 */
[----:B------:R-:W-:-:S05]  /*20900*/  LOP3.LUT R4, R4, 0x18, RZ, 0x3c, !PT ;  /* 0x0000001804047812 */ /* 0x000fca00078e3cff */
        /* <DEDUP_REMOVED lines=15> */
[----:B------:R0:W-:Y:S01]  /*20a00*/  STS.U8 [R4+UR4+0x7c0], R3 ;  /* 0x0007c00304007988 */ /* 0x0001e20008000004 */
[----:B------:R-:W-:-:S03]  /*20a10*/  PRMT R52, RZ, 0x7610, R52 ;  /* 0x00007610ff347816 */ /* 0x000fc60000000034 */
[----:B0-----:R-:W4:Y:S01]  /*20a20*/  LDL.LU R4, [R1+0x2018] ;  /* 0x0020180001047983 */ /* 0x001f220000300800 */
[----:B------:R-:W-:Y:S01]  /*20a30*/  BAR.SYNC.DEFER_BLOCKING 0x0 ;  /* 0x0000000000007b1d */ /* 0x000fe20000010000 */
[----:B--2---:R-:W-:-:S05]  /*20a40*/  @!P0 IMAD.MOV.U32 R3, RZ, RZ, R0 ;  /* 0x000000ffff038224 */ /* 0x004fca00078e0000 */
[----:B---3--:R-:W2:Y:S04]  /*20a50*/  @!P0 LDG.E.U8 R52, desc[UR54][R2.64] ;  /* 0x0000003602348981 */ /* 0x008ea8000c1e1100 */
[----:B------:R-:W-:Y:S04]  /*20a60*/  STL [R1+0x16dc], R0 ;  /* 0x0016dc0001007387 */ /* 0x000fe80000100800 */
[----:B--2---:R0:W-:Y:S04]  /*20a70*/  STL [R1+0xb3c], R52 ;  /* 0x000b3c3401007387 */ /* 0x0041e80000100800 */
[----:B0-----:R-:W2:Y:S04]  /*20a80*/  LDL.LU R52, [R1+0x2014] ;  /* 0x0020140001347983 */ /* 0x001ea80000300800 */
[----:B------:R-:W3:Y:S04]  /*20a90*/  LDL R2, [R1+0xda8] ;  /* 0x000da80001027983 */ /* 0x000ee80000100800 */
[----:B------:R-:W3:Y:S01]  /*20aa0*/  LDL R3, [R1+0x1534] ;  /* 0x0015340001037983 */ /* 0x000ee20000100800 */
[----:B------:R-:W-:-:S02]  /*20ab0*/  PRMT R5, RZ, 0x7610, R5 ;  /* 0x00007610ff057816 */ /* 0x000fc40000000005 */
[----:B---3--:R-:W-:-:S04]  /*20ac0*/  @!P0 LOP3.LUT R3, R3, R2, RZ, 0x3c, !PT ;  /* 0x0000000203038212 */ /* 0x008fc800078e3cff */
[----:B------:R-:W-:-:S04]  /*20ad0*/  @!P0 LOP3.LUT R2, R3, R2, RZ, 0x3c, !PT ;  /* 0x0000000203028212 */ /* 0x000fc800078e3cff */
[----:B------:R-:W-:-:S05]  /*20ae0*/  @!P0 LOP3.LUT R3, R3, R2, RZ, 0x3c, !PT ;  /* 0x0000000203038212 */ /* 0x000fca00078e3cff */
[----:B------:R-:W3:Y:S04]  /*20af0*/  @!P0 LDG.E.U8 R5, desc[UR54][R2.64] ;  /* 0x0000003602058981 */ /* 0x000ee8000c1e1100 */
[----:B---3--:R0:W-:Y:S04]  /*20b00*/  STL [R1+0xb44], R5 ;  /* 0x000b440501007387 */ /* 0x0081e80000100800 */
[----:B0-----:R-:W3:Y:S04]  /*20b10*/  LDL.LU R5, [R1+0x2010] ;  /* 0x0020100001057983 */ /* 0x001ee80000300800 */
[----:B------:R-:W2:Y:S04]  /*20b20*/  LDL R2, [R1+0xb9c] ;  /* 0x000b9c0001027983 */ /* 0x000ea80000100800 */
[----:B------:R-:W2:Y:S01]  /*20b30*/  LDL R3, [R1+0xda4] ;  /* 0x000da40001037983 */ /* 0x000ea20000100800 */
[----:B----4-:R-:W-:-:S02]  /*20b40*/  PRMT R4, RZ, 0x7610, R4 ;  /* 0x00007610ff047816 */ /* 0x010fc40000000004 */
[----:B--2---:R-:W-:-:S04]  /*20b50*/  @!P0 LOP3.LUT R3, R3, R2, RZ, 0x3c, !PT ;  /* 0x0000000203038212 */ /* 0x004fc800078e3cff */
[----:B------:R-:W-:-:S04]  /*20b60*/  @!P0 LOP3.LUT R2, R3, R2, RZ, 0x3c, !PT ;  /* 0x0000000203028212 */ /* 0x000fc800078e3cff */
[----:B------:R-:W-:-:S05]  /*20b70*/  @!P0 LOP3.LUT R3, R3, R2, RZ, 0x3c, !PT ;  /* 0x0000000203038212 */ /* 0x000fca00078e3cff */
[----:B------:R-:W2:Y:S04]  /*20b80*/  @!P0 LDG.E.U8 R4, desc[UR54][R2.64] ;  /* 0x0000003602048981 */ /* 0x000ea8000c1e1100 */
[----:B--2---:R0:W-:Y:S04]  /*20b90*/  STL [R1+0xb40], R4 ;  /* 0x000b400401007387 */ /* 0x0041e80000100800 */
[----:B0-----:R-:W2:Y:S04]  /*20ba0*/  LDL.LU R4, [R1+0x200c] ;  /* 0x00200c0001047983 */ /* 0x001ea80000300800 */
[----:B------:R-:W4:Y:S04]  /*20bb0*/  LDL R2, [R1+0xda0] ;  /* 0x000da00001027983 */ /* 0x000f280000100800 */
[----:B------:R-:W4:Y:S01]  /*20bc0*/  LDL R3, [R1+0x1530] ;  /* 0x0015300001037983 */ /* 0x000f220000100800 */
[----:B---3--:R-:W-:-:S02]  /*20bd0*/  PRMT R5, RZ, 0x7610, R5 ;  /* 0x00007610ff057816 */ /* 0x008fc40000000005 */
[----:B----4-:R-:W-:-:S04]  /*20be0*/  @!P0 LOP3.LUT R3, R3, R2, RZ, 0x3c, !PT ;  /* 0x0000000203038212 */ /* 0x010fc800078e3cff */
[----:B------:R-:W-:-:S04]  /*20bf0*/  @!P0 LOP3.LUT R2, R3, R2, RZ, 0x3c, !PT ;  /* 0x0000000203028212 */ /* 0x000fc800078e3cff */
[----:B------:R-:W-:-:S05]  /*20c00*/  @!P0 LOP3.LUT R3, R3, R2, RZ, 0x3c, !PT ;  /* 0x0000000203038212 */ /* 0x000fca00078e3cff */
[----:B------:R-:W3:Y:S04]  /*20c10*/  @!P0 LDG.E.U8 R5, desc[UR54][R2.64] ;  /* 0x0000003602058981 */ /* 0x000ee8000c1e1100 */
[----:B---3--:R0:W-:Y:S04]  /*20c20*/  STL [R1+0xb38], R5 ;  /* 0x000b380501007387 */ /* 0x0081e80000100800 */
[----:B0-----:R-:W3:Y:S04]  /*20c30*/  LDL.LU R5, [R1+0x2008] ;  /* 0x0020080001057983 */ /* 0x001ee80000300800 */
[----:B------:R-:W4:Y:S04]  /*20c40*/  LDL R2, [R1+0xd9c] ;  /* 0x000d9c0001027983 */ /* 0x000f280000100800 */
[----:B------:R-:W4:Y:S01]  /*20c50*/  LDL R3, [R1+0x152c] ;  /* 0x00152c0001037983 */ /* 0x000f220000100800 */
[----:B--2---:R-:W-:-:S02]  /*20c60*/  PRMT R4, RZ, 0x7610, R4 ;  /* 0x00007610ff047816 */ /* 0x004fc40000000004 */
[----:B----4-:R-:W-:-:S04]  /*20c70*/  @!P0 LOP3.LUT R3, R3, R2, RZ, 0x3c, !PT ;  /* 0x0000000203038212 */ /* 0x010fc800078e3cff */
        /* <DEDUP_REMOVED lines=1681> */
[----:B------:R-:W-:-:S02]  /*27590*/  PRMT R0, RZ, 0x7610, R0 ;  /* 0x00007610ff007816 */ /* 0x000fc40000000000 */
[----:B----4-:R-:W-:-:S04]  /*275a0*/  @!P0 LOP3.LUT R3, R3, R2, RZ, 0x3c, !PT ;  /* 0x0000000203038212 */ /* 0x010fc800078e3cff */
[----:B------:R-:W-:-:S04]  /*275b0*/  @!P0 LOP3.LUT R2, R3, R2, RZ, 0x3c, !PT ;  /* 0x0000000203028212 */ /* 0x000fc800078e3cff */
[----:B------:R-:W-:-:S05]  /*275c0*/  @!P0 LOP3.LUT R3, R3, R2, RZ, 0x3c, !PT ;  /* 0x0000000203038212 */ /* 0x000fca00078e3cff */
[----:B------:R0:W4:Y:S04]  /*275d0*/  @!P0 LDG.E.U8 R0, desc[UR54][R2.64] ;  /* 0x0000003602008981 */ /* 0x000128000c1e1100 */
[----:B------:R-:W0:Y:S04]  /*275e0*/  LDL R2, [R1+0xf58] ;  /* 0x000f580001027983 */ /* 0x000e280000100800 */
[----:B------:R-:W0:Y:S01]  /*275f0*/  LDL R3, [R1+0xf5c] ;  /* 0x000f5c0001037983 */ /* 0x000e220000100800 */
[----:B--2---:R-:W-:Y:S02]  /*27600*/  PRMT R4, RZ, 0x7610, R4 ;  /* 0x00007610ff047816 */ /* 0x004fe40000000004 */
[----:B0-----:R-:W-:-:S04]  /*27610*/  @!P0 LOP3.LUT R3, R3, R2, RZ, 0x3c, !PT ;  /* 0x0000000203038212 */ /* 0x001fc800078e3cff */
[----:B------:R-:W-:-:S04]  /*27620*/  @!P0 LOP3.LUT R2, R3, R2, RZ, 0x3c, !PT ;  /* 0x0000000203028212 */ /* 0x000fc800078e3cff */
[----:B------:R-:W-:-:S05]  /*27630*/  @!P0 LOP3.LUT R3, R3, R2, RZ, 0x3c, !PT ;  /* 0x0000000203038212 */ /* 0x000fca00078e3cff */
[----:B------:R-:W2:Y:S04]  /*27640*/  @!P0 LDG.E.U8 R4, desc[UR54][R2.64] ;  /* 0x0000003602048981 */ /* 0x000ea8000c1e1100 */
[----:B----4-:R0:W-:Y:S04]  /*27650*/  STL [R1+0x18], R0 ;  /* 0x0000180001007387 */ /* 0x0101e80000100800 */
[----:B0-----:R-:W4:Y:S04]  /*27660*/  LDL R0, [R1+0xf34] ;  /* 0x000f340001007983 */ /* 0x001f280000100800 */
[----:B--2---:R0:W-:Y:S04]  /*27670*/  STL [R1+0x14], R4 ;  /* 0x0000140401007387 */ /* 0x0041e80000100800 */
[----:B0-----:R-:W2:Y:S04]  /*27680*/  LDL.LU R4, [R1+0x1d18] ;  /* 0x001d180001047983 */ /* 0x001ea80000300800 */
[----:B------:R-:W2:Y:S04]  /*27690*/  LDL R2, [R1+0xf50] ;  /* 0x000f500001027983 */ /* 0x000ea80000100800 */
[----:B------:R-:W2:Y:S01]  /*276a0*/  LDL R3, [R1+0xf54] ;  /* 0x000f540001037983 */ /* 0x000ea20000100800 */
[----:B---3--:R-:W-:-:S02]  /*276b0*/  PRMT R5, RZ, 0x7610, R5 ;  /* 0x00007610ff057816 */ /* 0x008fc40000000005 */
[----:B--2---:R-:W-:-:S04]  /*276c0*/  @!P0 LOP3.LUT R3, R3, R2, RZ, 0x3c, !PT ;  /* 0x0000000203038212 */ /* 0x004fc800078e3cff */
[----:B------:R-:W-:-:S04]  /*276d0*/  @!P0 LOP3.LUT R2, R3, R2, RZ, 0x3c, !PT ;  /* 0x0000000203028212 */ /* 0x000fc800078e3cff */
[----:B------:R-:W-:-:S05]  /*276e0*/  @!P0 LOP3.LUT R3, R3, R2, RZ, 0x3c, !PT ;  /* 0x0000000203038212 */ /* 0x000fca00078e3cff */
[----:B------:R-:W2:Y:S04]  /*276f0*/  @!P0 LDG.E.U8 R5, desc[UR54][R2.64] ;  /* 0x0000003602058981 */ /* 0x000ea8000c1e1100 */
        /* <DEDUP_REMOVED lines=11> */
[----:B------:R-:W3:Y:S04]  /*277b0*/  LDL R2, [R1+0xf40] ;  /* 0x000f400001027983 */ /* 0x000ee80000100800 */
[----:B------:R-:W3:Y:S01]  /*277c0*/  LDL R3, [R1+0xf44] ;  /* 0x000f440001037983 */ /* 0x000ee20000100800 */
[----:B--2---:R-:W-:-:S02]  /*277d0*/  PRMT R5, RZ, 0x7610, R5 ;  /* 0x00007610ff057816 */ /* 0x004fc40000000005 */
[----:B---3--:R-:W-:-:S04]  /*277e0*/  @!P0 LOP3.LUT R3, R3, R2, RZ, 0x3c, !PT ;  /* 0x0000000203038212 */ /* 0x008fc800078e3cff */
        /* <DEDUP_REMOVED lines=11> */
[----:B------:R-:W3:Y:S01]  /*278a0*/  @!P0 LDG.E.U8 R4, desc[UR54][R2.64] ;  /* 0x0000003602048981 */ /* 0x000ee2000c1e1100 */
[----:B--2---:R-:W-:-:S03]  /*278b0*/  PRMT R5, RZ, 0x7610, R5 ;  /* 0x00007610ff057816 */ /* 0x004fc60000000005 */
[----:B---3--:R0:W-:Y:S04]  /*278c0*/  STL [R1+0x4], R4 ;  /* 0x0000040401007387 */ /* 0x0081e80000100800 */
[----:B0-----:R-:W2:Y:S04]  /*278d0*/  LDL.LU R4, [R1+0x1d08] ;  /* 0x001d080001047983 */ /* 0x001ea80000300800 */
[----:B------:R-:W3:Y:S01]  /*278e0*/  LDL R3, [R1+0xf30] ;  /* 0x000f300001037983 */ /* 0x000ee20000100800 */
[----:B----4-:R-:W-:-:S03]  /*278f0*/  @!P0 IMAD.MOV.U32 R2, RZ, RZ, R0 ;  /* 0x000000ffff028224 */ /* 0x010fc600078e0000 */
[----:B------:R-:W4:Y:S04]  /*27900*/  LDL R0, [R1+0xf14] ;  /* 0x000f140001007983 */ /* 0x000f280000100800 */
[----:B---3--:R-:W3:Y:S04]  /*27910*/  @!P0 LDG.E.U8 R5, desc[UR54][R2.64] ;  /* 0x0000003602058981 */ /* 0x008ee8000c1e1100 */
[----:B---3--:R0:W-:Y:S04]  /*27920*/  STL [R1], R5 ;  /* 0x0000000501007387 */ /* 0x0081e80000100800 */
[----:B0-----:R-:W3:Y:S04]  /*27930*/  LDL.LU R5, [R1+0x1d04] ;  /* 0x001d040001057983 */ /* 0x001ee80000300800 */
[----:B------:R-:W2:Y:S04]  /*27940*/  LDL R2, [R1+0xf28] ;  /* 0x000f280001027983 */ /* 0x000ea80000100800 */
[----:B------:R-:W2:Y:S01]  /*27950*/  LDL R3, [R1+0xf2c] ;  /* 0x000f2c0001037983 */ /* 0x000ea20000100800 */
[----:B------:R-:W-:-:S02]  /*27960*/  PRMT R61, RZ, 0x7610, R61 ;  /* 0x00007610ff3d7816 */ /* 0x000fc4000000003d */
[----:B--2---:R-:W-:-:S04]  /*27970*/  @!P0 LOP3.LUT R3, R3, R2, RZ, 0x3c, !PT ;  /* 0x0000000203038212 */ /* 0x004fc800078e3cff */
[----:B------:R-:W-:-:S04]  /*27980*/  @!P0 LOP3.LUT R2, R3, R2, RZ, 0x3c, !PT ;  /* 0x0000000203028212 */ /* 0x000fc800078e3cff */
[----:B------:R-:W-:-:S05]  /*27990*/  @!P0 LOP3.LUT R3, R3, R2, RZ, 0x3c, !PT ;  /* 0x0000000203038212 */ /* 0x000fca00078e3cff */
[----:B------:R-:W2:Y:S04]  /*279a0*/  @!P0 LDG.E.U8 R61, desc[UR54][R2.64] ;  /* 0x00000036023d8981 */ /* 0x000ea8000c1e1100 */
[----:B------:R-:W3:Y:S04]  /*279b0*/  LDL R2, [R1+0xf20] ;  /* 0x000f200001027983 */ /* 0x000ee80000100800 */
[----:B------:R-:W3:Y:S01]  /*279c0*/  LDL R3, [R1+0xf24] ;  /* 0x000f240001037983 */ /* 0x000ee20000100800 */
[----:B------:R-:W-:-:S03]  /*279d0*/  PRMT R60, RZ, 0x7610, R60 ;  /* 0x00007610ff3c7816 */ /* 0x000fc6000000003c */
[----:B--2---:R0:W-:Y:S04]  /*279e0*/  STL [R1+0x1c88], R61 ;  /* 0x001c883d01007387 */ /* 0x0041e80000100800 */
[----:B0-----:R-:W2:Y:S01]  /*279f0*/  LDL R61, [R1+0xf1c] ;  /* 0x000f1c00013d7983 */ /* 0x001ea20000100800 */
[----:B---3--:R-:W-:-:S04]  /*27a00*/  @!P0 LOP3.LUT R3, R3, R2, RZ, 0x3c, !PT ;  /* 0x0000000203038212 */ /* 0x008fc800078e3cff */
[----:B------:R-:W-:-:S04]  /*27a10*/  @!P0 LOP3.LUT R2, R3, R2, RZ, 0x3c, !PT ;  /* 0x0000000203028212 */ /* 0x000fc800078e3cff */
[----:B------:R-:W-:-:S05]  /*27a20*/  @!P0 LOP3.LUT R3, R3, R2, RZ, 0x3c, !PT ;  /* 0x0000000203038212 */ /* 0x000fca00078e3cff */
[----:B------:R2:W3:Y:S04]  /*27a30*/  @!P0 LDG.E.U8 R60, desc[UR54][R2.64] ;  /* 0x00000036023c8981 */ /* 0x0004e8000c1e1100 */
[----:B------:R-:W4:Y:S01]  /*27a40*/  LDL R3, [R1+0xf18] ;  /* 0x000f180001037983 */ /* 0x000f220000100800 */
[----:B------:R-:W-:Y:S01]  /*27a50*/  PRMT R59, RZ, 0x7610, R59 ;  /* 0x00007610ff3b7816 */ /* 0x000fe2000000003b */
[----:B--2---:R-:W-:Y:S02]  /*27a60*/  @!P0 IMAD.MOV.U32 R2, RZ, RZ, R61 ;  /* 0x000000ffff028224 */ /* 0x004fe400078e003d */
[----:B---3--:R0:W-:Y:S01]  /*27a70*/  STL [R1+0x1c8c], R60 ;  /* 0x001c8c3c01007387 */ /* 0x0081e20000100800 */
[----:B------:R-:W-:-:S03]  /*27a80*/  PRMT R58, RZ, 0x7610, R58 ;  /* 0x00007610ff3a7816 */ /* 0x000fc6000000003a */
[----:B------:R-:W2:Y:S04]  /*27a90*/  LDL R61, [R1+0xef8] ;  /* 0x000ef800013d7983 */ /* 0x000ea80000100800 */
[----:B----4-:R1:W3:Y:S04]  /*27aa0*/  @!P0 LDG.E.U8 R59, desc[UR54][R2.64] ;  /* 0x00000036023b8981 */ /* 0x0102e8000c1e1100 */
[----:B0-----:R-:W4:Y:S04]  /*27ab0*/  LDL R60, [R1+0xefc] ;  /* 0x000efc00013c7983 */ /* 0x001f280000100800 */
[----:B------:R-:W2:Y:S01]  /*27ac0*/  LDL R3, [R1+0xf10] ;  /* 0x000f100001037983 */ /* 0x000ea20000100800 */
[----:B-1----:R-:W-:-:S03]  /*27ad0*/  @!P0 IMAD.MOV.U32 R2, RZ, RZ, R0 ;  /* 0x000000ffff028224 */ /* 0x002fc600078e0000 */
[----:B---3--:R0:W-:Y:S01]  /*27ae0*/  STL [R1+0x1c90], R59 ;  /* 0x001c903b01007387 */ /* 0x0081e20000100800 */
[----:B------:R-:W-:-:S03]  /*27af0*/  PRMT R57, RZ, 0x7610, R57 ;  /* 0x00007610ff397816 */ /* 0x000fc60000000039 */
[----:B------:R-:W3:Y:S04]  /*27b00*/  LDL R0, [R1+0xef4] ;  /* 0x000ef40001007983 */ /* 0x000ee80000100800 */
[----:B--2---:R1:W2:Y:S04]  /*27b10*/  @!P0 LDG.E.U8 R58, desc[UR54][R2.64] ;  /* 0x00000036023a8981 */ /* 0x0042a8000c1e1100 */
[----:B0-----:R-:W2:Y:S04]  /*27b20*/  LDL R59, [R1+0xef0] ;  /* 0x000ef000013b7983 */ /* 0x001ea80000100800 */
[----:B------:R-:W1:Y:S04]  /*27b30*/  LDL R2, [R1+0xf08] ;  /* 0x000f080001027983 */ /* 0x000e680000100800 */
[----:B------:R-:W1:Y:S02]  /*27b40*/  LDL R3, [R1+0xf0c] ;  /* 0x000f0c0001037983 */ /* 0x000e640000100800 */
[----:B-1----:R-:W-:-:S04]  /*27b50*/  @!P0 LOP3.LUT R3, R3, R2, RZ, 0x3c, !PT ;  /* 0x0000000203038212 */ /* 0x002fc800078e3cff */
[----:B------:R-:W-:-:S04]  /*27b60*/  @!P0 LOP3.LUT R2, R3, R2, RZ, 0x3c, !PT ;  /* 0x0000000203028212 */ /* 0x000fc800078e3cff */
[----:B------:R-:W-:Y:S01]  /*27b70*/  @!P0 LOP3.LUT R3, R3, R2, RZ, 0x3c, !PT ;  /* 0x0000000203038212 */ /* 0x000fe200078e3cff */
[----:B--2---:R0:W-:Y:S04]  /*27b80*/  STL [R1+0x1c98], R58 ;  /* 0x001c983a01007387 */ /* 0x0041e80000100800 */
[----:B------:R1:W2:Y:S01]  /*27b90*/  @!P0 LDG.E.U8 R57, desc[UR54][R2.64] ;  /* 0x0000003602398981 */ /* 0x0002a2000c1e1100 */
[----:B------:R-:W-:Y:S02]  /*27ba0*/  PRMT R56, RZ, 0x7610, R56 ;  /* 0x00007610ff387816 */ /* 0x000fe40000000038 */
[----:B------:R-:W-:Y:S02]  /*27bb0*/  PRMT R55, RZ, 0x7610, R55 ;  /* 0x00007610ff377816 */ /* 0x000fe40000000037 */
[----:B------:R-:W-:Y:S01]  /*27bc0*/  PRMT R54, RZ, 0x7610, R54 ;  /* 0x00007610ff367816 */ /* 0x000fe20000000036 */
[----:B0-----:R-:W2:Y:S04]  /*27bd0*/  LDL R58, [R1+0xeec] ;  /* 0x000eec00013a7983 */ /* 0x001ea80000100800 */
[----:B------:R-:W1:Y:S04]  /*27be0*/  LDL R2, [R1+0xf00] ;  /* 0x000f000001027983 */ /* 0x000e680000100800 */
[----:B------:R-:W1:Y:S02]  /*27bf0*/  LDL R3, [R1+0xf04] ;  /* 0x000f040001037983 */ /* 0x000e640000100800 */
[----:B-1----:R-:W-:-:S04]  /*27c00*/  @!P0 LOP3.LUT R3, R3, R2, RZ, 0x3c, !PT ;  /* 0x0000000203038212 */ /* 0x002fc800078e3cff */
[----:B------:R-:W-:-:S04]  /*27c10*/  @!P0 LOP3.LUT R2, R3, R2, RZ, 0x3c, !PT ;  /* 0x0000000203028212 */ /* 0x000fc800078e3cff */
[----:B------:R-:W-:-:S05]  /*27c20*/  @!P0 LOP3.LUT R3, R3, R2, RZ, 0x3c, !PT ;  /* 0x0000000203038212 */ /* 0x000fca00078e3cff */
[----:B------:R4:W3:Y:S02]  /*27c30*/  @!P0 LDG.E.U8 R56, desc[UR54][R2.64] ;  /* 0x0000003602388981 */ /* 0x0008e4000c1e1100 */
[----:B----4-:R-:W-:Y:S02]  /*27c40*/  @!P0 IMAD.MOV.U32 R2, RZ, RZ, R60 ;  /* 0x000000ffff028224 */ /* 0x010fe400078e003c */
[----:B------:R-:W-:-:S05]  /*27c50*/  @!P0 IMAD.MOV.U32 R3, RZ, RZ, R61 ;  /* 0x000000ffff038224 */ /* 0x000fca00078e003d */
[----:B------:R3:W4:Y:S04]  /*27c60*/  @!P0 LDG.E.U8 R55, desc[UR54][R2.64] ;  /* 0x0000003602378981 */ /* 0x000728000c1e1100 */
[----:B--2---:R0:W-:Y:S01]  /*27c70*/  STL [R1+0x1c94], R57 ;  /* 0x001c943901007387 */ /* 0x0041e20000100800 */
[----:B---3--:R-:W-:Y:S02]  /*27c80*/  @!P0 IMAD.MOV.U32 R2, RZ, RZ, R0 ;  /* 0x000000ffff028224 */ /* 0x008fe400078e0000 */
[----:B------:R-:W-:Y:S01]  /*27c90*/  @!P0 IMAD.MOV.U32 R3, RZ, RZ, R59 ;  /* 0x000000ffff038224 */ /* 0x000fe200078e003b */
[----:B0-----:R-:W2:Y:S04]  /*27ca0*/  LDL R57, [R1+0xee8] ;  /* 0x000ee80001397983 */ /* 0x001ea80000100800 */
[----:B------:R0:W3:Y:S02]  /*27cb0*/  @!P0 LDG.E.U8 R54, desc[UR54][R2.64] ;  /* 0x0000003602368981 */ /* 0x0000e4000c1e1100 */
[----:B0-----:R-:W-:Y:S01]  /*27cc0*/  @!P0 IMAD.MOV.U32 R2, RZ, RZ, R58 ;  /* 0x000000ffff028224 */ /* 0x001fe200078e003a */
[----:B------:R-:W-:Y:S01]  /*27cd0*/  PRMT R53, RZ, 0x7610, R53 ;  /* 0x00007610ff357816 */ /* 0x000fe20000000035 */
[----:B------:R0:W-:Y:S04]  /*27ce0*/  STL [R1+0x1c9c], R56 ;  /* 0x001c9c3801007387 */ /* 0x0001e80000100800 */
[----:B------:R-:W3:Y:S04]  /*27cf0*/  LDL R61, [R1+0xee0] ;  /* 0x000ee000013d7983 */ /* 0x000ee80000100800 */
[----:B------:R-:W3:Y:S04]  /*27d00*/  LDL R60, [R1+0xee4] ;  /* 0x000ee400013c7983 */ /* 0x000ee80000100800 */
[----:B----4-:R-:W-:Y:S04]  /*27d10*/  STL [R1+0x1ca0], R55 ;  /* 0x001ca03701007387 */ /* 0x010fe80000100800 */
[----:B------:R-:W4:Y:S04]  /*27d20*/  LDL R59, [R1+0xed8] ;  /* 0x000ed800013b7983 */ /* 0x000f280000100800 */
[----:B------:R-:W4:Y:S01]  /*27d30*/  LDL R0, [R1+0xedc] ;  /* 0x000edc0001007983 */ /* 0x000f220000100800 */
[----:B--2---:R-:W-:-:S03]  /*27d40*/  @!P0 IMAD.MOV.U32 R3, RZ, RZ, R57 ;  /* 0x000000ffff038224 */ /* 0x004fc600078e0039 */
[----:B---3--:R1:W-:Y:S04]  /*27d50*/  STL [R1+0x1ca4], R54 ;  /* 0x001ca43601007387 */ /* 0x0083e80000100800 */
[----:B------:R-:W2:Y:S04]  /*27d60*/  LDL R58, [R1+0xed0] ;  /* 0x000ed000013a7983 */ /* 0x000ea80000100800 */
[----:B------:R-:W3:Y:S04]  /*27d70*/  LDL R57, [R1+0xed4] ;  /* 0x000ed40001397983 */ /* 0x000ee80000100800 */
[----:B------:R1:W3:Y:S01]  /*27d80*/  @!P0 LDG.E.U8 R53, desc[UR54][R2.64] ;  /* 0x0000003602358981 */ /* 0x0002e2000c1e1100 */
[----:B------:R-:W-:-:S02]  /*27d90*/  PRMT R52, RZ, 0x7610, R52 ;  /* 0x00007610ff347816 */ /* 0x000fc40000000034 */
[----:B------:R-:W-:Y:S02]  /*27da0*/  PRMT R51, RZ, 0x7610, R51 ;  /* 0x00007610ff337816 */ /* 0x000fe40000000033 */
[----:B------:R-:W-:Y:S01]  /*27db0*/  PRMT R50, RZ, 0x7610, R50 ;  /* 0x00007610ff327816 */ /* 0x000fe20000000032 */
[----:B0-----:R-:W3:Y:S04]  /*27dc0*/  LDL R56, [R1+0xec8] ;  /* 0x000ec80001387983 */ /* 0x001ee80000100800 */
[----:B-1----:R-:W3:Y:S01]  /*27dd0*/  LDL R54, [R1+0xecc] ;  /* 0x000ecc0001367983 */ /* 0x002ee20000100800 */
[----:B------:R-:W-:Y:S02]  /*27de0*/  @!P0 IMAD.MOV.U32 R3, RZ, RZ, R61 ;  /* 0x000000ffff038224 */ /* 0x000fe400078e003d */
[----:B------:R-:W-:-:S05]  /*27df0*/  @!P0 IMAD.MOV.U32 R2, RZ, RZ, R60 ;  /* 0x000000ffff028224 */ /* 0x000fca00078e003c */
[----:B------:R4:W3:Y:S02]  /*27e00*/  @!P0 LDG.E.U8 R52, desc[UR54][R2.64] ;  /* 0x0000003602348981 */ /* 0x0008e4000c1e1100 */
[----:B----4-:R-:W-:Y:S02]  /*27e10*/  @!P0 IMAD.MOV.U32 R3, RZ, RZ, R59 ;  /* 0x000000ffff038224 */ /* 0x010fe400078e003b */
[----:B------:R-:W-:-:S05]  /*27e20*/  @!P0 IMAD.MOV.U32 R2, RZ, RZ, R0 ;  /* 0x000000ffff028224 */ /* 0x000fca00078e0000 */
[----:B------:R2:W4:Y:S02]  /*27e30*/  @!P0 LDG.E.U8 R51, desc[UR54][R2.64] ;  /* 0x0000003602338981 */ /* 0x000524000c1e1100 */
[----:B--2---:R-:W-:Y:S02]  /*27e40*/  @!P0 IMAD.MOV.U32 R3, RZ, RZ, R58 ;  /* 0x000000ffff038224 */ /* 0x004fe400078e003a */
[----:B---3--:R-:W-:-:S05]  /*27e50*/  @!P0 IMAD.MOV.U32 R2, RZ, RZ, R57 ;  /* 0x000000ffff028224 */ /* 0x008fca00078e0039 */
[----:B------:R0:W2:Y:S04]  /*27e60*/  @!P0 LDG.E.U8 R50, desc[UR54][R2.64] ;  /* 0x0000003602328981 */ /* 0x0000a8000c1e1100 */
[----:B------:R1:W-:Y:S04]  /*27e70*/  STL [R1+0x1ca8], R53 ;  /* 0x001ca83501007387 */ /* 0x0003e80000100800 */
[----:B------:R-:W3:Y:S04]  /*27e80*/  LDL R55, [R1+0xec0] ;  /* 0x000ec00001377983 */ /* 0x000ee80000100800 */
[----:B-1----:R-:W3:Y:S01]  /*27e90*/  LDL R53, [R1+0xec4] ;  /* 0x000ec40001357983 */ /* 0x002ee20000100800 */
[----:B------:R-:W-:Y:S01]  /*27ea0*/  PRMT R49, RZ, 0x7610, R49 ;  /* 0x00007610ff317816 */ /* 0x000fe20000000031 */
[----:B0-----:R-:W-:-:S02]  /*27eb0*/  @!P0 IMAD.MOV.U32 R2, RZ, RZ, R54 ;  /* 0x000000ffff028224 */ /* 0x001fc400078e0036 */
[----:B------:R-:W-:-:S05]  /*27ec0*/  @!P0 IMAD.MOV.U32 R3, RZ, RZ, R56 ;  /* 0x000000ffff038224 */ /* 0x000fca00078e0038 */
[----:B------:R3:W3:Y:S01]  /*27ed0*/  @!P0 LDG.E.U8 R49, desc[UR54][R2.64] ;  /* 0x0000003602318981 */ /* 0x0006e2000c1e1100 */
[----:B------:R-:W-:-:S03]  /*27ee0*/  PRMT R48, RZ, 0x7610, R48 ;  /* 0x00007610ff307816 */ /* 0x000fc60000000030 */
[----:B------:R0:W-:Y:S04]  /*27ef0*/  STL [R1+0x1cac], R52 ;  /* 0x001cac3401007387 */ /* 0x0001e80000100800 */
[----:B------:R-:W3:Y:S04]  /*27f00*/  LDL R0, [R1+0xebc] ;  /* 0x000ebc0001007983 */ /* 0x000ee80000100800 */
[----:B0-----:R-:W3:Y:S04]  /*27f10*/  LDL R52, [R1+0xeb8] ;  /* 0x000eb80001347983 */ /* 0x001ee80000100800 */
[----:B----4-:R-:W-:Y:S04]  /*27f20*/  STL [R1+0x1cb0], R51 ;  /* 0x001cb03301007387 */ /* 0x010fe80000100800 */
[----:B--2---:R0:W-:Y:S04]  /*27f30*/  STL [R1+0x1cb4], R50 ;  /* 0x001cb43201007387 */ /* 0x0041e80000100800 */
[----:B------:R-:W2:Y:S04]  /*27f40*/  LDL R54, [R1+0xeb0] ;  /* 0x000eb00001367983 */ /* 0x000ea80000100800 */
[----:B0-----:R-:W4:Y:S01]  /*27f50*/  LDL R50, [R1+0xeb4] ;  /* 0x000eb40001327983 */ /* 0x001f220000100800 */
[----:B---3--:R-:W-:-:S02]  /*27f60*/  @!P0 IMAD.MOV.U32 R2, RZ, RZ, R53 ;  /* 0x000000ffff028224 */ /* 0x008fc400078e0035 */
[----:B------:R-:W-:-:S05]  /*27f70*/  @!P0 IMAD.MOV.U32 R3, RZ, RZ, R55 ;  /* 0x000000ffff038224 */ /* 0x000fca00078e0037 */
[----:B------:R0:W3:Y:S01]  /*27f80*/  @!P0 LDG.E.U8 R48, desc[UR54][R2.64] ;  /* 0x0000003602308981 */ /* 0x0000e2000c1e1100 */
[----:B------:R-:W-:Y:S02]  /*27f90*/  PRMT R47, RZ, 0x7610, R47 ;  /* 0x00007610ff2f7816 */ /* 0x000fe4000000002f */
[----:B------:R-:W-:Y:S01]  /*27fa0*/  PRMT R46, RZ, 0x7610, R46 ;  /* 0x00007610ff2e7816 */ /* 0x000fe2000000002e */
[----:B------:R1:W-:Y:S04]  /*27fb0*/  STL [R1+0x1cb8], R49 ;  /* 0x001cb83101007387 */ /* 0x0003e80000100800 */
[----:B------:R-:W3:Y:S04]  /*27fc0*/  LDL R53, [R1+0xea8] ;  /* 0x000ea80001357983 */ /* 0x000ee80000100800 */
[----:B-1----:R-:W3:Y:S01]  /*27fd0*/  LDL R49, [R1+0xeac] ;  /* 0x000eac0001317983 */ /* 0x002ee20000100800 */
[----:B0-----:R-:W-:-:S02]  /*27fe0*/  @!P0 IMAD.MOV.U32 R2, RZ, RZ, R0 ;  /* 0x000000ffff028224 */ /* 0x001fc400078e0000 */
[----:B------:R-:W-:-:S05]  /*27ff0*/  @!P0 IMAD.MOV.U32 R3, RZ, RZ, R52 ;  /* 0x000000ffff038224 */ /* 0x000fca00078e0034 */
[----:B------:R2:W3:Y:S02]  /*28000*/  @!P0 LDG.E.U8 R47, desc[UR54][R2.64] ;  /* 0x00000036022f8981 */ /* 0x0004e4000c1e1100 */
[----:B--2---:R-:W-:Y:S02]  /*28010*/  @!P0 IMAD.MOV.U32 R3, RZ, RZ, R54 ;  /* 0x000000ffff038224 */ /* 0x004fe400078e0036 */
[----:B----4-:R-:W-:-:S05]  /*28020*/  @!P0 IMAD.MOV.U32 R2, RZ, RZ, R50 ;  /* 0x000000ffff028224 */ /* 0x010fca00078e0032 */
[----:B------:R0:W2:Y:S04]  /*28030*/  @!P0 LDG.E.U8 R46, desc[UR54][R2.64] ;  /* 0x00000036022e8981 */ /* 0x0000a8000c1e1100 */
[----:B---3--:R1:W-:Y:S04]  /*28040*/  STL [R1+0x1cbc], R48 ;  /* 0x001cbc3001007387 */ /* 0x0083e80000100800 */
[----:B------:R-:W3:Y:S04]  /*28050*/  LDL R52, [R1+0xea0] ;  /* 0x000ea00001347983 */ /* 0x000ee80000100800 */
[----:B------:R-:W4:Y:S04]  /*28060*/  LDL R51, [R1+0xea4] ;  /* 0x000ea40001337983 */ /* 0x000f280000100800 */
[----:B------:R-:W3:Y:S01]  /*28070*/  LDL R0, [R1+0xe9c] ;  /* 0x000e9c0001007983 */ /* 0x000ee20000100800 */
[----:B------:R-:W-:Y:S01]  /*28080*/  PRMT R45, RZ, 0x7610, R45 ;  /* 0x00007610ff2d7816 */ /* 0x000fe2000000002d */
[----:B0-----:R-:W-:-:S02]  /*28090*/  @!P0 IMAD.MOV.U32 R2, RZ, RZ, R49 ;  /* 0x000000ffff028224 */ /* 0x001fc400078e0031 */
[----:B------:R-:W-:-:S05]  /*280a0*/  @!P0 IMAD.MOV.U32 R3, RZ, RZ, R53 ;  /* 0x000000ffff038224 */ /* 0x000fca00078e0035 */
[----:B------:R4:W3:Y:S01]  /*280b0*/  @!P0 LDG.E.U8 R45, desc[UR54][R2.64] ;  /* 0x00000036022d8981 */ /* 0x0008e2000c1e1100 */
[----:B------:R-:W-:-:S03]  /*280c0*/  PRMT R44, RZ, 0x7610, R44 ;  /* 0x00007610ff2c7816 */ /* 0x000fc6000000002c */
[----:B------:R0:W-:Y:S04]  /*280d0*/  STL [R1+0x1cc0], R47 ;  /* 0x001cc02f01007387 */ /* 0x0001e80000100800 */
[----:B------:R-:W3:Y:S04]  /*280e0*/  LDL R50, [R1+0xe98] ;  /* 0x000e980001327983 */ /* 0x000ee80000100800 */
[----:B-1----:R-:W3:Y:S04]  /*280f0*/  LDL R48, [R1+0xe94] ;  /* 0x000e940001307983 */ /* 0x002ee80000100800 */
[----:B--2---:R1:W-:Y:S04]  /*28100*/  STL [R1+0x1cc4], R46 ;  /* 0x001cc42e01007387 */ /* 0x0043e80000100800 */
[----:B------:R-:W2:Y:S01]  /*28110*/  LDL R49, [R1+0xe90] ;  /* 0x000e900001317983 */ /* 0x000ea20000100800 */
[----:B----4-:R-:W-:-:S02]  /*28120*/  @!P0 IMAD.MOV.U32 R2, RZ, RZ, R51 ;  /* 0x000000ffff028224 */ /* 0x010fc400078e0033 */
[----:B---3--:R-:W-:Y:S01]  /*28130*/  @!P0 IMAD.MOV.U32 R3, RZ, RZ, R52 ;  /* 0x000000ffff038224 */ /* 0x008fe200078e0034 */
[----:B------:R-:W-:Y:S02]  /*28140*/  PRMT R43, RZ, 0x7610, R43 ;  /* 0x00007610ff2b7816 */ /* 0x000fe4000000002b */
[----:B------:R-:W-:Y:S01]  /*28150*/  PRMT R42, RZ, 0x7610, R42 ;  /* 0x00007610ff2a7816 */ /* 0x000fe2000000002a */
[----:B0-----:R-:W3:Y:S04]  /*28160*/  LDL R47, [R1+0xe8c] ;  /* 0x000e8c00012f7983 */ /* 0x001ee80000100800 */
[----:B------:R0:W4:Y:S02]  /*28170*/  @!P0 LDG.E.U8 R44, desc[UR54][R2.64] ;  /* 0x00000036022c8981 */ /* 0x000124000c1e1100 */
[----:B0-----:R-:W-:-:S02]  /*28180*/  @!P0 IMAD.MOV.U32 R2, RZ, RZ, R0 ;  /* 0x000000ffff028224 */ /* 0x001fc400078e0000 */
[----:B------:R0:W-:Y:S04]  /*28190*/  STL [R1+0x1cc8], R45 ;  /* 0x001cc82d01007387 */ /* 0x0001e80000100800 */
[----:B-1----:R-:W3:Y:S04]  /*281a0*/  LDL R46, [R1+0xe84] ;  /* 0x000e8400012e7983 */ /* 0x002ee80000100800 */
[----:B0-----:R-:W3:Y:S01]  /*281b0*/  LDL R45, [R1+0xe88] ;  /* 0x000e8800012d7983 */ /* 0x001ee20000100800 */
[----:B------:R-:W-:-:S05]  /*281c0*/  @!P0 IMAD.MOV.U32 R3, RZ, RZ, R50 ;  /* 0x000000ffff038224 */ /* 0x000fca00078e0032 */
[----:B------:R0:W3:Y:S02]  /*281d0*/  @!P0 LDG.E.U8 R43, desc[UR54][R2.64] ;  /* 0x00000036022b8981 */ /* 0x0000e4000c1e1100 */
[----:B0-----:R-:W-:Y:S02]  /*281e0*/  @!P0 IMAD.MOV.U32 R2, RZ, RZ, R48 ;  /* 0x000000ffff028224 */ /* 0x001fe400078e0030 */
[----:B--2---:R-:W-:-:S05]  /*281f0*/  @!P0 IMAD.MOV.U32 R3, RZ, RZ, R49 ;  /* 0x000000ffff038224 */ /* 0x004fca00078e0031 */
[----:B------:R3:W2:Y:S04]  /*28200*/  @!P0 LDG.E.U8 R42, desc[UR54][R2.64] ;  /* 0x00000036022a8981 */ /* 0x0006a8000c1e1100 */
[----:B----4-:R0:W-:Y:S04]  /*28210*/  STL [R1+0x1ccc], R44 ;  /* 0x001ccc2c01007387 */ /* 0x0101e80000100800 */
[----:B------:R-:W4:Y:S04]  /*28220*/  LDL R50, [R1+0xe80] ;  /* 0x000e800001327983 */ /* 0x000f280000100800 */
[----:B------:R-:W4:Y:S04]  /*28230*/  LDL R0, [R1+0xe7c] ;  /* 0x000e7c0001007983 */ /* 0x000f280000100800 */
[----:B0-----:R-:W4:Y:S01]  /*28240*/  LDL R44, [R1+0xe78] ;  /* 0x000e7800012c7983 */ /* 0x001f220000100800 */
[----:B---3--:R-:W-:Y:S01]  /*28250*/  @!P0 IMAD.MOV.U32 R2, RZ, RZ, R47 ;  /* 0x000000ffff028224 */ /* 0x008fe200078e002f */
[----:B------:R-:W-:Y:S01]  /*28260*/  PRMT R41, RZ, 0x7610, R41 ;  /* 0x00007610ff297816 */ /* 0x000fe20000000029 */
[----:B------:R-:W-:-:S05]  /*28270*/  @!P0 IMAD.MOV.U32 R3, RZ, RZ, R45 ;  /* 0x000000ffff038224 */ /* 0x000fca00078e002d */
[----:B------:R0:W3:Y:S01]  /*28280*/  @!P0 LDG.E.U8 R41, desc[UR54][R2.64] ;  /* 0x0000003602298981 */ /* 0x0000e2000c1e1100 */
[----:B------:R-:W-:Y:S01]  /*28290*/  PRMT R40, RZ, 0x7610, R40 ;  /* 0x00007610ff287816 */ /* 0x000fe20000000028 */
[----:B0-----:R-:W-:Y:S02]  /*282a0*/  @!P0 IMAD.MOV.U32 R2, RZ, RZ, R46 ;  /* 0x000000ffff028224 */ /* 0x001fe400078e002e */
[----:B------:R-:W-:Y:S04]  /*282b0*/  STL [R1+0x1cd0], R43 ;  /* 0x001cd02b01007387 */ /* 0x000fe80000100800 */
[----:B------:R-:W3:Y:S04]  /*282c0*/  LDL R49, [R1+0xe70] ;  /* 0x000e700001317983 */ /* 0x000ee80000100800 */
[----:B------:R-:W3:Y:S04]  /*282d0*/  LDL R48, [R1+0xe74] ;  /* 0x000e740001307983 */ /* 0x000ee80000100800 */
[----:B--2---:R0:W-:Y:S04]  /*282e0*/  STL [R1+0x1cd4], R42 ;  /* 0x001cd42a01007387 */ /* 0x0041e80000100800 */
[----:B------:R-:W2:Y:S01]  /*282f0*/  LDL R47, [R1+0xe50] ;  /* 0x000e5000012f7983 */ /* 0x000ea20000100800 */
[----:B----4-:R-:W-:Y:S01]  /*28300*/  @!P0 IMAD.MOV.U32 R3, RZ, RZ, R50 ;  /* 0x000000ffff038224 */ /* 0x010fe200078e0032 */
[----:B------:R-:W-:-:S02]  /*28310*/  PRMT R39, RZ, 0x7610, R39 ;  /* 0x00007610ff277816 */ /* 0x000fc40000000027 */
[----:B------:R-:W-:Y:S02]  /*28320*/  PRMT R38, RZ, 0x7610, R38 ;  /* 0x00007610ff267816 */ /* 0x000fe40000000026 */
[----:B------:R-:W-:Y:S01]  /*28330*/  PRMT R37, RZ, 0x7610, R37 ;  /* 0x00007610ff257816 */ /* 0x000fe20000000025 */
[----:B------:R-:W4:Y:S04]  /*28340*/  LDL R45, [R1+0xe4c] ;  /* 0x000e4c00012d7983 */ /* 0x000f280000100800 */
[----:B------:R1:W4:Y:S04]  /*28350*/  @!P0 LDG.E.U8 R40, desc[UR54][R2.64] ;  /* 0x0000003602288981 */ /* 0x000328000c1e1100 */
[----:B0-----:R-:W4:Y:S01]  /*28360*/  LDL R42, [R1+0xe54] ;  /* 0x000e5400012a7983 */ /* 0x001f220000100800 */
[----:B-1----:R-:W-:-:S02]  /*28370*/  @!P0 IMAD.MOV.U32 R2, RZ, RZ, R0 ;  /* 0x000000ffff028224 */ /* 0x002fc400078e0000 */
[----:B------:R-:W-:-:S05]  /*28380*/  @!P0 IMAD.MOV.U32 R3, RZ, RZ, R44 ;  /* 0x000000ffff038224 */ /* 0x000fca00078e002c */
[----:B------:R0:W4:Y:S04]  /*28390*/  @!P0 LDG.E.U8 R39, desc[UR54][R2.64] ;  /* 0x0000003602278981 */ /* 0x000128000c1e1100 */
[----:B---3--:R-:W-:Y:S04]  /*283a0*/  STL [R1+0x1cd8], R41 ;  /* 0x001cd82901007387 */ /* 0x008fe80000100800 */
[----:B------:R-:W3:Y:S04]  /*283b0*/  LDL R46, [R1+0xe48] ;  /* 0x000e4800012e7983 */ /* 0x000ee80000100800 */
[----:B------:R-:W3:Y:S01]  /*283c0*/  LDL R43, [R1+0xe44] ;  /* 0x000e4400012b7983 */ /* 0x000ee20000100800 */
[----:B0-----:R-:W-:-:S02]  /*283d0*/  @!P0 IMAD.MOV.U32 R3, RZ, RZ, R49 ;  /* 0x000000ffff038224 */ /* 0x001fc400078e0031 */
[----:B------:R-:W-:-:S05]  /*283e0*/  @!P0 IMAD.MOV.U32 R2, RZ, RZ, R48 ;  /* 0x000000ffff028224 */ /* 0x000fca00078e0030 */
[----:B------:R2:W3:Y:S02]  /*283f0*/  @!P0 LDG.E.U8 R38, desc[UR54][R2.64] ;  /* 0x0000003602268981 */ /* 0x0004e4000c1e1100 */
[----:B--2---:R-:W-:Y:S02]  /*28400*/  @!P0 IMAD.MOV.U32 R3, RZ, RZ, R47 ;  /* 0x000000ffff038224 */ /* 0x004fe400078e002f */
[----:B----4-:R-:W-:-:S05]  /*28410*/  @!P0 IMAD.MOV.U32 R2, RZ, RZ, R42 ;  /* 0x000000ffff028224 */ /* 0x010fca00078e002a */
[----:B------:R3:W2:Y:S04]  /*28420*/  @!P0 LDG.E.U8 R37, desc[UR54][R2.64] ;  /* 0x0000003602258981 */ /* 0x0006a8000c1e1100 */
[----:B------:R-:W-:Y:S04]  /*28430*/  STL [R1+0x1cdc], R40 ;  /* 0x001cdc2801007387 */ /* 0x000fe80000100800 */
[----:B------:R-:W4:Y:S04]  /*28440*/  LDL R44, [R1+0xe40] ;  /* 0x000e4000012c7983 */ /* 0x000f280000100800 */
[----:B------:R-:W4:Y:S04]  /*28450*/  LDL R0, [R1+0xe3c] ;  /* 0x000e3c0001007983 */ /* 0x000f280000100800 */
[----:B------:R0:W-:Y:S04]  /*28460*/  STL [R1+0x1ce0], R39 ;  /* 0x001ce02701007387 */ /* 0x0001e80000100800 */
[----:B0-----:R-:W4:Y:S01]  /*28470*/  LDL R39, [R1+0xe38] ;  /* 0x000e380001277983 */ /* 0x001f220000100800 */
[----:B---3--:R-:W-:Y:S01]  /*28480*/  @!P0 IMAD.MOV.U32 R3, RZ, RZ, R46 ;  /* 0x000000ffff038224 */ /* 0x008fe200078e002e */
[----:B------:R-:W-:Y:S01]  /*28490*/  PRMT R36, RZ, 0x7610, R36 ;  /* 0x00007610ff247816 */ /* 0x000fe20000000024 */
[----:B------:R-:W-:Y:S01]  /*284a0*/  @!P0 IMAD.MOV.U32 R2, RZ, RZ, R45 ;  /* 0x000000ffff028224 */ /* 0x000fe200078e002d */
[----:B------:R-:W-:-:S04]  /*284b0*/  PRMT R35, RZ, 0x7610, R35 ;  /* 0x00007610ff237816 */ /* 0x000fc80000000023 */
[----:B------:R0:W3:Y:S02]  /*284c0*/  @!P0 LDG.E.U8 R36, desc[UR54][R2.64] ;  /* 0x0000003602248981 */ /* 0x0000e4000c1e1100 */
[----:B0-----:R-:W-:Y:S02]  /*284d0*/  @!P0 IMAD.MOV.U32 R2, RZ, RZ, R43 ;  /* 0x000000ffff028224 */ /* 0x001fe400078e002b */
[----:B------:R0:W-:Y:S04]  /*284e0*/  STL [R1+0x1ce4], R38 ;  /* 0x001ce42601007387 */ /* 0x0001e80000100800 */
[----:B------:R-:W3:Y:S04]  /*284f0*/  LDL R42, [R1+0xe10] ;  /* 0x000e1000012a7983 */ /* 0x000ee80000100800 */
[----:B------:R-:W3:Y:S04]  /*28500*/  LDL R41, [R1+0xe14] ;  /* 0x000e140001297983 */ /* 0x000ee80000100800 */
[----:B--2---:R1:W-:Y:S04]  /*28510*/  STL [R1+0x1ce8], R37 ;  /* 0x001ce82501007387 */ /* 0x0043e80000100800 */
[----:B------:R-:W2:Y:S04]  /*28520*/  LDL R47, [R1+0xe08] ;  /* 0x000e0800012f7983 */ /* 0x000ea80000100800 */
[----:B0-----:R-:W2:Y:S04]  /*28530*/  LDL R38, [R1+0xe0c] ;  /* 0x000e0c0001267983 */ /* 0x001ea80000100800 */
[----:B------:R-:W2:Y:S04]  /*28540*/  LDL R46, [R1+0xe00] ;  /* 0x000e0000012e7983 */ /* 0x000ea80000100800 */
[----:B------:R-:W2:Y:S01]  /*28550*/  LDL R40, [R1+0xe04] ;  /* 0x000e040001287983 */ /* 0x000ea20000100800 */
[----:B----4-:R-:W-:-:S05]  /*28560*/  @!P0 IMAD.MOV.U32 R3, RZ, RZ, R44 ;  /* 0x000000ffff038224 */ /* 0x010fca00078e002c */
[----:B------:R0:W4:Y:S01]  /*28570*/  @!P0 LDG.E.U8 R35, desc[UR54][R2.64] ;  /* 0x0000003602238981 */ /* 0x000122000c1e1100 */
[----:B------:R-:W-:Y:S01]  /*28580*/  PRMT R34, RZ, 0x7610, R34 ;  /* 0x00007610ff227816 */ /* 0x000fe20000000022 */
[----:B0-----:R-:W-:Y:S02]  /*28590*/  @!P0 IMAD.MOV.U32 R2, RZ, RZ, R0 ;  /* 0x000000ffff028224 */ /* 0x001fe400078e0000 */
[----:B------:R-:W-:-:S05]  /*285a0*/  @!P0 IMAD.MOV.U32 R3, RZ, RZ, R39 ;  /* 0x000000ffff038224 */ /* 0x000fca00078e0027 */
[----:B------:R0:W4:Y:S01]  /*285b0*/  @!P0 LDG.E.U8 R34, desc[UR54][R2.64] ;  /* 0x0000003602228981 */ /* 0x000122000c1e1100 */
[----:B------:R-:W-:Y:S02]  /*285c0*/  PRMT R33, RZ, 0x7610, R33 ;  /* 0x00007610ff217816 */ /* 0x000fe40000000021 */
[----:B------:R-:W-:Y:S02]  /*285d0*/  PRMT R32, RZ, 0x7610, R32 ;  /* 0x00007610ff207816 */ /* 0x000fe40000000020 */
[----:B------:R-:W-:Y:S01]  /*285e0*/  PRMT R31, RZ, 0x7610, R31 ;  /* 0x00007610ff1f7816 */ /* 0x000fe2000000001f */
[----:B---3--:R-:W-:Y:S04]  /*285f0*/  STL [R1+0x1cec], R36 ;  /* 0x001cec2401007387 */ /* 0x008fe80000100800 */
[----:B------:R-:W3:Y:S04]  /*28600*/  LDL R45, [R1+0xdf8] ;  /* 0x000df800012d7983 */ /* 0x000ee80000100800 */
[----:B------:R-:W3:Y:S01]  /*28610*/  LDL R44, [R1+0xdfc] ;  /* 0x000dfc00012c7983 */ /* 0x000ee20000100800 */
[----:B0-----:R-:W-:-:S02]  /*28620*/  @!P0 IMAD.MOV.U32 R3, RZ, RZ, R42 ;  /* 0x000000ffff038224 */ /* 0x001fc400078e002a */
[----:B------:R-:W-:-:S05]  /*28630*/  @!P0 IMAD.MOV.U32 R2, RZ, RZ, R41 ;  /* 0x000000ffff028224 */ /* 0x000fca00078e0029 */
[----:B------:R2:W3:Y:S02]  /*28640*/  @!P0 LDG.E.U8 R33, desc[UR54][R2.64] ;  /* 0x0000003602218981 */ /* 0x0004e4000c1e1100 */
[----:B--2---:R-:W-:Y:S02]  /*28650*/  @!P0 IMAD.MOV.U32 R3, RZ, RZ, R47 ;  /* 0x000000ffff038224 */ /* 0x004fe400078e002f */
[----:B------:R-:W-:-:S05]  /*28660*/  @!P0 IMAD.MOV.U32 R2, RZ, RZ, R38 ;  /* 0x000000ffff028224 */ /* 0x000fca00078e0026 */
[----:B------:R0:W2:Y:S02]  /*28670*/  @!P0 LDG.E.U8 R32, desc[UR54][R2.64] ;  /* 0x0000003602208981 */ /* 0x0000a4000c1e1100 */
[----:B0-----:R-:W-:Y:S02]  /*28680*/  @!P0 IMAD.MOV.U32 R2, RZ, RZ, R40 ;  /* 0x000000ffff028224 */ /* 0x001fe400078e0028 */
[----:B------:R-:W-:-:S05]  /*28690*/  @!P0 IMAD.MOV.U32 R3, RZ, RZ, R46 ;  /* 0x000000ffff038224 */ /* 0x000fca00078e002e */
[----:B------:R3:W2:Y:S04]  /*286a0*/  @!P0 LDG.E.U8 R31, desc[UR54][R2.64] ;  /* 0x00000036021f8981 */ /* 0x0006a8000c1e1100 */
[----:B----4-:R0:W-:Y:S04]  /*286b0*/  STL [R1+0x1cf0], R35 ;  /* 0x001cf02301007387 */ /* 0x0101e80000100800 */
[----:B------:R-:W4:Y:S04]  /*286c0*/  LDL R39, [R1+0xdd4] ;  /* 0x000dd40001277983 */ /* 0x000f280000100800 */
[----:B------:R-:W4:Y:S04]  /*286d0*/  LDL R43, [R1+0xdd0] ;  /* 0x000dd000012b7983 */ /* 0x000f280000100800 */
[----:B------:R-:W4:Y:S04]  /*286e0*/  LDL R0, [R1+0xdcc] ;  /* 0x000dcc0001007983 */ /* 0x000f280000100800 */
[----:B------:R0:W-:Y:S04]  /*286f0*/  STL [R1+0x1cf4], R34 ;  /* 0x001cf42201007387 */ /* 0x0001e80000100800 */
[----:B------:R-:W4:Y:S04]  /*28700*/  LDL R42, [R1+0xdc8] ;  /* 0x000dc800012a7983 */ /* 0x000f280000100800 */
[----:B------:R-:W4:Y:S04]  /*28710*/  LDL R41, [R1+0xdc4] ;  /* 0x000dc40001297983 */ /* 0x000f280000100800 */
[----:B-1----:R-:W4:Y:S01]  /*28720*/  LDL R37, [R1+0x153c] ;  /* 0x00153c0001257983 */ /* 0x002f220000100800 */
[----:B------:R-:W-:Y:S01]  /*28730*/  PRMT R30, RZ, 0x7610, R30 ;  /* 0x00007610ff1e7816 */ /* 0x000fe2000000001e */
[----:B---3--:R-:W-:-:S02]  /*28740*/  @!P0 IMAD.MOV.U32 R2, RZ, RZ, R44 ;  /* 0x000000ffff028224 */ /* 0x008fc400078e002c */
[----:B------:R-:W-:-:S05]  /*28750*/  @!P0 IMAD.MOV.U32 R3, RZ, RZ, R45 ;  /* 0x000000ffff038224 */ /* 0x000fca00078e002d */
[----:B------:R4:W3:Y:S04]  /*28760*/  @!P0 LDG.E.U8 R30, desc[UR54][R2.64] ;  /* 0x00000036021e8981 */ /* 0x0008e8000c1e1100 */
[----:B------:R-:W-:Y:S04]  /*28770*/  STL [R1+0x1cf8], R33 ;  /* 0x001cf82101007387 */ /* 0x000fe80000100800 */
[----:B------:R-:W3:Y:S04]  /*28780*/  LDL R38, [R1+0xdc0] ;  /* 0x000dc00001267983 */ /* 0x000ee80000100800 */
[----:B0-----:R-:W3:Y:S04]  /*28790*/  LDL R35, [R1+0x1544] ;  /* 0x0015440001237983 */ /* 0x001ee80000100800 */
[----:B--2---:R0:W-:Y:S04]  /*287a0*/  STL [R1+0x1cfc], R32 ;  /* 0x001cfc2001007387 */ /* 0x0041e80000100800 */
[----:B------:R-:W2:Y:S04]  /*287b0*/  LDL R40, [R1+0xdac] ;  /* 0x000dac0001287983 */ /* 0x000ea80000100800 */
[----:B------:R-:W2:Y:S04]  /*287c0*/  LDL R36, [R1+0x156c] ;  /* 0x00156c0001247983 */ /* 0x000ea80000100800 */
[----:B------:R1:W-:Y:S04]  /*287d0*/  STL [R1+0x1d00], R31 ;  /* 0x001d001f01007387 */ /* 0x0003e80000100800 */
[----:B------:R-:W2:Y:S04]  /*287e0*/  LDL R34, [R1+0x1538] ;  /* 0x0015380001227983 */ /* 0x000ea80000100800 */
[----:B0-----:R-:W2:Y:S04]  /*287f0*/  LDL R32, [R1+0x1588] ;  /* 0x0015880001207983 */ /* 0x001ea80000100800 */
[----:B------:R-:W2:Y:S01]  /*28800*/  LDL R33, [R1+0x1584] ;  /* 0x0015840001217983 */ /* 0x000ea20000100800 */
[----:B----4-:R-:W-:-:S03]  /*28810*/  @!P0 IMAD.MOV.U32 R2, RZ, RZ, R39 ;  /* 0x000000ffff028224 */ /* 0x010fc600078e0027 */
[----:B------:R-:W4:Y:S04]  /*28820*/  LDL R39, [R1+0x1540] ;  /* 0x0015400001277983 */ /* 0x000f280000100800 */
[----:B-1----:R-:W4:Y:S01]  /*28830*/  LDL R31, [R1+0x1548] ;  /* 0x00154800011f7983 */ /* 0x002f220000100800 */
[----:B------:R-:W-:Y:S01]  /*28840*/  PRMT R29, RZ, 0x7610, R29 ;  /* 0x00007610ff1d7816 */ /* 0x000fe2000000001d */
[----:B------:R-:W-:Y:S01]  /*28850*/  @!P0 IMAD.MOV.U32 R3, RZ, RZ, R43 ;  /* 0x000000ffff038224 */ /* 0x000fe200078e002b */
[----:B------:R-:W-:-:S04]  /*28860*/  PRMT R28, RZ, 0x7610, R28 ;  /* 0x00007610ff1c7816 */ /* 0x000fc8000000001c */
[----:B------:R0:W4:Y:S01]  /*28870*/  @!P0 LDG.E.U8 R29, desc[UR54][R2.64] ;  /* 0x00000036021d8981 */ /* 0x000122000c1e1100 */
[----:B------:R-:W-:Y:S01]  /*28880*/  PRMT R27, RZ, 0x7610, R27 ;  /* 0x00007610ff1b7816 */ /* 0x000fe2000000001b */
[----:B0-----:R-:W-:Y:S02]  /*28890*/  @!P0 IMAD.MOV.U32 R2, RZ, RZ, R0 ;  /* 0x000000ffff028224 */ /* 0x001fe400078e0000 */
[----:B------:R-:W-:Y:S01]  /*288a0*/  @!P0 IMAD.MOV.U32 R3, RZ, RZ, R42 ;  /* 0x000000ffff038224 */ /* 0x000fe200078e002a */
[----:B------:R-:W4:Y:S01]  /*288b0*/  LDL R0, [R1+0x1580] ;  /* 0x0015800001007983 */ /* 0x000f220000100800 */
[----:B------:R-:W-:-:S03]  /*288c0*/  PRMT R26, RZ, 0x7610, R26 ;  /* 0x00007610ff1a7816 */ /* 0x000fc6000000001a */
[----:B------:R-:W4:Y:S04]  /*288d0*/  LDL R42, [R1+0xe60] ;  /* 0x000e6000012a7983 */ /* 0x000f280000100800 */
[----:B------:R0:W4:Y:S02]  /*288e0*/  @!P0 LDG.E.U8 R28, desc[UR54][R2.64] ;  /* 0x00000036021c8981 */ /* 0x000124000c1e1100 */
[----:B0-----:R-:W-:Y:S02]  /*288f0*/  @!P0 IMAD.MOV.U32 R2, RZ, RZ, R37 ;  /* 0x000000ffff028224 */ /* 0x001fe400078e0025 */
[----:B------:R-:W-:Y:S01]  /*28900*/  @!P0 IMAD.MOV.U32 R3, RZ, RZ, R41 ;  /* 0x000000ffff038224 */ /* 0x000fe200078e0029 */
[----:B------:R-:W4:Y:S01]  /*28910*/  LDL R37, [R1+0xe6c] ;  /* 0x000e6c0001257983 */ /* 0x000f220000100800 */
[----:B------:R-:W-:-:S03]  /*28920*/  PRMT R25, RZ, 0x7610, R25 ;  /* 0x00007610ff197816 */ /* 0x000fc60000000019 */
[----:B------:R-:W4:Y:S04]  /*28930*/  LDL R41, [R1+0xe58] ;  /* 0x000e580001297983 */ /* 0x000f280000100800 */
[----:B------:R3:W4:Y:S01]  /*28940*/  @!P0 LDG.E.U8 R27, desc[UR54][R2.64] ;  /* 0x00000036021b8981 */ /* 0x000722000c1e1100 */
[----:B------:R-:W-:Y:S02]  /*28950*/  PRMT R24, RZ, 0x7610, R24 ;  /* 0x00007610ff187816 */ /* 0x000fe40000000018 */
[----:B------:R-:W-:Y:S01]  /*28960*/  PRMT R23, RZ, 0x7610, R23 ;  /* 0x00007610ff177816 */ /* 0x000fe20000000017 */
[----:B---3--:R-:W-:Y:S02]  /*28970*/  @!P0 IMAD.MOV.U32 R3, RZ, RZ, R38 ;  /* 0x000000ffff038224 */ /* 0x008fe400078e0026 */
[----:B------:R-:W3:Y:S01]  /*28980*/  LDL R38, [R1+0xe68] ;  /* 0x000e680001267983 */ /* 0x000ee20000100800 */
[----:B------:R-:W-:-:S03]  /*28990*/  @!P0 IMAD.MOV.U32 R2, RZ, RZ, R35 ;  /* 0x000000ffff028224 */ /* 0x000fc600078e0023 */
[----:B------:R-:W3:Y:S04]  /*289a0*/  LDL R35, [R1+0xe64] ;  /* 0x000e640001237983 */ /* 0x000ee80000100800 */
[----:B------:R2:W3:Y:S02]  /*289b0*/  @!P0 LDG.E.U8 R26, desc[UR54][R2.64] ;  /* 0x00000036021a8981 */ /* 0x0004e4000c1e1100 */
[----:B--2---:R-:W-:Y:S02]  /*289c0*/  @!P0 IMAD.MOV.U32 R3, RZ, RZ, R40 ;  /* 0x000000ffff038224 */ /* 0x004fe400078e0028 */
[----:B------:R-:W-:Y:S01]  /*289d0*/  @!P0 IMAD.MOV.U32 R2, RZ, RZ, R36 ;  /* 0x000000ffff028224 */ /* 0x000fe200078e0024 */
[----:B------:R-:W2:Y:S04]  /*289e0*/  LDL R40, [R1+0xe28] ;  /* 0x000e280001287983 */ /* 0x000ea80000100800 */
[----:B------:R-:W2:Y:S04]  /*289f0*/  LDL R36, [R1+0xe5c] ;  /* 0x000e5c0001247983 */ /* 0x000ea80000100800 */
[----:B------:R0:W2:Y:S02]  /*28a00*/  @!P0 LDG.E.U8 R25, desc[UR54][R2.64] ;  /* 0x0000003602198981 */ /* 0x0000a4000c1e1100 */
[----:B0-----:R-:W-:-:S02]  /*28a10*/  @!P0 IMAD.MOV.U32 R3, RZ, RZ, R34 ;  /* 0x000000ffff038224 */ /* 0x001fc400078e0022 */
[----:B------:R-:W-:Y:S01]  /*28a20*/  @!P0 IMAD.MOV.U32 R2, RZ, RZ, R32 ;  /* 0x000000ffff028224 */ /* 0x000fe200078e0020 */
[----:B------:R-:W2:Y:S04]  /*28a30*/  LDL R34, [R1+0xe30] ;  /* 0x000e300001227983 */ /* 0x000ea80000100800 */
[----:B------:R-:W2:Y:S04]  /*28a40*/  LDL R32, [R1+0xe34] ;  /* 0x000e340001207983 */ /* 0x000ea80000100800 */
[----:B------:R0:W2:Y:S02]  /*28a50*/  @!P0 LDG.E.U8 R24, desc[UR54][R2.64] ;  /* 0x0000003602188981 */ /* 0x0000a4000c1e1100 */
[----:B0-----:R-:W-:-:S02]  /*28a60*/  @!P0 IMAD.MOV.U32 R2, RZ, RZ, R33 ;  /* 0x000000ffff028224 */ /* 0x001fc400078e0021 */
[----:B------:R-:W2:Y:S01]  /*28a70*/  LDL R33, [R1+0xe2c] ;  /* 0x000e2c0001217983 */ /* 0x000ea20000100800 */
[----:B----4-:R-:W-:Y:S01]  /*28a80*/  @!P0 IMAD.MOV.U32 R3, RZ, RZ, R39 ;  /* 0x000000ffff038224 */ /* 0x010fe200078e0027 */
[----:B------:R-:W-:Y:S02]  /*28a90*/  PRMT R22, RZ, 0x7610, R22 ;  /* 0x00007610ff167816 */ /* 0x000fe40000000016 */
[----:B------:R-:W-:Y:S01]  /*28aa0*/  PRMT R21, RZ, 0x7610, R21 ;  /* 0x00007610ff157816 */ /* 0x000fe20000000015 */
[----:B------:R-:W4:Y:S04]  /*28ab0*/  LDL R39, [R1+0xe20] ;  /* 0x000e200001277983 */ /* 0x000f280000100800 */
[----:B------:R0:W4:Y:S02]  /*28ac0*/  @!P0 LDG.E.U8 R23, desc[UR54][R2.64] ;  /* 0x0000003602178981 */ /* 0x000124000c1e1100 */
[----:B0-----:R-:W-:-:S02]  /*28ad0*/  @!P0 IMAD.MOV.U32 R3, RZ, RZ, R31 ;  /* 0x000000ffff038224 */ /* 0x001fc400078e001f */
[----:B------:R-:W4:Y:S01]  /*28ae0*/  LDL R31, [R1+0xe24] ;  /* 0x000e2400011f7983 */ /* 0x000f220000100800 */
[----:B------:R-:W-:Y:S01]  /*28af0*/  @!P0 IMAD.MOV.U32 R2, RZ, RZ, R0 ;  /* 0x000000ffff028224 */ /* 0x000fe200078e0000 */
[----:B------:R-:W-:Y:S02]  /*28b00*/  PRMT R20, RZ, 0x7610, R20 ;  /* 0x00007610ff147816 */ /* 0x000fe40000000014 */
[----:B------:R-:W4:Y:S01]  /*28b10*/  LDL.LU R0, [R1+0x1574] ;  /* 0x0015740001007983 */ /* 0x000f220000300800 */
[----:B------:R-:W-:Y:S02]  /*28b20*/  PRMT R19, RZ, 0x7610, R19 ;  /* 0x00007610ff137816 */ /* 0x000fe40000000013 */
[----:B------:R-:W-:Y:S01]  /*28b30*/  PRMT R18, RZ, 0x7610, R18 ;  /* 0x00007610ff127816 */ /* 0x000fe20000000012 */
[----:B------:R0:W4:Y:S01]  /*28b40*/  @!P0 LDG.E.U8 R22, desc[UR54][R2.64] ;  /* 0x0000003602168981 */ /* 0x000122000c1e1100 */
[----:B------:R-:W-:-:S03]  /*28b50*/  PRMT R17, RZ, 0x7610, R17 ;  /* 0x00007610ff117816 */ /* 0x000fc60000000011 */
[----:B------:R-:W4:Y:S04]  /*28b60*/  LDL R45, [R1+0xde0] ;  /* 0x000de000012d7983 */ /* 0x000f280000100800 */
[----:B------:R-:W4:Y:S04]  /*28b70*/  LDL R44, [R1+0xdd8] ;  /* 0x000dd800012c7983 */ /* 0x000f280000100800 */
[----:B------:R-:W4:Y:S01]  /*28b80*/  LDL R43, [R1+0xdbc] ;  /* 0x000dbc00012b7983 */ /* 0x000f220000100800 */
[----:B0-----:R-:W-:-:S03]  /*28b90*/  @!P0 IMAD.MOV.U32 R2, RZ, RZ, R37 ;  /* 0x000000ffff028224 */ /* 0x001fc600078e0025 */
[----:B------:R-:W4:Y:S01]  /*28ba0*/  LDL R37, [R1+0xe1c] ;  /* 0x000e1c0001257983 */ /* 0x000f220000100800 */
[----:B---3--:R-:W-:-:S03]  /*28bb0*/  @!P0 IMAD.MOV.U32 R3, RZ, RZ, R38 ;  /* 0x000000ffff038224 */ /* 0x008fc600078e0026 */
[----:B------:R-:W3:Y:S04]  /*28bc0*/  LDL R38, [R1+0xe18] ;  /* 0x000e180001267983 */ /* 0x000ee80000100800 */
[----:B------:R0:W3:Y:S02]  /*28bd0*/  @!P0 LDG.E.U8 R21, desc[UR54][R2.64] ;  /* 0x0000003602158981 */ /* 0x0000e4000c1e1100 */
[----:B0-----:R-:W-:Y:S02]  /*28be0*/  @!P0 IMAD.MOV.U32 R2, RZ, RZ, R35 ;  /* 0x000000ffff028224 */ /* 0x001fe400078e0023 */
[----:B------:R-:W-:Y:S01]  /*28bf0*/  @!P0 IMAD.MOV.U32 R3, RZ, RZ, R42 ;  /* 0x000000ffff038224 */ /* 0x000fe200078e002a */
[----:B------:R-:W3:Y:S04]  /*28c00*/  LDL R35, [R1+0xdf4] ;  /* 0x000df40001237983 */ /* 0x000ee80000100800 */
[----:B------:R-:W3:Y:S04]  /*28c10*/  LDL R42, [R1+0x154c] ;  /* 0x00154c00012a7983 */ /* 0x000ee80000100800 */
[----:B------:R0:W3:Y:S02]  /*28c20*/  @!P0 LDG.E.U8 R20, desc[UR54][R2.64] ;  /* 0x0000003602148981 */ /* 0x0000e4000c1e1100 */
[----:B0-----:R-:W-:Y:S01]  /*28c30*/  @!P0 IMAD.MOV.U32 R3, RZ, RZ, R41 ;  /* 0x000000ffff038224 */ /* 0x001fe200078e0029 */
[----:B------:R-:W-:Y:S01]  /*28c40*/  PRMT R16, RZ, 0x7610, R16 ;  /* 0x00007610ff107816 */ /* 0x000fe20000000010 */
[----:B------:R-:W3:Y:S01]  /*28c50*/  LDL R41, [R1+0xdb8] ;  /* 0x000db80001297983 */ /* 0x000ee20000100800 */
[----:B--2---:R-:W-:-:S03]  /*28c60*/  @!P0 IMAD.MOV.U32 R2, RZ, RZ, R36 ;  /* 0x000000ffff028224 */ /* 0x004fc600078e0024 */
[----:B------:R-:W2:Y:S04]  /*28c70*/  LDL R36, [R1+0xdf0] ;  /* 0x000df00001247983 */ /* 0x000ea80000100800 */
[----:B------:R0:W2:Y:S02]  /*28c80*/  @!P0 LDG.E.U8 R19, desc[UR54][R2.64] ;  /* 0x0000003602138981 */ /* 0x0000a4000c1e1100 */
[----:B0-----:R-:W-:Y:S02]  /*28c90*/  @!P0 IMAD.MOV.U32 R3, RZ, RZ, R34 ;  /* 0x000000ffff038224 */ /* 0x001fe400078e0022 */
[----:B------:R-:W-:Y:S01]  /*28ca0*/  @!P0 IMAD.MOV.U32 R2, RZ, RZ, R32 ;  /* 0x000000ffff028224 */ /* 0x000fe200078e0020 */
[----:B------:R-:W2:Y:S04]  /*28cb0*/  LDL R34, [R1+0xde8] ;  /* 0x000de80001227983 */ /* 0x000ea80000100800 */
[----:B------:R-:W2:Y:S04]  /*28cc0*/  LDL R32, [R1+0xdec] ;  /* 0x000dec0001207983 */ /* 0x000ea80000100800 */
[----:B------:R0:W2:Y:S02]  /*28cd0*/  @!P0 LDG.E.U8 R18, desc[UR54][R2.64] ;  /* 0x0000003602128981 */ /* 0x0000a4000c1e1100 */
[----:B0-----:R-:W-:-:S02]  /*28ce0*/  @!P0 IMAD.MOV.U32 R2, RZ, RZ, R33 ;  /* 0x000000ffff028224 */ /* 0x001fc400078e0021 */
[----:B------:R-:W2:Y:S01]  /*28cf0*/  LDL R33, [R1+0xde4] ;  /* 0x000de40001217983 */ /* 0x000ea20000100800 */
[----:B------:R-:W-:-:S03]  /*28d00*/  @!P0 IMAD.MOV.U32 R3, RZ, RZ, R40 ;  /* 0x000000ffff038224 */ /* 0x000fc600078e0028 */
[----:B------:R-:W2:Y:S04]  /*28d10*/  LDL R40, [R1+0x1554] ;  /* 0x0015540001287983 */ /* 0x000ea80000100800 */
[----:B------:R4:W2:Y:S02]  /*28d20*/  @!P0 LDG.E.U8 R17, desc[UR54][R2.64] ;  /* 0x0000003602118981 */ /* 0x0008a4000c1e1100 */
[----:B----4-:R-:W-:Y:S02]  /*28d30*/  @!P0 IMAD.MOV.U32 R2, RZ, RZ, R31 ;  /* 0x000000ffff028224 */ /* 0x010fe400078e001f */
[----:B------:R-:W4:Y:S01]  /*28d40*/  LDL R31, [R1+0xddc] ;  /* 0x000ddc00011f7983 */ /* 0x000f220000100800 */
[----:B------:R-:W-:Y:S01]  /*28d50*/  @!P0 IMAD.MOV.U32 R3, RZ, RZ, R39 ;  /* 0x000000ffff038224 */ /* 0x000fe200078e0027 */
[----:B------:R-:W-:-:S02]  /*28d60*/  PRMT R15, RZ, 0x7610, R15 ;  /* 0x00007610ff0f7816 */ /* 0x000fc4000000000f */
[----:B------:R-:W4:Y:S04]  /*28d70*/  LDL R39, [R1+0xdb4] ;  /* 0x000db40001277983 */ /* 0x000f280000100800 */
[----:B------:R0:W4:Y:S01]  /*28d80*/  @!P0 LDG.E.U8 R16, desc[UR54][R2.64] ;  /* 0x0000003602108981 */ /* 0x000122000c1e1100 */
[----:B------:R-:W-:Y:S01]  /*28d90*/  PRMT R14, RZ, 0x7610, R14 ;  /* 0x00007610ff0e7816 */ /* 0x000fe2000000000e */
[----:B0-----:R-:W-:Y:S02]  /*28da0*/  @!P0 IMAD.MOV.U32 R2, RZ, RZ, R37 ;  /* 0x000000ffff028224 */ /* 0x001fe400078e0025 */
[----:B------:R-:W4:Y:S01]  /*28db0*/  LDL R37, [R1+0xdb0] ;  /* 0x000db00001257983 */ /* 0x000f220000100800 */
[----:B------:R-:W-:Y:S02]  /*28dc0*/  PRMT R13, RZ, 0x7610, R13 ;  /* 0x00007610ff0d7816 */ /* 0x000fe4000000000d */
[----:B------:R-:W-:Y:S01]  /*28dd0*/  PRMT R12, RZ, 0x7610, R12 ;  /* 0x00007610ff0c7816 */ /* 0x000fe2000000000c */
[----:B---3--:R-:W-:-:S02]  /*28de0*/  @!P0 IMAD.MOV.U32 R3, RZ, RZ, R38 ;  /* 0x000000ffff038224 */ /* 0x008fc400078e0026 */
[----:B------:R-:W3:Y:S04]  /*28df0*/  LDL R38, [R1+0x155c] ;  /* 0x00155c0001267983 */ /* 0x000ee80000100800 */
[----:B------:R0:W3:Y:S02]  /*28e00*/  @!P0 LDG.E.U8 R15, desc[UR54][R2.64] ;  /* 0x00000036020f8981 */ /* 0x0000e4000c1e1100 */
[----:B0-----:R-:W-:Y:S02]  /*28e10*/  @!P0 IMAD.MOV.U32 R2, RZ, RZ, R35 ;  /* 0x000000ffff028224 */ /* 0x001fe400078e0023 */
        /* <DEDUP_REMOVED lines=11> */
[----:B------:R-:W-:-:S05]  /*28ed0*/  @!P0 IMAD.MOV.U32 R3, RZ, RZ, R45 ;  /* 0x000000ffff038224 */ /* 0x000fca00078e002d */
[----:B------:R4:W2:Y:S02]  /*28ee0*/  @!P0 LDG.E.U8 R12, desc[UR54][R2.64] ;  /* 0x00000036020c8981 */ /* 0x0008a4000c1e1100 */
[----:B----4-:R-:W-:Y:S02]  /*28ef0*/  @!P0 IMAD.MOV.U32 R2, RZ, RZ, R31 ;  /* 0x000000ffff028224 */ /* 0x010fe400078e001f */
[----:B------:R-:W4:Y:S01]  /*28f00*/  LDL R31, [R1+0x1560] ;  /* 0x00156000011f7983 */ /* 0x000f220000100800 */
[----:B------:R-:W-:Y:S01]  /*28f10*/  PRMT R11, RZ, 0x7610, R11 ;  /* 0x00007610ff0b7816 */ /* 0x000fe2000000000b */
[----:B------:R-:W-:Y:S01]  /*28f20*/  @!P0 IMAD.MOV.U32 R3, RZ, RZ, R44 ;  /* 0x000000ffff038224 */ /* 0x000fe200078e002c */
[----:B------:R-:W-:Y:S01]  /*28f30*/  PRMT R10, RZ, 0x7610, R10 ;  /* 0x00007610ff0a7816 */ /* 0x000fe2000000000a */
[----:B------:R-:W0:Y:S03]  /*28f40*/  S2R R61, SR_TID.X ;  /* 0x00000000003d7919 */ /* 0x000e260000002100 */
[----:B------:R1:W4:Y:S01]  /*28f50*/  @!P0 LDG.E.U8 R11, desc[UR54][R2.64] ;  /* 0x00000036020b8981 */ /* 0x000322000c1e1100 */
[----:B------:R-:W-:Y:S01]  /*28f60*/  PRMT R9, RZ, 0x7610, R9 ;  /* 0x00007610ff097816 */ /* 0x000fe20000000009 */
[----:B-1----:R-:W-:-:S02]  /*28f70*/  @!P0 IMAD.MOV.U32 R2, RZ, RZ, R42 ;  /* 0x000000ffff028224 */ /* 0x002fc400078e002a */
[----:B------:R-:W-:-:S05]  /*28f80*/  @!P0 IMAD.MOV.U32 R3, RZ, RZ, R43 ;  /* 0x000000ffff038224 */ /* 0x000fca00078e002b */
[----:B------:R1:W4:Y:S01]  /*28f90*/  @!P0 LDG.E.U8 R10, desc[UR54][R2.64] ;  /* 0x00000036020a8981 */ /* 0x000322000c1e1100 */
[----:B------:R-:W-:Y:S01]  /*28fa0*/  PRMT R8, RZ, 0x7610, R8 ;  /* 0x00007610ff087816 */ /* 0x000fe20000000008 */
[----:B-1----:R-:W-:Y:S02]  /*28fb0*/  @!P0 IMAD.MOV.U32 R2, RZ, RZ, R40 ;  /* 0x000000ffff028224 */ /* 0x002fe400078e0028 */
[----:B------:R-:W-:-:S05]  /*28fc0*/  @!P0 IMAD.MOV.U32 R3, RZ, RZ, R41 ;  /* 0x000000ffff038224 */ /* 0x000fca00078e0029 */
[----:B------:R1:W4:Y:S01]  /*28fd0*/  @!P0 LDG.E.U8 R9, desc[UR54][R2.64] ;  /* 0x0000003602098981 */ /* 0x000322000c1e1100 */
[----:B------:R-:W-:Y:S01]  /*28fe0*/  PRMT R7, RZ, 0x7610, R7 ;  /* 0x00007610ff077816 */ /* 0x000fe20000000007 */
[----:B-1----:R-:W-:Y:S01]  /*28ff0*/  @!P0 IMAD.MOV.U32 R3, RZ, RZ, R39 ;  /* 0x000000ffff038224 */ /* 0x002fe200078e0027 */
[----:B------:R-:W-:Y:S02]  /*29000*/  PRMT R6, RZ, 0x7610, R6 ;  /* 0x00007610ff067816 */ /* 0x000fe40000000006 */
[----:B------:R-:W-:Y:S01]  /*29010*/  PRMT R5, RZ, 0x7610, R5 ;  /* 0x00007610ff057816 */ /* 0x000fe20000000005 */
[----:B------:R-:W-:Y:S01]  /*29020*/  STL [R1+0x1700], R0 ;  /* 0x0017000001007387 */ /* 0x000fe20000100800 */
[----:B---3--:R-:W-:-:S05]  /*29030*/  @!P0 IMAD.MOV.U32 R2, RZ, RZ, R38 ;  /* 0x000000ffff028224 */ /* 0x008fca00078e0026 */
[----:B------:R1:W3:Y:S02]  /*29040*/  @!P0 LDG.E.U8 R8, desc[UR54][R2.64] ;  /* 0x0000003602088981 */ /* 0x0002e4000c1e1100 */
[----:B-1----:R-:W-:Y:S02]  /*29050*/  @!P0 IMAD.MOV.U32 R3, RZ, RZ, R37 ;  /* 0x000000ffff038224 */ /* 0x002fe400078e0025 */
[----:B--2---:R-:W-:-:S05]  /*29060*/  @!P0 IMAD.MOV.U32 R2, RZ, RZ, R36 ;  /* 0x000000ffff028224 */ /* 0x004fca00078e0024 */
[----:B------:R1:W2:Y:S02]  /*29070*/  @!P0 LDG.E.U8 R7, desc[UR54][R2.64] ;  /* 0x0000003602078981 */ /* 0x0002a4000c1e1100 */
[----:B-1----:R-:W-:Y:S02]  /*29080*/  @!P0 IMAD.MOV.U32 R2, RZ, RZ, R34 ;  /* 0x000000ffff028224 */ /* 0x002fe400078e0022 */
[----:B------:R-:W-:Y:S01]  /*29090*/  @!P0 IMAD.MOV.U32 R3, RZ, RZ, R35 ;  /* 0x000000ffff038224 */ /* 0x000fe200078e0023 */
[----:B0-----:R-:W-:-:S04]  /*290a0*/  SHF.R.U32.HI R34, RZ, 0x2, R61 ;  /* 0x00000002ff227819 */ /* 0x001fc8000001163d */
[----:B------:R0:W2:Y:S01]  /*290b0*/  @!P0 LDG.E.U8 R6, desc[UR54][R2.64] ;  /* 0x0000003602068981 */ /* 0x0000a2000c1e1100 */
[----:B------:R-:W-:Y:S01]  /*290c0*/  SGXT.U32 R34, R34, 0x3 ;  /* 0x000000032222781a */ /* 0x000fe20000000000 */
[----:B0-----:R-:W-:Y:S01]  /*290d0*/  @!P0 IMAD.MOV.U32 R3, RZ, RZ, R33 ;  /* 0x000000ffff038224 */ /* 0x001fe200078e0021 */
[----:B------:R-:W-:Y:S01]  /*290e0*/  LOP3.LUT R33, R61, 0x3, RZ, 0xc0, !PT ;  /* 0x000000033d217812 */ /* 0x000fe200078ec0ff */
[----:B------:R-:W-:-:S04]  /*290f0*/  @!P0 IMAD.MOV.U32 R2, RZ, RZ, R32 ;  /* 0x000000ffff028224 */ /* 0x000fc800078e0020 */
[----:B------:R-:W-:Y:S01]  /*29100*/  IMAD R33, R33, 0x110, RZ ;  /* 0x0000011021217824 */ /* 0x000fe200078e02ff */
[----:B------:R4:W2:Y:S04]  /*29110*/  @!P0 LDG.E.U8 R5, desc[UR54][R2.64] ;  /* 0x0000003602058981 */ /* 0x0008a8000c1e1100 */
[----:B------:R-:W-:-:S05]  /*29120*/  LOP3.LUT R33, R33, R34, RZ, 0xfc, !PT ;  /* 0x0000002221217212 */ /* 0x000fca00078efcff */
[----:B------:R-:W-:Y:S01]  /*29130*/  LDS.U8 R32, [R33+UR4+0x8] ;  /* 0x0000080421207984 */ /* 0x000fe20008000000 */
[----:B----4-:R-:W-:Y:S02]  /*29140*/  @!P0 IMAD.MOV.U32 R3, RZ, RZ, R31 ;  /* 0x000000ffff038224 */ /* 0x010fe400078e001f */
[----:B------:R-:W-:Y:S01]  /*29150*/  @!P0 IMAD.MOV.U32 R2, RZ, RZ, R0 ;  /* 0x000000ffff028224 */ /* 0x000fe200078e0000 */
[----:B------:R-:W0:Y:S04]  /*29160*/  LDS.U8 R31, [R33+UR4+0x88] ;  /* 0x00008804211f7984 */ /* 0x000e280008000000 */
[----:B------:R-:W1:Y:S04]  /*29170*/  LDS.U8 R0, [R33+UR4+0xc8] ;  /* 0x0000c80421007984 */ /* 0x000e680008000000 */
[----:B------:R-:W-:Y:S04]  /*29180*/  LDS.U8 R34, [R33+UR4+0x480] ;  /* 0x0004800421227984 */ /* 0x000fe80008000000 */
[----:B0-----:R-:W-:Y:S04]  /*29190*/  STL [R1+0x15b0], R31 ;  /* 0x0015b01f01007387 */ /* 0x001fe80000100800 */
[----:B------:R-:W0:Y:S04]  /*291a0*/  LDS.U8 R31, [R33+UR4+0x48] ;  /* 0x00004804211f7984 */ /* 0x000e280008000000 */
[----:B-1----:R-:W-:Y:S04]  /*291b0*/  STL [R1+0x15ac], R0 ;  /* 0x0015ac0001007387 */ /* 0x002fe80000100800 */
[----:B------:R-:W1:Y:S04]  /*291c0*/  LDS.U8 R0, [R33+UR4+0x80] ;  /* 0x0000800421007984 */ /* 0x000e680008000000 */
[----:B------:R-:W-:Y:S04]  /*291d0*/  STL [R1+0xa1c], R32 ;  /* 0x000a1c2001007387 */ /* 0x000fe80000100800 */
[----:B------:R-:W4:Y:S04]  /*291e0*/  LDS.U8 R32, [R33+UR4+0xc0] ;  /* 0x0000c00421207984 */ /* 0x000f280008000000 */
[----:B0-----:R-:W-:Y:S04]  /*291f0*/  STL [R1+0xa14], R31 ;  /* 0x000a141f01007387 */ /* 0x001fe80000100800 */
[----:B------:R-:W0:Y:S04]  /*29200*/  LDS.U8 R31, [R33+UR4+0x400] ;  /* 0x00040004211f7984 */ /* 0x000e280008000000 */
[----:B-1----:R-:W-:Y:S04]  /*29210*/  STL [R1+0x15b8], R0 ;  /* 0x0015b80001007387 */ /* 0x002fe80000100800 */
[----:B------:R-:W1:Y:S04]  /*29220*/  LDS.U8 R0, [R33+UR4+0x440] ;  /* 0x0004400421007984 */ /* 0x000e680008000000 */
[----:B----4-:R-:W-:Y:S04]  /*29230*/  STL [R1+0x15b4], R32 ;  /* 0x0015b42001007387 */ /* 0x010fe80000100800 */
[----:B------:R-:W4:Y:S04]  /*29240*/  LDS.U8 R32, [R33+UR4+0x488] ;  /* 0x0004880421207984 */ /* 0x000f280008000000 */
[----:B0-----:R-:W-:Y:S04]  /*29250*/  STL [R1+0xa28], R31 ;  /* 0x000a281f01007387 */ /* 0x001fe80000100800 */
[----:B-1----:R-:W-:Y:S04]  /*29260*/  STL [R1+0xa24], R0 ;  /* 0x000a240001007387 */ /* 0x002fe80000100800 */
[----:B------:R-:W0:Y:S04]  /*29270*/  LDS.U8 R31, [R33+UR4+0x4c8] ;  /* 0x0004c804211f7984 */ /* 0x000e280008000000 */
[----:B------:R-:W1:Y:S04]  /*29280*/  LDS.U8 R0, [R33+UR4+0x408] ;  /* 0x0004080421007984 */ /* 0x000e680008000000 */
[----:B----4-:R4:W-:Y:S02]  /*29290*/  STL [R1+0x15c0], R32 ;  /* 0x0015c02001007387 */ /* 0x0109e40000100800 */
[----:B----4-:R-:W-:-:S04]  /*292a0*/  SHF.R.U32.HI R32, RZ, 0x2, R61 ;  /* 0x00000002ff207819 */ /* 0x010fc8000001163d */
[----:B------:R-:W-:Y:S01]  /*292b0*/  SGXT.U32 R32, R32, 0x3 ;  /* 0x000000032020781a */ /* 0x000fe20000000000 */
[----:B0-----:R0:W-:Y:S04]  /*292c0*/  STL [R1+0x15bc], R31 ;  /* 0x0015bc1f01007387 */ /* 0x0011e80000100800 */
[----:B-1----:R-:W-:Y:S04]  /*292d0*/  STL [R1+0xa38], R0 ;  /* 0x000a380001007387 */ /* 0x002fe80000100800 */
[----:B------:R-:W1:Y:S01]  /*292e0*/  LDS.U8 R0, [R33+UR4+0x448] ;  /* 0x0004480421007984 */ /* 0x000e620008000000 */
[----:B0-----:R-:W-:-:S05]  /*292f0*/  LOP3.LUT R31, R61, 0x3, RZ, 0xc0, !PT ;  /* 0x000000033d1f7812 */ /* 0x001fca00078ec0ff */
[----:B------:R-:W-:-:S05]  /*29300*/  IMAD R31, R31, 0x110, RZ ;  /* 0x000001101f1f7824 */ /* 0x000fca00078e02ff */
[----:B------:R-:W-:Y:S02]  /*29310*/  LOP3.LUT R31, R31, R32, RZ, 0xfc, !PT ;  /* 0x000000201f1f7212 */ /* 0x000fe400078efcff */
[----:B------:R-:W0:Y:S02]  /*29320*/  LDS.U8 R32, [R33+UR4+0x4c0] ;  /* 0x0004c00421207984 */ /* 0x000e240008000000 */
[----:B------:R-:W-:Y:S02]  /*29330*/  LOP3.LUT R31, R31, 0x10, RZ, 0x3c, !PT ;  /* 0x000000101f1f7812 */ /* 0x000fe400078e3cff */
[----:B------:R-:W-:-:S06]  /*29340*/  PRMT R4, RZ, 0x7610, R4 ;  /* 0x00007610ff047816 */ /* 0x000fcc0000000004 */
[----:B------:R4:W2:Y:S04]  /*29350*/  @!P0 LDG.E.U8 R4, desc[UR54][R2.64] ;  /* 0x0000003602048981 */ /* 0x0008a8000c1e1100 */
[----:B----4-:R-:W-:Y:S04]  /*29360*/  LDS.U8 R3, [R33+UR4] ;  /* 0x0000000421037984 */ /* 0x010fe80008000000 */
[----:B-1----:R-:W-:Y:S04]  /*29370*/  STL [R1+0xa34], R0 ;  /* 0x000a340001007387 */ /* 0x002fe80000100800 */
[----:B------:R-:W1:Y:S04]  /*29380*/  LDS.U8 R0, [R31+UR4] ;  /* 0x000000041f007984 */ /* 0x000e680008000000 */
[----:B------:R-:W-:Y:S04]  /*29390*/  LDS.U8 R2, [R33+UR4+0x40] ;  /* 0x0000400421027984 */ /* 0x000fe80008000000 */
[----:B------:R-:W-:Y:S04]  /*293a0*/  STL [R1+0x15c8], R34 ;  /* 0x0015c82201007387 */ /* 0x000fe80000100800 */
[----:B------:R-:W4:Y:S04]  /*293b0*/  LDS.U8 R33, [R31+UR4+0x40] ;  /* 0x000040041f217984 */ /* 0x000f280008000000 */
[----:B------:R-:W-:Y:S04]  /*293c0*/  LDS.U8 R34, [R31+UR4+0x480] ;  /* 0x000480041f227984 */ /* 0x000fe80008000000 */
[----:B0-----:R-:W-:Y:S04]  /*293d0*/  STL [R1+0x15c4], R32 ;  /* 0x0015c42001007387 */ /* 0x001fe80000100800 */
[----:B------:R-:W0:Y:S04]  /*293e0*/  LDS.U8 R32, [R31+UR4+0x88] ;  /* 0x000088041f207984 */ /* 0x000e280008000000 */
[----:B-1----:R-:W-:Y:S04]  /*293f0*/  STL [R1+0xb5c], R0 ;  /* 0x000b5c0001007387 */ /* 0x002fe80000100800 */
[----:B------:R-:W1:Y:S04]  /*29400*/  LDS.U8 R0, [R31+UR4+0xc8] ;  /* 0x0000c8041f007984 */ /* 0x000e680008000000 */
[----:B----4-:R-:W-:Y:S04]  /*29410*/  STL [R1+0xb58], R33 ;  /* 0x000b582101007387 */ /* 0x010fe80000100800 */
        /* <DEDUP_REMOVED lines=17> */
[----:B----4-:R4:W-:Y:S04]  /*29530*/  STL [R1+0x15e0], R33 ;  /* 0x0015e02101007387 */ /* 0x0109e80000100800 */
[----:B0-----:R-:W-:Y:S04]  /*29540*/  STL [R1+0x15dc], R32 ;  /* 0x0015dc2001007387 */ /* 0x001fe80000100800 */
[----:B------:R-:W0:Y:S01]  /*29550*/  LDS.U8 R32, [R31+UR4+0x448] ;  /* 0x000448041f207984 */ /* 0x000e220008000000 */
[----:B----4-:R-:W-:-:S04]  /*29560*/  SHF.R.U32.HI R33, RZ, 0x2, R61 ;  /* 0x00000002ff217819 */ /* 0x010fc8000001163d */
[----:B------:R-:W-:Y:S01]  /*29570*/  SGXT.U32 R33, R33, 0x3 ;  /* 0x000000032121781a */ /* 0x000fe20000000000 */
[----:B-1----:R1:W-:Y:S02]  /*29580*/  STL [R1+0xb74], R0 ;  /* 0x000b740001007387 */ /* 0x0023e40000100800 */
[----:B-1----:R-:W-:-:S05]  /*29590*/  LOP3.LUT R0, R61, 0x3, RZ, 0xc0, !PT ;  /* 0x000000033d007812 */ /* 0x002fca00078ec0ff */
[----:B------:R-:W-:-:S05]  /*295a0*/  IMAD R0, R0, 0x110, RZ ;  /* 0x0000011000007824 */ /* 0x000fca00078e02ff */
[----:B------:R-:W-:Y:S01]  /*295b0*/  LOP3.LUT R0, R0, R33, RZ, 0xfc, !PT ;  /* 0x0000002100007212 */ /* 0x000fe200078efcff */
[----:B0-----:R-:W-:Y:S04]  /*295c0*/  STL [R1+0xb70], R32 ;  /* 0x000b702001007387 */ /* 0x001fe80000100800 */
[----:B------:R-:W0:Y:S01]  /*295d0*/  LDS.U8 R33, [R31+UR4+0x4c0] ;  /* 0x0004c0041f217984 */ /* 0x000e220008000000 */
[----:B------:R-:W-:-:S05]  /*295e0*/  LOP3.LUT R0, R0, 0x20, RZ, 0x3c, !PT ;  /* 0x0000002000007812 */ /* 0x000fca00078e3cff */
[----:B------:R-:W1:Y:S04]  /*295f0*/  LDS.U8 R32, [R0+UR4] ;  /* 0x0000000400207984 */ /* 0x000e680008000000 */
[----:B------:R-:W4:Y:S04]  /*29600*/  LDS.U8 R31, [R0+UR4+0x40] ;  /* 0x00004004001f7984 */ /* 0x000f280008000000 */
[----:B------:R-:W-:Y:S01]  /*29610*/  STL [R1+0x15e8], R34 ;  /* 0x0015e82201007387 */ /* 0x000fe20000100800 */
[----:B------:R-:W1:Y:S03]  /*29620*/  S2R R57, SR_TID.X ;  /* 0x0000000000397919 */ /* 0x000e660000002100 */
        /* <DEDUP_REMOVED lines=20> */
[----:B------:R-:W2:Y:S04]  /*29770*/  LDL.LU R54, [R1+0xb44] ;  /* 0x000b440001367983 */ /* 0x000ea80000300800 */
[----:B------:R-:W0:Y:S04]  /*29780*/  LDS.U8 R33, [R0+UR4+0x4c8] ;  /* 0x0004c80400217984 */ /* 0x000e280008000000 */
[----:B-1----:R1:W-:Y:S04]  /*29790*/  STL [R1+0xb8c], R32 ;  /* 0x000b8c2001007387 */ /* 0x0023e80000100800 */
[----:B------:R-:W2:Y:S04]  /*297a0*/  LDL.LU R55, [R1+0xb40] ;  /* 0x000b400001377983 */ /* 0x000ea80000300800 */
[----:B----4-:R-:W-:Y:S04]  /*297b0*/  STL [R1+0x1600], R31 ;  /* 0x0016001f01007387 */ /* 0x010fe80000100800 */
[----:B------:R-:W4:Y:S04]  /*297c0*/  LDS.U8 R31, [R0+UR4+0x408] ;  /* 0x00040804001f7984 */ /* 0x000f280008000000 */
[----:B------:R-:W2:Y:S04]  /*297d0*/  LDL.LU R56, [R1+0xb38] ;  /* 0x000b380001387983 */ /* 0x000ea80000300800 */
[----:B------:R-:W2:Y:S04]  /*297e0*/  LDL.LU R58, [R1+0xb34] ;  /* 0x000b3400013a7983 */ /* 0x000ea80000300800 */
[----:B------:R-:W2:Y:S04]  /*297f0*/  LDL.LU R59, [R1+0xb20] ;  /* 0x000b2000013b7983 */ /* 0x000ea80000300800 */
[----:B------:R-:W2:Y:S04]  /*29800*/  LDL.LU R60, [R1+0xb1c] ;  /* 0x000b1c00013c7983 */ /* 0x000ea80000300800 */
[----:B------:R-:W2:Y:S01]  /*29810*/  LDL.LU R61, [R1+0xb18] ;  /* 0x000b1800013d7983 */ /* 0x000ea20000300800 */
[----:B-1----:R-:W-:-:S04]  /*29820*/  SHF.R.U32.HI R32, RZ, 0x2, R57 ;  /* 0x00000002ff207819 */ /* 0x002fc80000011639 */
[----:B------:R-:W-:Y:S01]  /*29830*/  SGXT.U32 R32, R32, 0x3 ;  /* 0x000000032020781a */ /* 0x000fe20000000000 */
[----:B0-----:R-:W-:Y:S04]  /*29840*/  STL [R1+0x15fc], R33 ;  /* 0x0015fc2101007387 */ /* 0x001fe80000100800 */
[----:B------:R-:W-:Y:S04]  /*29850*/  LDS.U8 R33, [R0+UR4+0x4c0] ;  /* 0x0004c00400217984 */ /* 0x000fe80008000000 */
[----:B----4-:R0:W-:Y:S02]  /*29860*/  STL [R1+0xb98], R31 ;  /* 0x000b981f01007387 */ /* 0x0101e40000100800 */
[----:B0-----:R-:W-:-:S05]  /*29870*/  LOP3.LUT R31, R57, 0x3, RZ, 0xc0, !PT ;  /* 0x00000003391f7812 */ /* 0x001fca00078ec0ff */
[----:B------:R-:W-:-:S05]  /*29880*/  IMAD R31, R31, 0x110, RZ ;  /* 0x000001101f1f7824 */ /* 0x000fca00078e02ff */
[----:B------:R-:W-:Y:S02]  /*29890*/  LOP3.LUT R31, R31, R32, RZ, 0xfc, !PT ;  /* 0x000000201f1f7212 */ /* 0x000fe400078efcff */
[----:B------:R-:W0:Y:S02]  /*298a0*/  LDS.U8 R32, [R0+UR4+0x448] ;  /* 0x0004480400207984 */ /* 0x000e240008000000 */
[----:B------:R-:W-:-:S05]  /*298b0*/  LOP3.LUT R31, R31, 0x30, RZ, 0x3c, !PT ;  /* 0x000000301f1f7812 */ /* 0x000fca00078e3cff */
[----:B------:R-:W-:Y:S04]  /*298c0*/  LDS.U8 R0, [R31+UR4+0x40] ;  /* 0x000040041f007984 */ /* 0x000fe80008000000 */
[----:B0-----:R-:W-:Y:S04]  /*298d0*/  STL [R1+0xb94], R32 ;  /* 0x000b942001007387 */ /* 0x001fe80000100800 */
[----:B------:R-:W0:Y:S04]  /*298e0*/  LDS.U8 R32, [R31+UR4] ;  /* 0x000000041f207984 */ /* 0x000e280008000000 */
[----:B------:R-:W-:Y:S04]  /*298f0*/  STL [R1+0x1608], R34 ;  /* 0x0016082201007387 */ /* 0x000fe80000100800 */
[----:B------:R-:W-:Y:S04]  /*29900*/  STL [R1+0x1604], R33 ;  /* 0x0016042101007387 */ /* 0x000fe80000100800 */
[----:B------:R-:W1:Y:S04]  /*29910*/  LDS.U8 R33, [R31+UR4+0x88] ;  /* 0x000088041f217984 */ /* 0x000e680008000000 */
[----:B0-----:R-:W-:Y:S04]  /*29920*/  STL [R1+0x1590], R32 ;  /* 0x0015902001007387 */ /* 0x001fe80000100800 */
[----:B------:R-:W0:Y:S04]  /*29930*/  LDS.U8 R32, [R31+UR4+0xc8] ;  /* 0x0000c8041f207984 */ /* 0x000e280008000000 */
[----:B------:R-:W-:Y:S04]  /*29940*/  STL [R1+0x158c], R0 ;  /* 0x00158c0001007387 */ /* 0x000fe80000100800 */
[----:B------:R-:W4:Y:S04]  /*29950*/  LDS.U8 R0, [R31+UR4+0x8] ;  /* 0x000008041f007984 */ /* 0x000f280008000000 */
[----:B-1----:R-:W-:Y:S04]  /*29960*/  STL [R1+0x1610], R33 ;  /* 0x0016102101007387 */ /* 0x002fe80000100800 */
[----:B------:R-:W1:Y:S04]  /*29970*/  LDS.U8 R33, [R31+UR4+0x48] ;  /* 0x000048041f217984 */ /* 0x000e680008000000 */
[----:B0-----:R-:W-:Y:S04]  /*29980*/  STL [R1+0x160c], R32 ;  /* 0x00160c2001007387 */ /* 0x001fe80000100800 */
[----:B------:R-:W0:Y:S04]  /*29990*/  LDS.U8 R32, [R31+UR4+0x80] ;  /* 0x000080041f207984 */ /* 0x000e280008000000 */
[----:B----4-:R-:W-:Y:S04]  /*299a0*/  STL [R1+0x1598], R0 ;  /* 0x0015980001007387 */ /* 0x010fe80000100800 */
        /* <DEDUP_REMOVED lines=10> */
[----:B----4-:R-:W-:Y:S04]  /*29a50*/  STL [R1+0x1620], R0 ;  /* 0x0016200001007387 */ /* 0x010fe80000100800 */
[----:B------:R-:W0:Y:S04]  /*29a60*/  LDS.U8 R0, [R31+UR4+0x448] ;  /* 0x000448041f007984 */ /* 0x000e280008000000 */
[----:B------:R-:W4:Y:S04]  /*29a70*/  LDS.U8 R32, [R31+UR4+0x408] ;  /* 0x000408041f207984 */ /* 0x000f280008000000 */
[----:B-1----:R-:W-:Y:S04]  /*29a80*/  STL [R1+0x161c], R33 ;  /* 0x00161c2101007387 */ /* 0x002fe80000100800 */
[----:B0-----:R-:W-:Y:S04]  /*29a90*/  STL [R1+0x1b48], R0 ;  /* 0x001b480001007387 */ /* 0x001fe80000100800 */
[----:B----4-:R-:W-:Y:S04]  /*29aa0*/  STL [R1+0x15a8], R32 ;  /* 0x0015a82001007387 */ /* 0x010fe80000100800 */
[----:B------:R-:W0:Y:S04]  /*29ab0*/  LDS.U8 R32, [R31+UR4+0x480] ;  /* 0x000480041f207984 */ /* 0x000e280008000000 */
[----:B------:R-:W1:Y:S01]  /*29ac0*/  LDS.U8 R0, [R31+UR4+0x4c0] ;  /* 0x0004c0041f007984 */ /* 0x000e620008000000 */
[----:B------:R-:W-:Y:S01]  /*29ad0*/  LOP3.LUT R57, R57, 0x1f, RZ, 0xc0, !PT ;  /* 0x0000001f39397812 */ /* 0x000fe200078ec0ff */
[----:B------:R-:W-:Y:S06]  /*29ae0*/  BAR.SYNC.DEFER_BLOCKING 0x0 ;  /* 0x0000000000007b1d */ /* 0x000fec0000010000 */
[----:B0-----:R-:W-:Y:S04]  /*29af0*/  STL [R1+0x1628], R32 ;  /* 0x0016282001007387 */ /* 0x001fe80000100800 */
[----:B-1----:R0:W-:Y:S04]  /*29b00*/  STL [R1+0x1624], R0 ;  /* 0x0016240001007387 */ /* 0x0021e80000100800 */
[----:B0-----:R-:W4:Y:S04]  /*29b10*/  LDL.LU R0, [R1+0xb14] ;  /* 0x000b140001007983 */ /* 0x001f280000300800 */
        /* <DEDUP_REMOVED lines=22> */
[----:B--2---:R0:W-:Y:S04]  /*29c80*/  STS.U8 [R57+UR4], R54 ;  /* 0x0000003639007988 */ /* 0x0041e80008000004 */
[----:B------:R-:W2:Y:S04]  /*29c90*/  LDL.LU R53, [R1+0xa58] ;  /* 0x000a580001357983 */ /* 0x000ea80000300800 */
[----:B------:R1:W-:Y:S04]  /*29ca0*/  STS.U8 [R57+UR4+0x20], R55 ;  /* 0x0000203739007988 */ /* 0x0003e80008000004 */
[----:B------:R1:W-:Y:S04]  /*29cb0*/  STS.U8 [R57+UR4+0x40], R56 ;  /* 0x0000403839007988 */ /* 0x0003e80008000004 */
[----:B------:R1:W-:Y:S04]  /*29cc0*/  STS.U8 [R57+UR4+0x60], R58 ;  /* 0x0000603a39007988 */ /* 0x0003e80008000004 */
[----:B0-----:R-:W2:Y:S04]  /*29cd0*/  LDL.LU R54, [R1+0xa54] ;  /* 0x000a540001367983 */ /* 0x001ea80000300800 */
[----:B-1----:R-:W2:Y:S04]  /*29ce0*/  LDL.LU R55, [R1+0xa40] ;  /* 0x000a400001377983 */ /* 0x002ea80000300800 */
[----:B------:R-:W2:Y:S04]  /*29cf0*/  LDL.LU R56, [R1+0xa3c] ;  /* 0x000a3c0001387983 */ /* 0x000ea80000300800 */
[----:B------:R-:W2:Y:S04]  /*29d00*/  LDL.LU R58, [R1+0xa30] ;  /* 0x000a3000013a7983 */ /* 0x000ea80000300800 */
[----:B------:R0:W-:Y:S04]  /*29d10*/  STS.U8 [R57+UR4+0x100], R59 ;  /* 0x0001003b39007988 */ /* 0x0001e80008000004 */
[----:B------:R1:W-:Y:S04]  /*29d20*/  STS.U8 [R57+UR4+0x120], R60 ;  /* 0x0001203c39007988 */ /* 0x0003e80008000004 */
[----:B------:R1:W-:Y:S04]  /*29d30*/  STS.U8 [R57+UR4+0x140], R61 ;  /* 0x0001403d39007988 */ /* 0x0003e80008000004 */
[----:B0-----:R-:W2:Y:S04]  /*29d40*/  LDL.LU R59, [R1+0xa2c] ;  /* 0x000a2c00013b7983 */ /* 0x001ea80000300800 */
[----:B-1----:R-:W2:Y:S04]  /*29d50*/  LDL.LU R60, [R1+0xa08] ;  /* 0x000a0800013c7983 */ /* 0x002ea80000300800 */
[----:B------:R-:W2:Y:S04]  /*29d60*/  LDL.LU R61, [R1+0xa04] ;  /* 0x000a0400013d7983 */ /* 0x000ea80000300800 */
[----:B----4-:R0:W-:Y:S04]  /*29d70*/  STS.U8 [R57+UR4+0x160], R0 ;  /* 0x0001600039007988 */ /* 0x0101e80008000004 */
[----:B---3--:R1:W-:Y:S04]  /*29d80*/  STS.U8 [R57+UR4+0x200], R31 ;  /* 0x0002001f39007988 */ /* 0x0083e80008000004 */
[----:B------:R3:W-:Y:S04]  /*29d90*/  STS.U8 [R57+UR4+0x220], R32 ;  /* 0x0002202039007988 */ /* 0x0007e80008000004 */
[----:B------:R4:W-:Y:S04]  /*29da0*/  STS.U8 [R57+UR4+0x240], R33 ;  /* 0x0002402139007988 */ /* 0x0009e80008000004 */
[----:B------:R1:W-:Y:S04]  /*29db0*/  STS.U8 [R57+UR4+0x260], R34 ;  /* 0x0002602239007988 */ /* 0x0003e80008000004 */
[----:B------:R3:W-:Y:S04]  /*29dc0*/  STS.U8 [R57+UR4+0x300], R35 ;  /* 0x0003002339007988 */ /* 0x0007e80008000004 */
[----:B0-----:R-:W2:Y:S04]  /*29dd0*/  LDL.LU R0, [R1+0xa00] ;  /* 0x000a000001007983 */ /* 0x001ea80000300800 */
[----:B-1----:R-:W2:Y:S04]  /*29de0*/  LDL.LU R31, [R1+0x9fc] ;  /* 0x0009fc00011f7983 */ /* 0x002ea80000300800 */
[----:B---3--:R-:W3:Y:S04]  /*29df0*/  LDL.LU R32, [R1+0x9e8] ;  /* 0x0009e80001207983 */ /* 0x008ee80000300800 */
[----:B----4-:R-:W4:Y:S04]  /*29e00*/  LDL.LU R33, [R1+0x9e4] ;  /* 0x0009e40001217983 */ /* 0x010f280000300800 */
[----:B------:R-:W4:Y:S04]  /*29e10*/  LDL.LU R34, [R1+0x9e0] ;  /* 0x0009e00001227983 */ /* 0x000f280000300800 */
[----:B------:R0:W-:Y:S04]  /*29e20*/  STS.U8 [R57+UR4+0x320], R36 ;  /* 0x0003202439007988 */ /* 0x0001e80008000004 */
[----:B------:R-:W4:Y:S04]  /*29e30*/  LDL.LU R35, [R1+0x9dc] ;  /* 0x0009dc0001237983 */ /* 0x000f280000300800 */
[----:B------:R1:W-:Y:S04]  /*29e40*/  STS.U8 [R57+UR4+0x340], R37 ;  /* 0x0003402539007988 */ /* 0x0003e80008000004 */
[----:B------:R0:W-:Y:S04]  /*29e50*/  STS.U8 [R57+UR4+0x360], R38 ;  /* 0x0003602639007988 */ /* 0x0001e80008000004 */
[----:B------:R0:W-:Y:S04]  /*29e60*/  STS.U8 [R57+UR4+0x400], R39 ;  /* 0x0004002739007988 */ /* 0x0001e80008000004 */
[----:B------:R1:W-:Y:S04]  /*29e70*/  STS.U8 [R57+UR4+0x420], R40 ;  /* 0x0004202839007988 */ /* 0x0003e80008000004 */
[----:B------:R1:W-:Y:S04]  /*29e80*/  STS.U8 [R57+UR4+0x440], R41 ;  /* 0x0004402939007988 */ /* 0x0003e80008000004 */
[----:B0-----:R-:W4:Y:S04]  /*29e90*/  LDL.LU R36, [R1+0x9c8] ;  /* 0x0009c80001247983 */ /* 0x001f280000300800 */
[----:B-1----:R-:W4:Y:S04]  /*29ea0*/  LDL.LU R37, [R1+0x9c4] ;  /* 0x0009c40001257983 */ /* 0x002f280000300800 */
[----:B------:R-:W4:Y:S04]  /*29eb0*/  LDL.LU R38, [R1+0x9c0] ;  /* 0x0009c00001267983 */ /* 0x000f280000300800 */
[----:B------:R-:W4:Y:S04]  /*29ec0*/  LDL.LU R39, [R1+0x9bc] ;  /* 0x0009bc0001277983 */ /* 0x000f280000300800 */
        /* <DEDUP_REMOVED lines=19> */
[----:B--2---:R2:W-:Y:S04]  /*2a000*/  STS.U8 [R57+UR4+0x740], R53 ;  /* 0x0007403539007988 */ /* 0x0045e80008000004 */
[----:B0-----:R-:W4:Y:S04]  /*2a010*/  LDL.LU R48, [R1+0x968] ;  /* 0x0009680001307983 */ /* 0x001f280000300800 */
[----:B-1----:R-:W4:Y:S04]  /*2a020*/  LDL.LU R49, [R1+0x964] ;  /* 0x0009640001317983 */ /* 0x002f280000300800 */
[----:B------:R-:W4:Y:S04]  /*2a030*/  LDL.LU R50, [R1+0x960] ;  /* 0x0009600001327983 */ /* 0x000f280000300800 */
[----:B------:R-:W4:Y:S04]  /*2a040*/  LDL.LU R51, [R1+0x95c] ;  /* 0x00095c0001337983 */ /* 0x000f280000300800 */
[----:B------:R-:W4:Y:S04]  /*2a050*/  LDL.LU R52, [R1+0x948] ;  /* 0x0009480001347983 */ /* 0x000f280000300800 */
[----:B------:R0:W-:Y:S04]  /*2a060*/  STS.U8 [R57+UR4+0x760], R54 ;  /* 0x0007603639007988 */ /* 0x0001e80008000004 */
[----:B--2---:R-:W2:Y:S04]  /*2a070*/  LDL.LU R53, [R1+0x944] ;  /* 0x0009440001357983 */ /* 0x004ea80000300800 */
        /* <DEDUP_REMOVED lines=13> */
[----:B------:R-:W-:Y:S04]  /*2a150*/  STS.U8 [R57+UR4+0x940], R0 ;  /* 0x0009400039007988 */ /* 0x000fe80008000004 */
[----:B------:R0:W-:Y:S04]  /*2a160*/  STS.U8 [R57+UR4+0x960], R31 ;  /* 0x0009601f39007988 */ /* 0x0001e80008000004 */
[----:B---3--:R1:W-:Y:S04]  /*2a170*/  STS.U8 [R57+UR4+0xa00], R32 ;  /* 0x000a002039007988 */ /* 0x0083e80008000004 */
[----:B----4-:R3:W-:Y:S04]  /*2a180*/  STS.U8 [R57+UR4+0xa20], R33 ;  /* 0x000a202139007988 */ /* 0x0107e80008000004 */
[----:B------:R4:W-:Y:S04]  /*2a190*/  STS.U8 [R57+UR4+0xa40], R34 ;  /* 0x000a402239007988 */ /* 0x0009e80008000004 */
[----:B------:R3:W-:Y:S04]  /*2a1a0*/  STS.U8 [R57+UR4+0xa60], R35 ;  /* 0x000a602339007988 */ /* 0x0007e80008000004 */
[----:B0-----:R-:W2:Y:S04]  /*2a1b0*/  LDL.LU R31, [R1+0x13c] ;  /* 0x00013c00011f7983 */ /* 0x001ea80000300800 */
[----:B-1----:R-:W2:Y:S04]  /*2a1c0*/  LDL.LU R32, [R1+0x138] ;  /* 0x0001380001207983 */ /* 0x002ea80000300800 */
[----:B---3--:R-:W3:Y:S04]  /*2a1d0*/  LDL.LU R33, [R1+0x134] ;  /* 0x0001340001217983 */ /* 0x008ee80000300800 */
[----:B----4-:R-:W4:Y:S04]  /*2a1e0*/  LDL.LU R34, [R1+0x120] ;  /* 0x0001200001227983 */ /* 0x010f280000300800 */
        /* <DEDUP_REMOVED lines=46> */
[----:B------:R-:W2:Y:S04]  /*2a4d0*/  LDL.LU R0, [R1+0x10] ;  /* 0x0000100001007983 */ /* 0x000ea80000300800 */
[----:B------:R1:W-:Y:S04]  /*2a4e0*/  STS.U8 [R57+UR4+0x1060], R60 ;  /* 0x0010603c39007988 */ /* 0x0003e80008000004 */
[----:B------:R1:W-:Y:S04]  /*2a4f0*/  STS.U8 [R57+UR4+0x1100], R61 ;  /* 0x0011003d39007988 */ /* 0x0003e80008000004 */
[----:B0-----:R-:W2:Y:S04]  /*2a500*/  LDL.LU R59, [R1+0xc] ;  /* 0x00000c00013b7983 */ /* 0x001ea80000300800 */
[----:B-1----:R-:W2:Y:S04]  /*2a510*/  LDL.LU R60, [R1+0x8] ;  /* 0x00000800013c7983 */ /* 0x002ea80000300800 */
[----:B------:R-:W2:Y:S04]  /*2a520*/  LDL.LU R61, [R1+0x4] ;  /* 0x00000400013d7983 */ /* 0x000ea80000300800 */
[----:B------:R0:W-:Y:S04]  /*2a530*/  STS.U8 [R57+UR4+0x1120], R31 ;  /* 0x0011201f39007988 */ /* 0x0001e80008000004 */
[----:B------:R1:W-:Y:S04]  /*2a540*/  STS.U8 [R57+UR4+0x1140], R32 ;  /* 0x0011402039007988 */ /* 0x0003e80008000004 */
[----:B---3--:R3:W-:Y:S04]  /*2a550*/  STS.U8 [R57+UR4+0x1160], R33 ;  /* 0x0011602139007988 */ /* 0x0087e80008000004 */
[----:B----4-:R4:W-:Y:S04]  /*2a560*/  STS.U8 [R57+UR4+0x1200], R34 ;  /* 0x0012002239007988 */ /* 0x0109e80008000004 */
[----:B------:R3:W-:Y:S04]  /*2a570*/  STS.U8 [R57+UR4+0x1220], R35 ;  /* 0x0012202339007988 */ /* 0x0007e80008000004 */
[----:B0-----:R-:W2:Y:S04]  /*2a580*/  LDL.LU R31, [R1+0x1d00] ;  /* 0x001d0000011f7983 */ /* 0x001ea80000300800 */
[----:B-1----:R-:W2:Y:S04]  /*2a590*/  LDL.LU R32, [R1+0x1cfc] ;  /* 0x001cfc0001207983 */ /* 0x002ea80000300800 */
[----:B---3--:R-:W3:Y:S04]  /*2a5a0*/  LDL.LU R33, [R1+0x1cf8] ;  /* 0x001cf80001217983 */ /* 0x008ee80000300800 */
[----:B----4-:R-:W4:Y:S04]  /*2a5b0*/  LDL.LU R34, [R1+0x1cf4] ;  /* 0x001cf40001227983 */ /* 0x010f280000300800 */
[----:B------:R0:W-:Y:S04]  /*2a5c0*/  STS.U8 [R57+UR4+0x1240], R36 ;  /* 0x0012402439007988 */ /* 0x0001e80008000004 */
[----:B------:R-:W3:Y:S04]  /*2a5d0*/  LDL.LU R35, [R1+0x1cf0] ;  /* 0x001cf00001237983 */ /* 0x000ee80000300800 */
[----:B------:R1:W-:Y:S04]  /*2a5e0*/  STS.U8 [R57+UR4+0x1260], R37 ;  /* 0x0012602539007988 */ /* 0x0003e80008000004 */
[----:B------:R0:W-:Y:S04]  /*2a5f0*/  STS.U8 [R57+UR4+0x1300], R38 ;  /* 0x0013002639007988 */ /* 0x0001e80008000004 */
[----:B------:R0:W-:Y:S04]  /*2a600*/  STS.U8 [R57+UR4+0x1320], R39 ;  /* 0x0013202739007988 */ /* 0x0001e80008000004 */
[----:B------:R1:W-:Y:S04]  /*2a610*/  STS.U8 [R57+UR4+0x1340], R40 ;  /* 0x0013402839007988 */ /* 0x0003e80008000004 */
[----:B------:R1:W-:Y:S04]  /*2a620*/  STS.U8 [R57+UR4+0x1360], R41 ;  /* 0x0013602939007988 */ /* 0x0003e80008000004 */
[----:B0-----:R-:W3:Y:S04]  /*2a630*/  LDL.LU R36, [R1+0x1cec] ;  /* 0x001cec0001247983 */ /* 0x001ee80000300800 */
[----:B-1----:R-:W3:Y:S04]  /*2a640*/  LDL.LU R37, [R1+0x1ce8] ;  /* 0x001ce80001257983 */ /* 0x002ee80000300800 */
[----:B------:R-:W3:Y:S04]  /*2a650*/  LDL.LU R38, [R1+0x1ce4] ;  /* 0x001ce40001267983 */ /* 0x000ee80000300800 */
[----:B------:R-:W3:Y:S04]  /*2a660*/  LDL.LU R39, [R1+0x1ce0] ;  /* 0x001ce00001277983 */ /* 0x000ee80000300800 */
[----:B------:R-:W3:Y:S04]  /*2a670*/  LDL.LU R40, [R1+0x1cdc] ;  /* 0x001cdc0001287983 */ /* 0x000ee80000300800 */
[----:B------:R-:W3:Y:S04]  /*2a680*/  LDL.LU R41, [R1+0x1cd8] ;  /* 0x001cd80001297983 */ /* 0x000ee80000300800 */
[----:B------:R0:W-:Y:S04]  /*2a690*/  STS.U8 [R57+UR4+0x1400], R42 ;  /* 0x0014002a39007988 */ /* 0x0001e80008000004 */
        /* <DEDUP_REMOVED lines=16> */
[----:B--2---:R2:W-:Y:S04]  /*2a7a0*/  STS.U8 [R57+UR4+0x1660], R53 ;  /* 0x0016603539007988 */ /* 0x0045e80008000004 */
[----:B0-----:R-:W3:Y:S04]  /*2a7b0*/  LDL.LU R48, [R1+0x1cbc] ;  /* 0x001cbc0001307983 */ /* 0x001ee80000300800 */
[----:B-1----:R-:W3:Y:S04]  /*2a7c0*/  LDL.LU R49, [R1+0x1cb8] ;  /* 0x001cb80001317983 */ /* 0x002ee80000300800 */
[----:B------:R-:W3:Y:S04]  /*2a7d0*/  LDL.LU R50, [R1+0x1cb4] ;  /* 0x001cb40001327983 */ /* 0x000ee80000300800 */
[----:B------:R-:W3:Y:S04]  /*2a7e0*/  LDL.LU R51, [R1+0x1cb0] ;  /* 0x001cb00001337983 */ /* 0x000ee80000300800 */
[----:B------:R-:W3:Y:S04]  /*2a7f0*/  LDL.LU R52, [R1+0x1cac] ;  /* 0x001cac0001347983 */ /* 0x000ee80000300800 */
[----:B--2---:R-:W2:Y:S04]  /*2a800*/  LDL.LU R53, [R1+0x1ca8] ;  /* 0x001ca80001357983 */ /* 0x004ea80000300800 */
[----:B------:R0:W-:Y:S04]  /*2a810*/  STS.U8 [R57+UR4+0x1700], R54 ;  /* 0x0017003639007988 */ /* 0x0001e80008000004 */
        /* <DEDUP_REMOVED lines=15> */
[----:B--2---:R0:W-:Y:S04]  /*2a910*/  STS.U8 [R57+UR4+0x1900], R58 ;  /* 0x0019003a39007988 */ /* 0x0041e80008000004 */
[----:B0-----:R-:W2:Y:S01]  /*2a920*/  LDL.LU R57, [R1+0x1c94] ;  /* 0x001c940001397983 */ /* 0x001ea20000300800 */
[----:B------:R-:W0:Y:S02]  /*2a930*/  S2R R58, SR_TID.X ;  /* 0x00000000003a7919 */ /* 0x000e240000002100 */
[----:B0-----:R-:W-:-:S05]  /*2a940*/  LOP3.LUT R58, R58, 0x1f, RZ, 0xc0, !PT ;  /* 0x0000001f3a3a7812 */ /* 0x001fca00078ec0ff */
[----:B--2---:R-:W-:Y:S04]  /*2a950*/  STS.U8 [R58+UR4+0x1920], R57 ;  /* 0x001920393a007988 */ /* 0x004fe80008000004 */
[----:B------:R-:W-:Y:S04]  /*2a960*/  STS.U8 [R58+UR4+0x1940], R56 ;  /* 0x001940383a007988 */ /* 0x000fe80008000004 */
[----:B------:R-:W-:Y:S04]  /*2a970*/  STS.U8 [R58+UR4+0x1960], R55 ;  /* 0x001960373a007988 */ /* 0x000fe80008000004 */
[----:B---3--:R-:W-:Y:S04]  /*2a980*/  STS.U8 [R58+UR4+0x1a00], R50 ;  /* 0x001a00323a007988 */ /* 0x008fe80008000004 */
        /* <DEDUP_REMOVED lines=23> */
[----:B0-----:R-:W2:Y:S04]  /*2ab00*/  LDL.LU R22, [R1+0xb10] ;  /* 0x000b100001167983 */ /* 0x001ea80000300800 */
        /* <DEDUP_REMOVED lines=20> */
[----:B------:R-:W-:-:S03]  /*2ac50*/  LOP3.LUT R48, R58, 0x10, RZ, 0x3c, !PT ;  /* 0x000000103a307812 */ /* 0x000fc600078e3cff */
[----:B------:R-:W4:Y:S04]  /*2ac60*/  LDL.LU R49, [R1+0xa6c] ;  /* 0x000a6c0001317983 */ /* 0x000f280000300800 */
[----:B------:R-:W4:Y:S04]  /*2ac70*/  LDL.LU R50, [R1+0xa68] ;  /* 0x000a680001327983 */ /* 0x000f280000300800 */
        /* <DEDUP_REMOVED lines=8> */
[----:B0-----:R-:W4:Y:S04]  /*2ad00*/  LDL.LU R0, [R1+0xa44] ;  /* 0x000a440001007983 */ /* 0x001f280000300800 */
[----:B-1----:R-:W4:Y:S04]  /*2ad10*/  LDL.LU R59, [R1+0xa20] ;  /* 0x000a2000013b7983 */ /* 0x002f280000300800 */
[----:B------:R-:W4:Y:S04]  /*2ad20*/  LDL.LU R60, [R1+0xa18] ;  /* 0x000a1800013c7983 */ /* 0x000f280000300800 */
[----:B------:R-:W4:Y:S04]  /*2ad30*/  LDL.LU R61, [R1+0xa10] ;  /* 0x000a1000013d7983 */ /* 0x000f280000300800 */
[----:B--2---:R0:W-:Y:S04]  /*2ad40*/  STS.U8 [R48+UR4+0x180], R22 ;  /* 0x0001801630007988 */ /* 0x0041e80008000004 */
[----:B---3--:R1:W-:Y:S04]  /*2ad50*/  STS.U8 [R48+UR4+0x1a0], R23 ;  /* 0x0001a01730007988 */ /* 0x0083e80008000004 */
[----:B----4-:R2:W-:Y:S04]  /*2ad60*/  STS.U8 [R48+UR4+0x1c0], R24 ;  /* 0x0001c01830007988 */ /* 0x0105e80008000004 */
[----:B------:R3:W-:Y:S04]  /*2ad70*/  STS.U8 [R48+UR4+0x1e0], R25 ;  /* 0x0001e01930007988 */ /* 0x0007e80008000004 */
[----:B------:R4:W-:Y:S04]  /*2ad80*/  STS.U8 [R48+UR4+0x280], R26 ;  /* 0x0002801a30007988 */ /* 0x0009e80008000004 */
[----:B------:R2:W-:Y:S04]  /*2ad90*/  STS.U8 [R48+UR4+0x2a0], R27 ;  /* 0x0002a01b30007988 */ /* 0x0005e80008000004 */
[----:B0-----:R-:W4:Y:S04]  /*2ada0*/  LDL.LU R22, [R1+0xa0c] ;  /* 0x000a0c0001167983 */ /* 0x001f280000300800 */
[----:B-1----:R-:W4:Y:S04]  /*2adb0*/  LDL.LU R23, [R1+0x9f8] ;  /* 0x0009f80001177983 */ /* 0x002f280000300800 */
[----:B--2---:R-:W2:Y:S04]  /*2adc0*/  LDL.LU R24, [R1+0x9f4] ;  /* 0x0009f40001187983 */ /* 0x004ea80000300800 */
        /* <DEDUP_REMOVED lines=52> */
[----:B0-----:R-:W4:Y:S04]  /*2b110*/  LDL.LU R61, [R1+0x16c] ;  /* 0x00016c00013d7983 */ /* 0x001f280000300800 */
[----:B------:R-:W-:Y:S04]  /*2b120*/  STS.U8 [R48+UR4+0x8e0], R22 ;  /* 0x0008e01630007988 */ /* 0x000fe80008000004 */
[----:B------:R-:W-:Y:S04]  /*2b130*/  STS.U8 [R48+UR4+0x980], R23 ;  /* 0x0009801730007988 */ /* 0x000fe80008000004 */
[----:B--2---:R-:W-:Y:S04]  /*2b140*/  STS.U8 [R48+UR4+0x9a0], R24 ;  /* 0x0009a01830007988 */ /* 0x004fe80008000004 */
[----:B---3--:R-:W-:Y:S04]  /*2b150*/  STS.U8 [R48+UR4+0x9c0], R25 ;  /* 0x0009c01930007988 */ /* 0x008fe80008000004 */
        /* <DEDUP_REMOVED lines=25> */
[----:B------:R1:W-:Y:S04]  /*2b2f0*/  STS.U8 [R48+UR4+0x1080], R60 ;  /* 0x0010803c30007988 */ /* 0x0003e80008000004 */
[----:B0-----:R-:W2:Y:S04]  /*2b300*/  LDL.LU R59, [R1+0x168] ;  /* 0x00016800013b7983 */ /* 0x001ea80000300800 */
[----:B------:R0:W-:Y:S04]  /*2b310*/  STS.U8 [R48+UR4+0x10a0], R61 ;  /* 0x0010a03d30007988 */ /* 0x0001e80008000004 */
[----:B-1----:R-:W3:Y:S04]  /*2b320*/  LDL.LU R60, [R1+0x164] ;  /* 0x00016400013c7983 */ /* 0x002ee80000300800 */
[----:B0-----:R-:W4:Y:S04]  /*2b330*/  LDL.LU R61, [R1+0x130] ;  /* 0x00013000013d7983 */ /* 0x001f280000300800 */
        /* <DEDUP_REMOVED lines=27> */
[----:B------:R-:W4:Y:S04]  /*2b4f0*/  LDL.LU R0, [R1] ;  /* 0x0000000001007983 */ /* 0x000f280000300800 */
[----:B--2---:R0:W-:Y:S04]  /*2b500*/  STS.U8 [R48+UR4+0x10c0], R59 ;  /* 0x0010c03b30007988 */ /* 0x0041e80008000004 */
[----:B---3--:R1:W-:Y:S04]  /*2b510*/  STS.U8 [R48+UR4+0x10e0], R60 ;  /* 0x0010e03c30007988 */ /* 0x0083e80008000004 */
[----:B0-----:R-:W2:Y:S04]  /*2b520*/  LDL.LU R59, [R1+0x1c90] ;  /* 0x001c9000013b7983 */ /* 0x001ea80000300800 */
[----:B-1----:R-:W3:Y:S04]  /*2b530*/  LDL.LU R60, [R1+0x1c8c] ;  /* 0x001c8c00013c7983 */ /* 0x002ee80000300800 */
[----:B----4-:R0:W-:Y:S04]  /*2b540*/  STS.U8 [R48+UR4+0x1180], R61 ;  /* 0x0011803d30007988 */ /* 0x0101e80008000004 */
[----:B------:R-:W-:Y:S04]  /*2b550*/  STS.U8 [R48+UR4+0x11a0], R22 ;  /* 0x0011a01630007988 */ /* 0x000fe80008000004 */
[----:B------:R-:W-:Y:S04]  /*2b560*/  STS.U8 [R48+UR4+0x11c0], R23 ;  /* 0x0011c01730007988 */ /* 0x000fe80008000004 */
[----:B------:R-:W-:Y:S04]  /*2b570*/  STS.U8 [R48+UR4+0x11e0], R24 ;  /* 0x0011e01830007988 */ /* 0x000fe80008000004 */
[----:B------:R-:W-:Y:S04]  /*2b580*/  STS.U8 [R48+UR4+0x1280], R25 ;  /* 0x0012801930007988 */ /* 0x000fe80008000004 */
[----:B0-----:R-:W4:Y:S04]  /*2b590*/  LDL.LU R61, [R1+0x1c88] ;  /* 0x001c8800013d7983 */ /* 0x001f280000300800 */
        /* <DEDUP_REMOVED lines=25> */
[----:B------:R-:W2:Y:S04]  /*2b730*/  LDL.LU R49, [R1+0xa1c] ;  /* 0x000a1c0001317983 */ /* 0x000ea80000300800 */
[----:B------:R-:W2:Y:S04]  /*2b740*/  LDL.LU R50, [R1+0xa14] ;  /* 0x000a140001327983 */ /* 0x000ea80000300800 */
[----:B------:R-:W2:Y:S04]  /*2b750*/  LDL.LU R55, [R1+0xa28] ;  /* 0x000a280001377983 */ /* 0x000ea80000300800 */
[----:B------:R-:W2:Y:S04]  /*2b760*/  LDL.LU R56, [R1+0xa24] ;  /* 0x000a240001387983 */ /* 0x000ea80000300800 */
[----:B------:R-:W2:Y:S04]  /*2b770*/  LDL.LU R57, [R1+0xa38] ;  /* 0x000a380001397983 */ /* 0x000ea80000300800 */
[----:B------:R-:W2:Y:S04]  /*2b780*/  LDL.LU R58, [R1+0xa34] ;  /* 0x000a3400013a7983 */ /* 0x000ea80000300800 */
[----:B------:R-:W2:Y:S04]  /*2b790*/  LDL R40, [R1+0x28] ;  /* 0x0000280001287983 */ /* 0x000ea80000100800 */
[----:B------:R-:W2:Y:S04]  /*2b7a0*/  LDL.LU.64 R24, [R1+0x110] ;  /* 0x0001100001187983 */ /* 0x000ea80000300a00 */
[----:B------:R-:W2:Y:S01]  /*2b7b0*/  LDL.LU.64 R26, [R1+0x118] ;  /* 0x00011800011a7983 */ /* 0x000ea20000300a00 */
[----:B------:R-:W-:-:S05]  /*2b7c0*/  IMAD R28, R2, 0x100, R3 ;  /* 0x00000100021c7824 */ /* 0x000fca00078e0203 */
[----:B------:R-:W-:Y:S01]  /*2b7d0*/  F2FP.F16.E4M3.UNPACK_B R28, R28 ;  /* 0x0000001cff1c723e */ /* 0x000fe200020006ff */
[----:B----4-:R-:W-:Y:S04]  /*2b7e0*/  STS.U8 [R48+UR4+0x18a0], R61 ;  /* 0x0018a03d30007988 */ /* 0x010fe80008000004 */
[----:B---3--:R-:W-:Y:S04]  /*2b7f0*/  STS.U8 [R48+UR4+0x18c0], R60 ;  /* 0x0018c03c30007988 */ /* 0x008fe80008000004 */
        /* <DEDUP_REMOVED lines=28> */
[----:B------:R-:W-:Y:S01]  /*2b9c0*/  STS.U8 [R48+UR4+0x1fe0], R0 ;  /* 0x001fe00030007988 */ /* 0x000fe20008000004 */
[----:B------:R-:W-:Y:S06]  /*2b9d0*/  BAR.SYNC.DEFER_BLOCKING 0x0 ;  /* 0x0000000000007b1d */ /* 0x000fec0000010000 */
[----:B------:R-:W0:Y:S04]  /*2b9e0*/  LDSM.16.M88.4 R8, [R40] ;  /* 0x000000002808783b */ /* 0x000e280000000200 */
[----:B------:R-:W1:Y:S04]  /*2b9f0*/  LDSM.16.M88.4 R16, [R40+0x200] ;  /* 0x000200002810783b */ /* 0x000e680000000200 */
[----:B------:R-:W-:Y:S04]  /*2ba00*/  LDSM.16.M88.4 R32, [R40+0x600] ;  /* 0x000600002820783b */ /* 0x000fe80000000200 */
[----:B0-----:R-:W-:Y:S04]  /*2ba10*/  STL.64 [R1+0x30], R8 ;  /* 0x0000300801007387 */ /* 0x001fe80000100a00 */
[----:B------:R0:W-:Y:S01]  /*2ba20*/  STL.64 [R1+0x38], R10 ;  /* 0x0000380a01007387 */ /* 0x0001e20000100a00 */
[----:B------:R-:W-:-:S03]  /*2ba30*/  IMAD.MOV.U32 R14, RZ, RZ, R10 ;  /* 0x000000ffff0e7224 */ /* 0x000fc600078e000a */
[----:B-1----:R-:W-:Y:S01]  /*2ba40*/  STL.64 [R1+0x40], R16 ;  /* 0x0000401001007387 */ /* 0x002fe20000100a00 */
[----:B------:R-:W-:Y:S02]  /*2ba50*/  IMAD.MOV.U32 R0, RZ, RZ, R17 ;  /* 0x000000ffff007224 */ /* 0x000fe400078e0011 */
[----:B------:R-:W-:Y:S01]  /*2ba60*/  IMAD.MOV.U32 R22, RZ, RZ, R18 ;  /* 0x000000ffff167224 */ /* 0x000fe200078e0012 */
[----:B------:R-:W-:Y:S01]  /*2ba70*/  STL.64 [R1+0x48], R18 ;  /* 0x0000481201007387 */ /* 0x000fe20000100a00 */
[----:B------:R-:W-:Y:S02]  /*2ba80*/  IMAD.MOV.U32 R15, RZ, RZ, R19 ;  /* 0x000000ffff0f7224 */ /* 0x000fe400078e0013 */
[----:B0-----:R-:W-:Y:S02]  /*2ba90*/  IMAD.MOV.U32 R10, RZ, RZ, R16 ;  /* 0x000000ffff0a7224 */ /* 0x001fe400078e0010 */
[----:B------:R-:W0:Y:S01]  /*2baa0*/  LDSM.16.M88.4 R16, [R40+0x400] ;  /* 0x000400002810783b */ /* 0x000e220000000200 */
[----:B------:R-:W-:-:S02]  /*2bab0*/  IMAD.MOV.U32 R7, RZ, RZ, R8 ;  /* 0x000000ffff077224 */ /* 0x000fc400078e0008 */
[----:B------:R-:W-:Y:S01]  /*2bac0*/  IMAD.MOV.U32 R6, RZ, RZ, R9 ;  /* 0x000000ffff067224 */ /* 0x000fe200078e0009 */
[----:B0-----:R0:W-:Y:S01]  /*2bad0*/  STL.64 [R1+0x50], R16 ;  /* 0x0000501001007387 */ /* 0x0011e20000100a00 */
[----:B------:R-:W-:Y:S02]  /*2bae0*/  IMAD.MOV.U32 R5, RZ, RZ, R16 ;  /* 0x000000ffff057224 */ /* 0x000fe400078e0010 */
[----:B------:R-:W-:Y:S01]  /*2baf0*/  IMAD.MOV.U32 R4, RZ, RZ, R17 ;  /* 0x000000ffff047224 */ /* 0x000fe200078e0011 */
[----:B------:R1:W-:Y:S01]  /*2bb00*/  STL.64 [R1+0x58], R18 ;  /* 0x0000581201007387 */ /* 0x0003e20000100a00 */
[----:B------:R-:W-:Y:S02]  /*2bb10*/  IMAD.MOV.U32 R9, RZ, RZ, R18 ;  /* 0x000000ffff097224 */ /* 0x000fe400078e0012 */
[----:B------:R-:W-:Y:S01]  /*2bb20*/  IMAD.MOV.U32 R8, RZ, RZ, R19 ;  /* 0x000000ffff087224 */ /* 0x000fe200078e0013 */
[----:B0-----:R-:W2:Y:S04]  /*2bb30*/  LDL.LU.64 R16, [R1+0x150] ;  /* 0x0001500001107983 */ /* 0x001ea80000300a00 */
[----:B-1----:R-:W2:Y:S01]  /*2bb40*/  LDL.LU.64 R18, [R1+0x158] ;  /* 0x0001580001127983 */ /* 0x002ea20000300a00 */
[----:B------:R-:W-:-:S02]  /*2bb50*/  IMAD R29, R50, 0x100, R49 ;  /* 0x00000100321d7824 */ /* 0x000fc400078e0231 */
[----:B------:R-:W-:Y:S02]  /*2bb60*/  IMAD R30, R56, 0x100, R55 ;  /* 0x00000100381e7824 */ /* 0x000fe400078e0237 */
[----:B------:R-:W-:Y:S01]  /*2bb70*/  IMAD R31, R58, 0x100, R57 ;  /* 0x000001003a1f7824 */ /* 0x000fe200078e0239 */
[----:B------:R-:W-:Y:S02]  /*2bb80*/  F2FP.F16.E4M3.UNPACK_B R20, R7 ;  /* 0x00000007ff14723e */ /* 0x000fe400020006ff */
[----:B------:R-:W-:Y:S02]  /*2bb90*/  F2FP.F16.E4M3.UNPACK_B R21, R6 ;  /* 0x00000006ff15723e */ /* 0x000fe400020006ff */
[----:B------:R-:W-:Y:S02]  /*2bba0*/  F2FP.F16.E4M3.UNPACK_B R29, R29 ;  /* 0x0000001dff1d723e */ /* 0x000fe400020006ff */
[----:B------:R-:W-:Y:S02]  /*2bbb0*/  F2FP.F16.E4M3.UNPACK_B R30, R30 ;  /* 0x0000001eff1e723e */ /* 0x000fe400020006ff */
[----:B------:R-:W-:-:S07]  /*2bbc0*/  F2FP.F16.E4M3.UNPACK_B R31, R31 ;  /* 0x0000001fff1f723e */ /* 0x000fce00020006ff */
[----:B------:R-:W-:Y:S01]  /*2bbd0*/  HMMA.16816.F32 R24, R28, R20, R24 ;  /* 0x000000141c18723c */ /* 0x000fe20000001818 */
[----:B------:R0:W-:Y:S01]  /*2bbe0*/  STL.64 [R1+0x60], R32 ;  /* 0x0000602001007387 */ /* 0x0001e20000100a00 */
[----:B------:R-:W-:-:S03]  /*2bbf0*/  F2FP.F16.E4M3.UNPACK_B R2, R14 ;  /* 0x0000000eff02723e */ /* 0x000fc600020006ff */
[----:B------:R1:W-:Y:S04]  /*2bc00*/  STL.64 [R1+0x68], R34 ;  /* 0x0000682201007387 */ /* 0x0003e80000100a00 */
[----:B------:R-:W-:Y:S01]  /*2bc10*/  STL.64 [R1+0x18], R20 ;  /* 0x0000181401007387 */ /* 0x000fe20000100a00 */
[----:B------:R-:W-:Y:S02]  /*2bc20*/  IMAD.MOV.U32 R7, RZ, RZ, R32 ;  /* 0x000000ffff077224 */ /* 0x000fe400078e0020 */
[----:B------:R-:W-:Y:S02]  /*2bc30*/  IMAD.MOV.U32 R6, RZ, RZ, R33 ;  /* 0x000000ffff067224 */ /* 0x000fe400078e0021 */
[----:B------:R-:W-:Y:S02]  /*2bc40*/  IMAD.MOV.U32 R13, RZ, RZ, R34 ;  /* 0x000000ffff0d7224 */ /* 0x000fe400078e0022 */
[----:B------:R-:W-:-:S03]  /*2bc50*/  IMAD.MOV.U32 R12, RZ, RZ, R35 ;  /* 0x000000ffff0c7224 */ /* 0x000fc600078e0023 */
[----:B------:R3:W-:Y:S04]  /*2bc60*/  STL.64 [R1+0x110], R24 ;  /* 0x0001101801007387 */ /* 0x0007e80000100a00 */
[----:B------:R4:W-:Y:S04]  /*2bc70*/  STL.64 [R1+0x118], R26 ;  /* 0x0001181a01007387 */ /* 0x0009e80000100a00 */
[----:B------:R-:W-:Y:S04]  /*2bc80*/  STL [R1+0x10], R2 ;  /* 0x0000100201007387 */ /* 0x000fe80000100800 */
[----:B0-----:R-:W2:Y:S04]  /*2bc90*/  LDL.LU.64 R32, [R1+0x180] ;  /* 0x0001800001207983 */ /* 0x001ea80000300a00 */
[----:B-1----:R-:W2:Y:S01]  /*2bca0*/  LDL.LU.64 R34, [R1+0x188] ;  /* 0x0001880001227983 */ /* 0x002ea20000300a00 */
[----:B------:R-:W-:-:S05]  /*2bcb0*/  F2FP.F16.E4M3.UNPACK_B R3, R11 ;  /* 0x0000000bff03723e */ /* 0x000fca00020006ff */
[----:B------:R-:W-:Y:S04]  /*2bcc0*/  STL [R1+0x14], R3 ;  /* 0x0000140301007387 */ /* 0x000fe80000100800 */
[----:B---3--:R-:W3:Y:S04]  /*2bcd0*/  LDL.LU.64 R24, [R1+0x1b0] ;  /* 0x0001b00001187983 */ /* 0x008ee80000300a00 */
[----:B----4-:R-:W3:Y:S01]  /*2bce0*/  LDL.LU.64 R26, [R1+0x1b8] ;  /* 0x0001b800011a7983 */ /* 0x010ee20000300a00 */
[----:B------:R-:W-:Y:S01]  /*2bcf0*/  IMAD.MOV.U32 R48, RZ, RZ, R20 ;  /* 0x000000ffff307224 */ /* 0x000fe200078e0014 */
[----:B------:R-:W-:Y:S01]  /*2bd00*/  F2FP.F16.E4M3.UNPACK_B R20, R10 ;  /* 0x0000000aff14723e */ /* 0x000fe200020006ff */
[----:B------:R-:W-:Y:S01]  /*2bd10*/  IMAD.MOV.U32 R47, RZ, RZ, R21 ;  /* 0x000000ffff2f7224 */ /* 0x000fe200078e0015 */
[----:B------:R-:W-:-:S05]  /*2bd20*/  F2FP.F16.E4M3.UNPACK_B R21, R0 ;  /* 0x00000000ff15723e */ /* 0x000fca00020006ff */
[----:B------:R-:W-:Y:S01]  /*2bd30*/  IMAD.MOV.U32 R49, RZ, RZ, R21 ;  /* 0x000000ffff317224 */ /* 0x000fe200078e0015 */
[----:B--2---:R-:W-:-:S15]  /*2bd40*/  HMMA.16816.F32 R16, R28, R2, R16 ;  /* 0x000000021c10723c */ /* 0x004fde0000001810 */
[----:B------:R-:W-:-:S04]  /*2bd50*/  NOP ;  /* 0x0000000000007918 */ /* 0x000fc80000000000 */
[----:B------:R-:W-:Y:S04]  /*2bd60*/  STL.64 [R1+0x150], R16 ;  /* 0x0001501001007387 */ /* 0x000fe80000100a00 */
[----:B------:R-:W-:Y:S04]  /*2bd70*/  STL.64 [R1+0x158], R18 ;  /* 0x0001581201007387 */ /* 0x000fe80000100a00 */
[----:B------:R-:W0:Y:S04]  /*2bd80*/  LDSM.16.M88.4 R16, [R40+0x800] ;  /* 0x000800002810783b */ /* 0x000e280000000200 */
[----:B------:R-:W-:Y:S04]  /*2bd90*/  STL [R1+0x8], R20 ;  /* 0x0000081401007387 */ /* 0x000fe80000100800 */
[----:B0-----:R0:W-:Y:S04]  /*2bda0*/  STL.64 [R1+0x70], R16 ;  /* 0x0000701001007387 */ /* 0x0011e80000100a00 */
[----:B------:R1:W-:Y:S01]  /*2bdb0*/  STL.64 [R1+0x78], R18 ;  /* 0x0000781201007387 */ /* 0x0003e20000100a00 */
[----:B------:R-:W-:-:S02]  /*2bdc0*/  IMAD.MOV.U32 R10, RZ, RZ, R16 ;  /* 0x000000ffff0a7224 */ /* 0x000fc400078e0010 */
[----:B------:R-:W-:Y:S01]  /*2bdd0*/  IMAD.MOV.U32 R0, RZ, RZ, R17 ;  /* 0x000000ffff007224 */ /* 0x000fe200078e0011 */
[----:B------:R2:W-:Y:S01]  /*2bde0*/  STL [R1+0xc], R21 ;  /* 0x00000c1501007387 */ /* 0x0005e20000100800 */
[----:B------:R-:W-:Y:S02]  /*2bdf0*/  IMAD.MOV.U32 R14, RZ, RZ, R18 ;  /* 0x000000ffff0e7224 */ /* 0x000fe400078e0012 */
[----:B------:R-:W-:Y:S01]  /*2be00*/  IMAD.MOV.U32 R11, RZ, RZ, R19 ;  /* 0x000000ffff0b7224 */ /* 0x000fe200078e0013 */
[----:B0-----:R-:W4:Y:S04]  /*2be10*/  LDL.LU.64 R16, [R1+0x1c0] ;  /* 0x0001c00001107983 */ /* 0x001f280000300a00 */
[----:B-1----:R-:W4:Y:S01]  /*2be20*/  LDL.LU.64 R18, [R1+0x1c8] ;  /* 0x0001c80001127983 */ /* 0x002f220000300a00 */
[----:B------:R-:W-:Y:S01]  /*2be30*/  HMMA.16816.F32 R32, R28, R20, R32 ;  /* 0x000000141c20723c */ /* 0x000fe20000001820 */
[----:B------:R-:W-:-:S15]  /*2be40*/  F2FP.F16.E4M3.UNPACK_B R2, R22 ;  /* 0x00000016ff02723e */ /* 0x000fde00020006ff */
[----:B------:R-:W-:-:S03]  /*2be50*/  NOP ;  /* 0x0000000000007918 */ /* 0x000fc60000000000 */
[----:B------:R-:W-:Y:S04]  /*2be60*/  STL.64 [R1+0x180], R32 ;  /* 0x0001802001007387 */ /* 0x000fe80000100a00 */
[----:B------:R3:W-:Y:S04]  /*2be70*/  STL.64 [R1+0x188], R34 ;  /* 0x0001882201007387 */ /* 0x0007e80000100a00 */
[----:B------:R-:W-:Y:S04]  /*2be80*/  STL [R1], R2 ;  /* 0x0000000201007387 */ /* 0x000fe80000100800 */
[----:B--2---:R-:W2:Y:S04]  /*2be90*/  LDL.LU.64 R20, [R1+0x1d0] ;  /* 0x0001d00001147983 */ /* 0x004ea80000300a00 */
[----:B------:R-:W2:Y:S01]  /*2bea0*/  LDL.LU.64 R22, [R1+0x1d8] ;  /* 0x0001d80001167983 */ /* 0x000ea20000300a00 */
[----:B------:R-:W-:-:S07]  /*2beb0*/  F2FP.F16.E4M3.UNPACK_B R3, R15 ;  /* 0x0000000fff03723e */ /* 0x000fce00020006ff */
[----:B---3--:R-:W-:Y:S01]  /*2bec0*/  HMMA.16816.F32 R32, R28, R2, R24 ;  /* 0x000000021c20723c */ /* 0x008fe20000001818 */
[----:B------:R-:W0:Y:S01]  /*2bed0*/  LDSM.16.M88.4 R24, [R40+0xa00] ;  /* 0x000a00002818783b */ /* 0x000e220000000200 */
[----:B------:R-:W-:Y:S02]  /*2bee0*/  F2FP.F16.E4M3.UNPACK_B R60, R5 ;  /* 0x00000005ff3c723e */ /* 0x000fe400020006ff */
[----:B------:R-:W-:Y:S01]  /*2bef0*/  F2FP.F16.E4M3.UNPACK_B R61, R4 ;  /* 0x00000004ff3d723e */ /* 0x000fe200020006ff */
[----:B------:R1:W-:-:S14]  /*2bf00*/  STL [R1+0x4], R3 ;  /* 0x0000040301007387 */ /* 0x0003dc0000100800 */
[----:B------:R-:W-:Y:S04]  /*2bf10*/  STL.64 [R1+0x1b0], R32 ;  /* 0x0001b02001007387 */ /* 0x000fe80000100a00 */
[----:B------:R-:W-:Y:S04]  /*2bf20*/  STL.64 [R1+0x1b8], R34 ;  /* 0x0001b82201007387 */ /* 0x000fe80000100a00 */
[----:B0-----:R0:W-:Y:S01]  /*2bf30*/  STL.64 [R1+0x80], R24 ;  /* 0x0000801801007387 */ /* 0x0011e20000100a00 */
[----:B------:R-:W-:Y:S02]  /*2bf40*/  IMAD.MOV.U32 R2, RZ, RZ, R24 ;  /* 0x000000ffff027224 */ /* 0x000fe400078e0018 */
[----:B-1----:R-:W-:Y:S01]  /*2bf50*/  IMAD.MOV.U32 R3, RZ, RZ, R25 ;  /* 0x000000ffff037224 */ /* 0x002fe200078e0019 */
[----:B------:R1:W-:Y:S01]  /*2bf60*/  STL.64 [R1+0x88], R26 ;  /* 0x0000881a01007387 */ /* 0x0003e20000100a00 */
[----:B------:R-:W-:-:S02]  /*2bf70*/  IMAD.MOV.U32 R4, RZ, RZ, R26 ;  /* 0x000000ffff047224 */ /* 0x000fc400078e001a */
[----:B------:R-:W-:Y:S01]  /*2bf80*/  IMAD.MOV.U32 R5, RZ, RZ, R27 ;  /* 0x000000ffff057224 */ /* 0x000fe200078e001b */
[----:B0-----:R-:W3:Y:S04]  /*2bf90*/  LDL.LU.64 R24, [R1+0x230] ;  /* 0x0002300001187983 */ /* 0x001ee80000300a00 */
[----:B-1----:R-:W3:Y:S01]  /*2bfa0*/  LDL.LU.64 R26, [R1+0x238] ;  /* 0x00023800011a7983 */ /* 0x002ee20000300a00 */
[----:B------:R-:W-:Y:S02]  /*2bfb0*/  F2FP.F16.E4M3.UNPACK_B R58, R9 ;  /* 0x00000009ff3a723e */ /* 0x000fe400020006ff */
[----:B------:R-:W-:Y:S02]  /*2bfc0*/  F2FP.F16.E4M3.UNPACK_B R59, R8 ;  /* 0x00000008ff3b723e */ /* 0x000fe400020006ff */
[----:B------:R-:W-:-:S02]  /*2bfd0*/  F2FP.F16.E4M3.UNPACK_B R56, R7 ;  /* 0x00000007ff38723e */ /* 0x000fc400020006ff */
[----:B------:R-:W-:Y:S01]  /*2bfe0*/  F2FP.F16.E4M3.UNPACK_B R57, R6 ;  /* 0x00000006ff39723e */ /* 0x000fe200020006ff */
[----:B----4-:R-:W-:Y:S01]  /*2bff0*/  HMMA.16816.F32 R32, R28, R60, R16 ;  /* 0x0000003c1c20723c */ /* 0x010fe20000001810 */
[----:B------:R-:W4:-:S15]  /*2c000*/  LDL.LU.64 R16, [R1+0x250] ;  /* 0x0002500001107983 */ /* 0x000f1e0000300a00 */
[----:B------:R-:W-:-:S03]  /*2c010*/  NOP ;  /* 0x0000000000007918 */ /* 0x000fc60000000000 */
[----:B------:R-:W-:Y:S04]  /*2c020*/  STL.64 [R1+0x1c0], R32 ;  /* 0x0001c02001007387 */ /* 0x000fe80000100a00 */
[----:B------:R2:W-:Y:S04]  /*2c030*/  STL.64 [R1+0x1c8], R34 ;  /* 0x0001c82201007387 */ /* 0x0005e80000100a00 */
[----:B------:R-:W4:Y:S01]  /*2c040*/  LDL.LU.64 R18, [R1+0x258] ;  /* 0x0002580001127983 */ /* 0x000f220000300a00 */
[----:B--2---:R-:W-:Y:S03]  /*2c050*/  HMMA.16816.F32 R32, R28, R58, R20 ;  /* 0x0000003a1c20723c */ /* 0x004fe60000001814 */
[----:B------:R-:W0:-:S15]  /*2c060*/  LDSM.16.M88.4 R20, [R40+0xc00] ;  /* 0x000c00002814783b */ /* 0x000e1e0000000200 */
[----:B------:R-:W-:Y:S01]  /*2c070*/  NOP ;  /* 0x0000000000007918 */ /* 0x000fe20000000000 */
[----:B------:R-:W-:Y:S04]  /*2c080*/  STL.64 [R1+0x1d0], R32 ;  /* 0x0001d02001007387 */ /* 0x000fe80000100a00 */
[----:B------:R-:W-:Y:S01]  /*2c090*/  STL.64 [R1+0x1d8], R34 ;  /* 0x0001d82201007387 */ /* 0x000fe20000100a00 */
[----:B------:R-:W-:Y:S02]  /*2c0a0*/  F2FP.F16.E4M3.UNPACK_B R54, R13 ;  /* 0x0000000dff36723e */ /* 0x000fe400020006ff */
[----:B------:R-:W-:Y:S02]  /*2c0b0*/  F2FP.F16.E4M3.UNPACK_B R55, R12 ;  /* 0x0000000cff37723e */ /* 0x000fe400020006ff */
[----:B------:R-:W-:Y:S02]  /*2c0c0*/  F2FP.F16.E4M3.UNPACK_B R52, R10 ;  /* 0x0000000aff34723e */ /* 0x000fe400020006ff */
[----:B------:R-:W-:Y:S01]  /*2c0d0*/  F2FP.F16.E4M3.UNPACK_B R53, R0 ;  /* 0x00000000ff35723e */ /* 0x000fe200020006ff */
[----:B------:R-:W-:Y:S04]  /*2c0e0*/  LDSM.16.M88.4 R32, [R40+0x1000] ;  /* 0x001000002820783b */ /* 0x000fe80000000200 */
[----:B0-----:R0:W-:Y:S01]  /*2c0f0*/  STL.64 [R1+0x90], R20 ;  /* 0x0000901401007387 */ /* 0x0011e20000100a00 */
[----:B------:R-:W-:-:S02]  /*2c100*/  IMAD.MOV.U32 R6, RZ, RZ, R20 ;  /* 0x000000ffff067224 */ /* 0x000fc400078e0014 */
[----:B------:R-:W-:Y:S01]  /*2c110*/  IMAD.MOV.U32 R7, RZ, RZ, R21 ;  /* 0x000000ffff077224 */ /* 0x000fe200078e0015 */
[----:B------:R1:W-:Y:S01]  /*2c120*/  STL.64 [R1+0x98], R22 ;  /* 0x0000981601007387 */ /* 0x0003e20000100a00 */
[----:B------:R-:W-:Y:S02]  /*2c130*/  IMAD.MOV.U32 R8, RZ, RZ, R22 ;  /* 0x000000ffff087224 */ /* 0x000fe400078e0016 */
[----:B------:R-:W-:Y:S01]  /*2c140*/  IMAD.MOV.U32 R9, RZ, RZ, R23 ;  /* 0x000000ffff097224 */ /* 0x000fe200078e0017 */
[----:B0-----:R-:W2:Y:S04]  /*2c150*/  LDL.LU.64 R20, [R1+0x270] ;  /* 0x0002700001147983 */ /* 0x001ea80000300a00 */
[----:B-1----:R-:W2:Y:S01]  /*2c160*/  LDL.LU.64 R22, [R1+0x278] ;  /* 0x0002780001167983 */ /* 0x002ea20000300a00 */
[----:B---3--:R-:W-:Y:S03]  /*2c170*/  HMMA.16816.F32 R24, R28, R56, R24 ;  /* 0x000000381c18723c */ /* 0x008fe60000001818 */
[----:B------:R-:W-:Y:S04]  /*2c180*/  STL.64 [R1+0x1c50], R58 ;  /* 0x001c503a01007387 */ /* 0x000fe80000100a00 */
[----:B------:R-:W-:-:S12]  /*2c190*/  STL.64 [R1+0x1c48], R56 ;  /* 0x001c483801007387 */ /* 0x000fd80000100a00 */
[----:B------:R-:W-:Y:S04]  /*2c1a0*/  STL.64 [R1+0x230], R24 ;  /* 0x0002301801007387 */ /* 0x000fe80000100a00 */
[----:B------:R4:W-:Y:S02]  /*2c1b0*/  STL.64 [R1+0x238], R26 ;  /* 0x0002381a01007387 */ /* 0x0009e40000100a00 */
[----:B----4-:R-:W-:Y:S02]  /*2c1c0*/  HMMA.16816.F32 R24, R28, R54, R16 ;  /* 0x000000361c18723c */ /* 0x010fe40000001810 */
[----:B------:R-:W3:Y:S04]  /*2c1d0*/  LDL.LU.64 R16, [R1+0x290] ;  /* 0x0002900001107983 */ /* 0x000ee80000300a00 */
[----:B------:R-:W3:-:S13]  /*2c1e0*/  LDL.LU.64 R18, [R1+0x298] ;  /* 0x0002980001127983 */ /* 0x000eda0000300a00 */
[----:B------:R-:W-:Y:S04]  /*2c1f0*/  STL.64 [R1+0x250], R24 ;  /* 0x0002501801007387 */ /* 0x000fe80000100a00 */
[----:B------:R-:W-:Y:S04]  /*2c200*/  STL.64 [R1+0x258], R26 ;  /* 0x0002581a01007387 */ /* 0x000fe80000100a00 */
[----:B------:R-:W0:Y:S04]  /*2c210*/  LDSM.16.M88.4 R24, [R40+0xe00] ;  /* 0x000e00002818783b */ /* 0x000e280000000200 */
[----:B0-----:R0:W-:Y:S01]  /*2c220*/  STL.64 [R1+0xa0], R24 ;  /* 0x0000a01801007387 */ /* 0x0011e20000100a00 */
[----:B------:R-:W-:-:S02]  /*2c230*/  IMAD.MOV.U32 R10, RZ, RZ, R24 ;  /* 0x000000ffff0a7224 */ /* 0x000fc400078e0018 */
[----:B------:R-:W-:Y:S01]  /*2c240*/  IMAD.MOV.U32 R0, RZ, RZ, R25 ;  /* 0x000000ffff007224 */ /* 0x000fe200078e0019 */
[----:B------:R1:W-:Y:S01]  /*2c250*/  STL.64 [R1+0xa8], R26 ;  /* 0x0000a81a01007387 */ /* 0x0003e20000100a00 */
[----:B------:R-:W-:Y:S02]  /*2c260*/  IMAD.MOV.U32 R12, RZ, RZ, R26 ;  /* 0x000000ffff0c7224 */ /* 0x000fe400078e001a */
[----:B------:R-:W-:Y:S01]  /*2c270*/  IMAD.MOV.U32 R13, RZ, RZ, R27 ;  /* 0x000000ffff0d7224 */ /* 0x000fe200078e001b */
[----:B0-----:R-:W4:Y:S04]  /*2c280*/  LDL.LU.64 R24, [R1+0x2b0] ;  /* 0x0002b00001187983 */ /* 0x001f280000300a00 */
[----:B-1----:R-:W4:Y:S01]  /*2c290*/  LDL.LU.64 R26, [R1+0x2b8] ;  /* 0x0002b800011a7983 */ /* 0x002f220000300a00 */
[----:B--2---:R-:W-:-:S15]  /*2c2a0*/  HMMA.16816.F32 R20, R28, R52, R20 ;  /* 0x000000341c14723c */ /* 0x004fde0000001814 */
[----:B------:R-:W-:-:S04]  /*2c2b0*/  NOP ;  /* 0x0000000000007918 */ /* 0x000fc80000000000 */
[----:B------:R0:W-:Y:S04]  /*2c2c0*/  STL.64 [R1+0x270], R20 ;  /* 0x0002701401007387 */ /* 0x0001e80000100a00 */
[----:B------:R1:W-:Y:S04]  /*2c2d0*/  STL.64 [R1+0x278], R22 ;  /* 0x0002781601007387 */ /* 0x0003e80000100a00 */
[----:B------:R-:W-:Y:S04]  /*2c2e0*/  STL.64 [R1+0x1c30], R54 ;  /* 0x001c303601007387 */ /* 0x000fe80000100a00 */
[----:B------:R-:W-:Y:S04]  /*2c2f0*/  STL.64 [R1+0x1c28], R52 ;  /* 0x001c283401007387 */ /* 0x000fe80000100a00 */
[----:B0-----:R-:W2:Y:S04]  /*2c300*/  LDL.LU.64 R20, [R1+0x2d0] ;  /* 0x0002d00001147983 */ /* 0x001ea80000300a00 */
[----:B-1----:R-:W2:Y:S01]  /*2c310*/  LDL.LU.64 R22, [R1+0x2d8] ;  /* 0x0002d80001167983 */ /* 0x002ea20000300a00 */
[----:B------:R-:W-:-:S02]  /*2c320*/  F2FP.F16.E4M3.UNPACK_B R50, R14 ;  /* 0x0000000eff32723e */ /* 0x000fc400020006ff */
[----:B------:R-:W-:Y:S02]  /*2c330*/  F2FP.F16.E4M3.UNPACK_B R51, R11 ;  /* 0x0000000bff33723e */ /* 0x000fe400020006ff */
[----:B------:R-:W-:Y:S02]  /*2c340*/  F2FP.F16.E4M3.UNPACK_B R2, R2 ;  /* 0x00000002ff02723e */ /* 0x000fe400020006ff */
[----:B------:R-:W-:Y:S01]  /*2c350*/  F2FP.F16.E4M3.UNPACK_B R3, R3 ;  /* 0x00000003ff03723e */ /* 0x000fe200020006ff */
[----:B------:R-:W-:Y:S02]  /*2c360*/  IMAD.MOV.U32 R14, RZ, RZ, R32 ;  /* 0x000000ffff0e7224 */ /* 0x000fe400078e0020 */
[----:B------:R-:W-:Y:S01]  /*2c370*/  IMAD.MOV.U32 R15, RZ, RZ, R33 ;  /* 0x000000ffff0f7224 */ /* 0x000fe200078e0021 */
[----:B------:R-:W-:Y:S02]  /*2c380*/  F2FP.F16.E4M3.UNPACK_B R4, R4 ;  /* 0x00000004ff04723e */ /* 0x000fe400020006ff */
[----:B------:R-:W-:Y:S01]  /*2c390*/  F2FP.F16.E4M3.UNPACK_B R5, R5 ;  /* 0x00000005ff05723e */ /* 0x000fe200020006ff */
[----:B---3--:R-:W-:-:S15]  /*2c3a0*/  HMMA.16816.F32 R16, R28, R50, R16 ;  /* 0x000000321c10723c */ /* 0x008fde0000001810 */
[----:B------:R-:W-:-:S04]  /*2c3b0*/  NOP ;  /* 0x0000000000007918 */ /* 0x000fc80000000000 */
[----:B------:R0:W-:Y:S04]  /*2c3c0*/  STL.64 [R1+0x290], R16 ;  /* 0x0002901001007387 */ /* 0x0001e80000100a00 */
[----:B------:R-:W-:Y:S04]  /*2c3d0*/  STL.64 [R1+0x298], R18 ;  /* 0x0002981201007387 */ /* 0x000fe80000100a00 */
[----:B------:R-:W-:Y:S04]  /*2c3e0*/  STL.64 [R1+0xc0], R32 ;  /* 0x0000c02001007387 */ /* 0x000fe80000100a00 */
[----:B------:R4:W-:Y:S04]  /*2c3f0*/  STL.64 [R1+0xc8], R34 ;  /* 0x0000c82201007387 */ /* 0x0009e80000100a00 */
[----:B------:R-:W3:Y:S04]  /*2c400*/  LDL.LU.64 R36, [R1+0x2f0] ;  /* 0x0002f00001247983 */ /* 0x000ee80000300a00 */
[----:B------:R-:W3:Y:S01]  /*2c410*/  LDL.LU.64 R38, [R1+0x2f8] ;  /* 0x0002f80001267983 */ /* 0x000ee20000300a00 */
[----:B0-----:R-:W-:-:S02]  /*2c420*/  IMAD.MOV.U32 R16, RZ, RZ, R34 ;  /* 0x000000ffff107224 */ /* 0x001fc400078e0022 */
[----:B------:R-:W-:Y:S02]  /*2c430*/  IMAD.MOV.U32 R17, RZ, RZ, R35 ;  /* 0x000000ffff117224 */ /* 0x000fe400078e0023 */
[----:B----4-:R-:W-:Y:S01]  /*2c440*/  HMMA.16816.F32 R32, R28, R2, R24 ;  /* 0x000000021c20723c */ /* 0x010fe20000001818 */
[----:B------:R-:W4:-:S15]  /*2c450*/  LDL.LU.64 R24, [R1+0x310] ;  /* 0x0003100001187983 */ /* 0x000f1e0000300a00 */
[----:B------:R-:W-:-:S03]  /*2c460*/  NOP ;  /* 0x0000000000007918 */ /* 0x000fc60000000000 */
[----:B------:R-:W-:Y:S04]  /*2c470*/  STL.64 [R1+0x2b0], R32 ;  /* 0x0002b02001007387 */ /* 0x000fe80000100a00 */
[----:B------:R-:W-:Y:S04]  /*2c480*/  STL.64 [R1+0x2b8], R34 ;  /* 0x0002b82201007387 */ /* 0x000fe80000100a00 */
[----:B------:R-:W0:Y:S04]  /*2c490*/  LDSM.16.M88.4 R32, [R40+0x1200] ;  /* 0x001200002820783b */ /* 0x000e280000000200 */
[----:B------:R-:W4:Y:S01]  /*2c4a0*/  LDL.LU.64 R26, [R1+0x318] ;  /* 0x00031800011a7983 */ /* 0x000f220000300a00 */
[----:B--2---:R-:W-:-:S15]  /*2c4b0*/  HMMA.16816.F32 R20, R28, R4, R20 ;  /* 0x000000041c14723c */ /* 0x004fde0000001814 */
[----:B------:R-:W-:-:S04]  /*2c4c0*/  NOP ;  /* 0x0000000000007918 */ /* 0x000fc80000000000 */
[----:B------:R1:W-:Y:S04]  /*2c4d0*/  STL.64 [R1+0x2d0], R20 ;  /* 0x0002d01401007387 */ /* 0x0003e80000100a00 */
[----:B------:R-:W-:Y:S04]  /*2c4e0*/  STL.64 [R1+0x2d8], R22 ;  /* 0x0002d81601007387 */ /* 0x000fe80000100a00 */
[----:B0-----:R0:W-:Y:S01]  /*2c4f0*/  STL.64 [R1+0xd0], R32 ;  /* 0x0000d02001007387 */ /* 0x0011e20000100a00 */
[----:B------:R-:W-:Y:S02]  /*2c500*/  IMAD.MOV.U32 R18, RZ, RZ, R32 ;  /* 0x000000ffff127224 */ /* 0x000fe400078e0020 */
[----:B------:R-:W-:Y:S01]  /*2c510*/  IMAD.MOV.U32 R19, RZ, RZ, R33 ;  /* 0x000000ffff137224 */ /* 0x000fe200078e0021 */
[----:B------:R2:W-:Y:S01]  /*2c520*/  STL.64 [R1+0xd8], R34 ;  /* 0x0000d82201007387 */ /* 0x0005e20000100a00 */
[----:B-1----:R-:W-:-:S02]  /*2c530*/  IMAD.MOV.U32 R20, RZ, RZ, R34 ;  /* 0x000000ffff147224 */ /* 0x002fc400078e0022 */
[----:B------:R-:W-:Y:S01]  /*2c540*/  IMAD.MOV.U32 R21, RZ, RZ, R35 ;  /* 0x000000ffff157224 */ /* 0x000fe200078e0023 */
[----:B0-----:R-:W4:Y:S04]  /*2c550*/  LDL.LU.64 R32, [R1+0x330] ;  /* 0x0003300001207983 */ /* 0x001f280000300a00 */
[----:B--2---:R-:W2:Y:S01]  /*2c560*/  LDL.LU.64 R34, [R1+0x338] ;  /* 0x0003380001227983 */ /* 0x004ea20000300a00 */
[----:B------:R-:W-:Y:S02]  /*2c570*/  F2FP.F16.E4M3.UNPACK_B R6, R6 ;  /* 0x00000006ff06723e */ /* 0x000fe400020006ff */
[----:B------:R-:W-:-:S05]  /*2c580*/  F2FP.F16.E4M3.UNPACK_B R7, R7 ;  /* 0x00000007ff07723e */ /* 0x000fca00020006ff */
[----:B------:R-:W-:Y:S04]  /*2c590*/  STL.64 [R1+0x1c40], R6 ;  /* 0x001c400601007387 */ /* 0x000fe80000100a00 */
[----:B------:R0:W-:Y:S01]  /*2c5a0*/  STL.64 [R1+0x1c38], R4 ;  /* 0x001c380401007387 */ /* 0x0001e20000100a00 */
[----:B------:R-:W-:Y:S02]  /*2c5b0*/  F2FP.F16.E4M3.UNPACK_B R8, R8 ;  /* 0x00000008ff08723e */ /* 0x000fe400020006ff */
[----:B------:R-:W-:Y:S02]  /*2c5c0*/  F2FP.F16.E4M3.UNPACK_B R9, R9 ;  /* 0x00000009ff09723e */ /* 0x000fe400020006ff */
[----:B------:R-:W-:Y:S02]  /*2c5d0*/  F2FP.F16.E4M3.UNPACK_B R10, R10 ;  /* 0x0000000aff0a723e */ /* 0x000fe400020006ff */
[----:B------:R-:W-:Y:S01]  /*2c5e0*/  F2FP.F16.E4M3.UNPACK_B R11, R0 ;  /* 0x00000000ff0b723e */ /* 0x000fe200020006ff */
[----:B---3--:R-:W-:-:S15]  /*2c5f0*/  HMMA.16816.F32 R36, R28, R6, R36 ;  /* 0x000000061c24723c */ /* 0x008fde0000001824 */
[----:B------:R-:W-:-:S04]  /*2c600*/  NOP ;  /* 0x0000000000007918 */ /* 0x000fc80000000000 */
[----:B------:R-:W-:Y:S04]  /*2c610*/  STL.64 [R1+0x2f0], R36 ;  /* 0x0002f02401007387 */ /* 0x000fe80000100a00 */
[----:B------:R-:W-:Y:S04]  /*2c620*/  STL.64 [R1+0x2f8], R38 ;  /* 0x0002f82601007387 */ /* 0x000fe80000100a00 */
[----:B------:R-:W1:Y:S04]  /*2c630*/  LDSM.16.M88.4 R36, [R40+0x1400] ;  /* 0x001400002824783b */ /* 0x000e680000000200 */
[----:B0-----:R-:W3:Y:S04]  /*2c640*/  LDL.LU.64 R4, [R1+0x350] ;  /* 0x0003500001047983 */ /* 0x001ee80000300a00 */
[----:B------:R-:W3:Y:S01]  /*2c650*/  LDL.LU.64 R6, [R1+0x358] ;  /* 0x0003580001067983 */ /* 0x000ee20000300a00 */
[----:B----4-:R-:W-:Y:S01]  /*2c660*/  HMMA.16816.F32 R24, R28, R8, R24 ;  /* 0x000000081c18723c */ /* 0x010fe20000001818 */
[----:B-1----:R-:W-:-:S02]  /*2c670*/  IMAD.MOV.U32 R22, RZ, RZ, R36 ;  /* 0x000000ffff167224 */ /* 0x002fc400078e0024 */
[----:B------:R-:W-:-:S15]  /*2c680*/  IMAD.MOV.U32 R0, RZ, RZ, R37 ;  /* 0x000000ffff007224 */ /* 0x000fde00078e0025 */
[----:B------:R-:W-:Y:S01]  /*2c690*/  NOP ;  /* 0x0000000000007918 */ /* 0x000fe20000000000 */
[----:B------:R0:W-:Y:S04]  /*2c6a0*/  STL.64 [R1+0x310], R24 ;  /* 0x0003101801007387 */ /* 0x0001e80000100a00 */
[----:B------:R-:W-:Y:S04]  /*2c6b0*/  STL.64 [R1+0x318], R26 ;  /* 0x0003181a01007387 */ /* 0x000fe80000100a00 */
[----:B------:R1:W-:Y:S04]  /*2c6c0*/  STL.64 [R1+0xf0], R36 ;  /* 0x0000f02401007387 */ /* 0x0003e80000100a00 */
[----:B------:R4:W-:Y:S01]  /*2c6d0*/  STL.64 [R1+0xf8], R38 ;  /* 0x0000f82601007387 */ /* 0x0009e20000100a00 */
[----:B0-----:R-:W-:-:S02]  /*2c6e0*/  IMAD.MOV.U32 R24, RZ, RZ, R38 ;  /* 0x000000ffff187224 */ /* 0x001fc400078e0026 */
[----:B------:R-:W-:Y:S01]  /*2c6f0*/  IMAD.MOV.U32 R25, RZ, RZ, R39 ;  /* 0x000000ffff197224 */ /* 0x000fe200078e0027 */
[----:B-1----:R-:W3:Y:S04]  /*2c700*/  LDL.LU.64 R36, [R1+0x370] ;  /* 0x0003700001247983 */ /* 0x002ee80000300a00 */
[----:B----4-:R-:W4:Y:S01]  /*2c710*/  LDL.LU.64 R38, [R1+0x378] ;  /* 0x0003780001267983 */ /* 0x010f220000300a00 */
[----:B--2---:R-:W-:-:S15]  /*2c720*/  HMMA.16816.F32 R32, R28, R10, R32 ;  /* 0x0000000a1c20723c */ /* 0x004fde0000001820 */
[----:B------:R-:W-:-:S04]  /*2c730*/  NOP ;  /* 0x0000000000007918 */ /* 0x000fc80000000000 */
[----:B------:R-:W-:Y:S04]  /*2c740*/  STL.64 [R1+0x330], R32 ;  /* 0x0003302001007387 */ /* 0x000fe80000100a00 */
[----:B------:R-:W-:Y:S04]  /*2c750*/  STL.64 [R1+0x338], R34 ;  /* 0x0003382201007387 */ /* 0x000fe80000100a00 */
[----:B------:R-:W-:Y:S04]  /*2c760*/  STL.64 [R1+0x1c60], R10 ;  /* 0x001c600a01007387 */ /* 0x000fe80000100a00 */
[----:B------:R0:W-:Y:S04]  /*2c770*/  STL.64 [R1+0x1c58], R8 ;  /* 0x001c580801007387 */ /* 0x0001e80000100a00 */
[----:B------:R-:W1:Y:S04]  /*2c780*/  LDSM.16.M88.4 R32, [R40+0x1600] ;  /* 0x001600002820783b */ /* 0x000e680000000200 */
[----:B0-----:R-:W2:Y:S04]  /*2c790*/  LDL.LU.64 R8, [R1+0x390] ;  /* 0x0003900001087983 */ /* 0x001ea80000300a00 */
[----:B------:R-:W2:Y:S01]  /*2c7a0*/  LDL.LU.64 R10, [R1+0x398] ;  /* 0x00039800010a7983 */ /* 0x000ea20000300a00 */
[----:B------:R-:W-:-:S02]  /*2c7b0*/  F2FP.F16.E4M3.UNPACK_B R12, R12 ;  /* 0x0000000cff0c723e */ /* 0x000fc400020006ff */
[----:B------:R-:W-:Y:S02]  /*2c7c0*/  F2FP.F16.E4M3.UNPACK_B R13, R13 ;  /* 0x0000000dff0d723e */ /* 0x000fe400020006ff */
[----:B------:R-:W-:Y:S02]  /*2c7d0*/  F2FP.F16.E4M3.UNPACK_B R14, R14 ;  /* 0x0000000eff0e723e */ /* 0x000fe400020006ff */
[----:B------:R-:W-:Y:S02]  /*2c7e0*/  F2FP.F16.E4M3.UNPACK_B R15, R15 ;  /* 0x0000000fff0f723e */ /* 0x000fe400020006ff */
[----:B------:R-:W-:Y:S02]  /*2c7f0*/  F2FP.F16.E4M3.UNPACK_B R16, R16 ;  /* 0x00000010ff10723e */ /* 0x000fe400020006ff */
[----:B------:R-:W-:Y:S01]  /*2c800*/  F2FP.F16.E4M3.UNPACK_B R17, R17 ;  /* 0x00000011ff11723e */ /* 0x000fe200020006ff */
[----:B-1----:R-:W-:Y:S02]  /*2c810*/  IMAD.MOV.U32 R26, RZ, RZ, R32 ;  /* 0x000000ffff1a7224 */ /* 0x002fe400078e0020 */
[----:B------:R-:W-:Y:S01]  /*2c820*/  IMAD.MOV.U32 R27, RZ, RZ, R33 ;  /* 0x000000ffff1b7224 */ /* 0x000fe200078e0021 */
[----:B---3--:R-:W-:-:S15]  /*2c830*/  HMMA.16816.F32 R4, R28, R12, R4 ;  /* 0x0000000c1c04723c */ /* 0x008fde0000001804 */
[----:B------:R-:W-:-:S04]  /*2c840*/  NOP ;  /* 0x0000000000007918 */ /* 0x000fc80000000000 */
[----:B------:R-:W-:Y:S04]  /*2c850*/  STL.64 [R1+0x350], R4 ;  /* 0x0003500401007387 */ /* 0x000fe80000100a00 */
[----:B------:R0:W-:Y:S04]  /*2c860*/  STL.64 [R1+0x358], R6 ;  /* 0x0003580601007387 */ /* 0x0001e80000100a00 */
[----:B------:R1:W-:Y:S04]  /*2c870*/  STL.64 [R1+0x120], R32 ;  /* 0x0001202001007387 */ /* 0x0003e80000100a00 */
[----:B------:R3:W-:Y:S01]  /*2c880*/  STL.64 [R1+0x128], R34 ;  /* 0x0001282201007387 */ /* 0x0007e20000100a00 */
[----:B0-----:R-:W-:-:S02]  /*2c890*/  IMAD.MOV.U32 R7, RZ, RZ, R34 ;  /* 0x000000ffff077224 */ /* 0x001fc400078e0022 */
[----:B------:R-:W-:Y:S01]  /*2c8a0*/  IMAD.MOV.U32 R6, RZ, RZ, R35 ;  /* 0x000000ffff067224 */ /* 0x000fe200078e0023 */
[----:B-1----:R-:W2:Y:S04]  /*2c8b0*/  LDL.LU.64 R32, [R1+0x3b0] ;  /* 0x0003b00001207983 */ /* 0x002ea80000300a00 */
[----:B---3--:R-:W3:Y:S04]  /*2c8c0*/  LDL.LU.64 R34, [R1+0x3b8] ;  /* 0x0003b80001227983 */ /* 0x008ee80000300a00 */
[----:B------:R-:W-:Y:S04]  /*2c8d0*/  STL.64 [R1+0x1c20], R14 ;  /* 0x001c200e01007387 */ /* 0x000fe80000100a00 */
[----:B------:R2:W-:Y:S01]  /*2c8e0*/  STL.64 [R1+0x1c18], R12 ;  /* 0x001c180c01007387 */ /* 0x0005e20000100a00 */
[----:B----4-:R-:W-:-:S15]  /*2c8f0*/  HMMA.16816.F32 R36, R28, R14, R36 ;  /* 0x0000000e1c24723c */ /* 0x010fde0000001824 */
[----:B------:R-:W-:-:S04]  /*2c900*/  NOP ;  /* 0x0000000000007918 */ /* 0x000fc80000000000 */
[----:B------:R-:W-:Y:S04]  /*2c910*/  STL.64 [R1+0x370], R36 ;  /* 0x0003702401007387 */ /* 0x000fe80000100a00 */
[----:B------:R-:W-:Y:S01]  /*2c920*/  STL.64 [R1+0x378], R38 ;  /* 0x0003782601007387 */ /* 0x000fe20000100a00 */
[----:B--2---:R-:W-:Y:S03]  /*2c930*/  HMMA.16816.F32 R12, R28, R16, R8 ;  /* 0x000000101c0c723c */ /* 0x004fe60000001808 */
[----:B------:R-:W2:Y:S04]  /*2c940*/  LDL.LU.64 R8, [R1+0x3d0] ;  /* 0x0003d00001087983 */ /* 0x000ea80000300a00 */
[----:B------:R-:W2:-:S12]  /*2c950*/  LDL.LU.64 R10, [R1+0x3d8] ;  /* 0x0003d800010a7983 */ /* 0x000e980000300a00 */
[----:B------:R-:W-:Y:S04]  /*2c960*/  STL.64 [R1+0x390], R12 ;  /* 0x0003900c01007387 */ /* 0x000fe80000100a00 */
[----:B------:R-:W-:Y:S04]  /*2c970*/  STL.64 [R1+0x398], R14 ;  /* 0x0003980e01007387 */ /* 0x000fe80000100a00 */
[----:B------:R-:W0:Y:S01]  /*2c980*/  LDSM.16.M88.4 R12, [R40+0x1800] ;  /* 0x00180000280c783b */ /* 0x000e220000000200 */
[----:B------:R-:W-:Y:S02]  /*2c990*/  F2FP.F16.E4M3.UNPACK_B R18, R18 ;  /* 0x00000012ff12723e */ /* 0x000fe400020006ff */
[----:B------:R-:W-:-:S02]  /*2c9a0*/  F2FP.F16.E4M3.UNPACK_B R19, R19 ;  /* 0x00000013ff13723e */ /* 0x000fc400020006ff */
[----:B------:R-:W-:Y:S02]  /*2c9b0*/  F2FP.F16.E4M3.UNPACK_B R20, R20 ;  /* 0x00000014ff14723e */ /* 0x000fe400020006ff */
[----:B------:R-:W-:Y:S01]  /*2c9c0*/  F2FP.F16.E4M3.UNPACK_B R21, R21 ;  /* 0x00000015ff15723e */ /* 0x000fe200020006ff */
[----:B0-----:R-:W-:Y:S01]  /*2c9d0*/  STL.64 [R1+0x130], R12 ;  /* 0x0001300c01007387 */ /* 0x001fe20000100a00 */
[----:B------:R-:W-:Y:S02]  /*2c9e0*/  IMAD.MOV.U32 R5, RZ, RZ, R12 ;  /* 0x000000ffff057224 */ /* 0x000fe400078e000c */
[----:B------:R-:W-:Y:S02]  /*2c9f0*/  IMAD.MOV.U32 R4, RZ, RZ, R13 ;  /* 0x000000ffff047224 */ /* 0x000fe400078e000d */
[----:B------:R-:W-:Y:S01]  /*2ca00*/  IMAD.MOV.U32 R36, RZ, RZ, R14 ;  /* 0x000000ffff247224 */ /* 0x000fe200078e000e */
[----:B------:R3:W-:Y:S01]  /*2ca10*/  STL.64 [R1+0x138], R14 ;  /* 0x0001380e01007387 */ /* 0x0007e20000100a00 */
[----:B------:R-:W-:Y:S01]  /*2ca20*/  IMAD.MOV.U32 R37, RZ, RZ, R15 ;  /* 0x000000ffff257224 */ /* 0x000fe200078e000f */
[----:B------:R-:W-:Y:S01]  /*2ca30*/  F2FP.F16.E4M3.UNPACK_B R23, R0 ;  /* 0x00000000ff17723e */ /* 0x000fe200020006ff */
[----:B---3--:R-:W-:Y:S01]  /*2ca40*/  HMMA.16816.F32 R12, R28, R18, R32 ;  /* 0x000000121c0c723c */ /* 0x008fe20000001820 */
[----:B------:R-:W3:Y:S04]  /*2ca50*/  LDL.LU.64 R32, [R1+0x3f0] ;  /* 0x0003f00001207983 */ /* 0x000ee80000300a00 */
[----:B------:R-:W3:-:S14]  /*2ca60*/  LDL.LU.64 R34, [R1+0x3f8] ;  /* 0x0003f80001227983 */ /* 0x000edc0000300a00 */
[----:B------:R0:W-:Y:S04]  /*2ca70*/  STL.64 [R1+0x3b0], R12 ;  /* 0x0003b00c01007387 */ /* 0x0001e80000100a00 */
[----:B------:R1:W-:Y:S04]  /*2ca80*/  STL.64 [R1+0x3b8], R14 ;  /* 0x0003b80e01007387 */ /* 0x0003e80000100a00 */
[----:B------:R-:W-:Y:S04]  /*2ca90*/  STL.64 [R1+0x1c00], R18 ;  /* 0x001c001201007387 */ /* 0x000fe80000100a00 */
[----:B------:R2:W-:Y:S04]  /*2caa0*/  STL.64 [R1+0x1bf8], R16 ;  /* 0x001bf81001007387 */ /* 0x0005e80000100a00 */
[----:B0-----:R-:W4:Y:S04]  /*2cab0*/  LDL.LU.64 R12, [R1+0x410] ;  /* 0x00041000010c7983 */ /* 0x001f280000300a00 */
[----:B-1----:R-:W4:Y:S01]  /*2cac0*/  LDL.LU.64 R14, [R1+0x418] ;  /* 0x00041800010e7983 */ /* 0x002f220000300a00 */
[----:B--2---:R-:W-:Y:S03]  /*2cad0*/  HMMA.16816.F32 R16, R28, R20, R8 ;  /* 0x000000141c10723c */ /* 0x004fe60000001808 */
[----:B------:R-:W0:-:S15]  /*2cae0*/  LDSM.16.M88.4 R8, [R40+0x1a00] ;  /* 0x001a00002808783b */ /* 0x000e1e0000000200 */
[----:B------:R-:W-:Y:S01]  /*2caf0*/  NOP ;  /* 0x0000000000007918 */ /* 0x000fe20000000000 */
[----:B------:R-:W-:Y:S04]  /*2cb00*/  STL.64 [R1+0x3d0], R16 ;  /* 0x0003d01001007387 */ /* 0x000fe80000100a00 */
[----:B------:R-:W-:Y:S04]  /*2cb10*/  STL.64 [R1+0x3d8], R18 ;  /* 0x0003d81201007387 */ /* 0x000fe80000100a00 */
[----:B0-----:R0:W-:Y:S01]  /*2cb20*/  STL.64 [R1+0x160], R8 ;  /* 0x0001600801007387 */ /* 0x0011e20000100a00 */
[----:B------:R-:W-:Y:S02]  /*2cb30*/  IMAD.MOV.U32 R38, RZ, RZ, R8 ;  /* 0x000000ffff267224 */ /* 0x000fe400078e0008 */
[----:B------:R-:W-:Y:S01]  /*2cb40*/  IMAD.MOV.U32 R39, RZ, RZ, R9 ;  /* 0x000000ffff277224 */ /* 0x000fe200078e0009 */
[----:B------:R1:W-:Y:S01]  /*2cb50*/  STL.64 [R1+0x168], R10 ;  /* 0x0001680a01007387 */ /* 0x0003e20000100a00 */
[----:B------:R-:W-:-:S02]  /*2cb60*/  IMAD.MOV.U32 R0, RZ, RZ, R10 ;  /* 0x000000ffff007224 */ /* 0x000fc400078e000a */
[----:B------:R-:W-:Y:S01]  /*2cb70*/  IMAD.MOV.U32 R41, RZ, RZ, R11 ;  /* 0x000000ffff297224 */ /* 0x000fe200078e000b */
[----:B0-----:R-:W2:Y:S04]  /*2cb80*/  LDL.LU.64 R8, [R1+0x430] ;  /* 0x0004300001087983 */ /* 0x001ea80000300a00 */
[----:B-1----:R-:W2:Y:S01]  /*2cb90*/  LDL.LU.64 R10, [R1+0x438] ;  /* 0x00043800010a7983 */ /* 0x002ea20000300a00 */
[----:B------:R-:W-:Y:S02]  /*2cba0*/  F2FP.F16.E4M3.UNPACK_B R22, R22 ;  /* 0x00000016ff16723e */ /* 0x000fe400020006ff */
[----:B------:R-:W-:Y:S02]  /*2cbb0*/  F2FP.F16.E4M3.UNPACK_B R24, R24 ;  /* 0x00000018ff18723e */ /* 0x000fe400020006ff */
[----:B------:R-:W-:Y:S01]  /*2cbc0*/  F2FP.F16.E4M3.UNPACK_B R25, R25 ;  /* 0x00000019ff19723e */ /* 0x000fe200020006ff */
[----:B------:R-:W-:Y:S04]  /*2cbd0*/  STL.64 [R1+0x1c10], R22 ;  /* 0x001c101601007387 */ /* 0x000fe80000100a00 */
[----:B------:R-:W-:Y:S01]  /*2cbe0*/  STL.64 [R1+0x1c08], R20 ;  /* 0x001c081401007387 */ /* 0x000fe20000100a00 */
[----:B------:R-:W-:-:S02]  /*2cbf0*/  F2FP.F16.E4M3.UNPACK_B R26, R26 ;  /* 0x0000001aff1a723e */ /* 0x000fc400020006ff */
[----:B------:R-:W-:Y:S01]  /*2cc00*/  F2FP.F16.E4M3.UNPACK_B R27, R27 ;  /* 0x0000001bff1b723e */ /* 0x000fe200020006ff */
[----:B---3--:R-:W-:Y:S01]  /*2cc10*/  HMMA.16816.F32 R16, R28, R22, R32 ;  /* 0x000000161c10723c */ /* 0x008fe20000001820 */
[----:B------:R-:W0:-:S15]  /*2cc20*/  LDSM.16.M88.4 R20, [R40+0x1c00] ;  /* 0x001c00002814783b */ /* 0x000e1e0000000200 */
[----:B------:R-:W-:-:S03]  /*2cc30*/  NOP ;  /* 0x0000000000007918 */ /* 0x000fc60000000000 */
[----:B------:R-:W-:Y:S04]  /*2cc40*/  STL.64 [R1+0x3f0], R16 ;  /* 0x0003f01001007387 */ /* 0x000fe80000100a00 */
[----:B------:R4:W-:Y:S02]  /*2cc50*/  STL.64 [R1+0x3f8], R18 ;  /* 0x0003f81201007387 */ /* 0x0009e40000100a00 */
[----:B----4-:R-:W-:Y:S02]  /*2cc60*/  HMMA.16816.F32 R16, R28, R24, R12 ;  /* 0x000000181c10723c */ /* 0x010fe4000000180c */
[----:B------:R-:W3:Y:S04]  /*2cc70*/  LDL.LU.64 R12, [R1+0x450] ;  /* 0x00045000010c7983 */ /* 0x000ee80000300a00 */
[----:B------:R-:W3:-:S13]  /*2cc80*/  LDL.LU.64 R14, [R1+0x458] ;  /* 0x00045800010e7983 */ /* 0x000eda0000300a00 */
[----:B------:R1:W-:Y:S04]  /*2cc90*/  STL.64 [R1+0x410], R16 ;  /* 0x0004101001007387 */ /* 0x0003e80000100a00 */
[----:B------:R4:W-:Y:S04]  /*2cca0*/  STL.64 [R1+0x418], R18 ;  /* 0x0004181201007387 */ /* 0x0009e80000100a00 */
[----:B0-----:R0:W-:Y:S04]  /*2ccb0*/  STL.64 [R1+0x190], R20 ;  /* 0x0001901401007387 */ /* 0x0011e80000100a00 */
[----:B------:R0:W-:Y:S01]  /*2ccc0*/  STL.64 [R1+0x198], R22 ;  /* 0x0001981601007387 */ /* 0x0001e20000100a00 */
[----:B-1----:R-:W-:-:S02]  /*2ccd0*/  IMAD.MOV.U32 R17, RZ, RZ, R22 ;  /* 0x000000ffff117224 */ /* 0x002fc400078e0016 */
[----:B----4-:R-:W-:Y:S02]  /*2cce0*/  IMAD.MOV.U32 R19, RZ, RZ, R20 ;  /* 0x000000ffff137224 */ /* 0x010fe400078e0014 */
[----:B------:R-:W-:Y:S02]  /*2ccf0*/  IMAD.MOV.U32 R18, RZ, RZ, R21 ;  /* 0x000000ffff127224 */ /* 0x000fe400078e0015 */
[----:B------:R-:W-:Y:S01]  /*2cd00*/  IMAD.MOV.U32 R16, RZ, RZ, R23 ;  /* 0x000000ffff107224 */ /* 0x000fe200078e0017 */
[----:B0-----:R-:W4:Y:S04]  /*2cd10*/  LDL.LU.64 R20, [R1+0x470] ;  /* 0x0004700001147983 */ /* 0x001f280000300a00 */
[----:B------:R-:W4:Y:S01]  /*2cd20*/  LDL.LU.64 R22, [R1+0x478] ;  /* 0x0004780001167983 */ /* 0x000f220000300a00 */
[----:B--2---:R-:W-:-:S15]  /*2cd30*/  HMMA.16816.F32 R8, R28, R26, R8 ;  /* 0x0000001a1c08723c */ /* 0x004fde0000001808 */
[----:B------:R-:W-:-:S04]  /*2cd40*/  NOP ;  /* 0x0000000000007918 */ /* 0x000fc80000000000 */
[----:B------:R0:W-:Y:S04]  /*2cd50*/  STL.64 [R1+0x430], R8 ;  /* 0x0004300801007387 */ /* 0x0001e80000100a00 */
[----:B------:R1:W-:Y:S04]  /*2cd60*/  STL.64 [R1+0x438], R10 ;  /* 0x0004380a01007387 */ /* 0x0003e80000100a00 */
[----:B------:R-:W-:Y:S04]  /*2cd70*/  STL.64 [R1+0x1c70], R26 ;  /* 0x001c701a01007387 */ /* 0x000fe80000100a00 */
[----:B------:R3:W-:Y:S04]  /*2cd80*/  STL.64 [R1+0x1c68], R24 ;  /* 0x001c681801007387 */ /* 0x0007e80000100a00 */
[----:B0-----:R-:W2:Y:S04]  /*2cd90*/  LDL.LU.64 R8, [R1+0x490] ;  /* 0x0004900001087983 */ /* 0x001ea80000300a00 */
[----:B-1----:R-:W2:Y:S01]  /*2cda0*/  LDL.LU.64 R10, [R1+0x498] ;  /* 0x00049800010a7983 */ /* 0x002ea20000300a00 */
[----:B------:R-:W-:-:S02]  /*2cdb0*/  F2FP.F16.E4M3.UNPACK_B R32, R7 ;  /* 0x00000007ff20723e */ /* 0x000fc400020006ff */
[----:B------:R-:W-:Y:S02]  /*2cdc0*/  F2FP.F16.E4M3.UNPACK_B R33, R6 ;  /* 0x00000006ff21723e */ /* 0x000fe400020006ff */
[----:B------:R-:W-:Y:S02]  /*2cdd0*/  F2FP.F16.E4M3.UNPACK_B R34, R5 ;  /* 0x00000005ff22723e */ /* 0x000fe400020006ff */
[----:B------:R-:W-:Y:S02]  /*2cde0*/  F2FP.F16.E4M3.UNPACK_B R35, R4 ;  /* 0x00000004ff23723e */ /* 0x000fe400020006ff */
[----:B------:R-:W-:Y:S02]  /*2cdf0*/  F2FP.F16.E4M3.UNPACK_B R36, R36 ;  /* 0x00000024ff24723e */ /* 0x000fe400020006ff */
[----:B------:R-:W-:Y:S01]  /*2ce00*/  F2FP.F16.E4M3.UNPACK_B R37, R37 ;  /* 0x00000025ff25723e */ /* 0x000fe200020006ff */
[----:B---3--:R-:W-:Y:S01]  /*2ce10*/  HMMA.16816.F32 R24, R28, R32, R12 ;  /* 0x000000201c18723c */ /* 0x008fe2000000180c */
[----:B------:R-:W3:Y:S04]  /*2ce20*/  LDL.LU.64 R12, [R1+0x4b0] ;  /* 0x0004b000010c7983 */ /* 0x000ee80000300a00 */
[----:B------:R-:W3:-:S14]  /*2ce30*/  LDL.LU.64 R14, [R1+0x4b8] ;  /* 0x0004b800010e7983 */ /* 0x000edc0000300a00 */
[----:B------:R-:W-:Y:S04]  /*2ce40*/  STL.64 [R1+0x450], R24 ;  /* 0x0004501801007387 */ /* 0x000fe80000100a00 */
[----:B------:R-:W-:Y:S04]  /*2ce50*/  STL.64 [R1+0x458], R26 ;  /* 0x0004581a01007387 */ /* 0x000fe80000100a00 */
[----:B------:R-:W0:Y:S01]  /*2ce60*/  LDSM.16.M88.4 R24, [R40+0x1e00] ;  /* 0x001e00002818783b */ /* 0x000e220000000200 */
[C---:B----4-:R-:W-:Y:S03]  /*2ce70*/  HMMA.16816.F32 R20, R28.reuse, R34, R20 ;  /* 0x000000221c14723c */ /* 0x050fe60000001814 */
[----:B0-----:R-:W-:Y:S04]  /*2ce80*/  STL.64 [R1+0x1a0], R24 ;  /* 0x0001a01801007387 */ /* 0x001fe80000100a00 */
[----:B------:R-:W-:Y:S04]  /*2ce90*/  STL.64 [R1+0x1a8], R26 ;  /* 0x0001a81a01007387 */ /* 0x000fe80000100a00 */
[----:B------:R-:W-:Y:S04]  /*2cea0*/  STL.64 [R1+0x1c80], R34 ;  /* 0x001c802201007387 */ /* 0x000fe80000100a00 */
[----:B------:R-:W-:Y:S04]  /*2ceb0*/  STL.64 [R1+0x1c78], R32 ;  /* 0x001c782001007387 */ /* 0x000fe80000100a00 */
[----:B------:R-:W-:Y:S04]  /*2cec0*/  STL.64 [R1+0x470], R20 ;  /* 0x0004701401007387 */ /* 0x000fe80000100a00 */
[----:B------:R2:W-:Y:S02]  /*2ced0*/  STL.64 [R1+0x478], R22 ;  /* 0x0004781601007387 */ /* 0x0005e40000100a00 */
[----:B--2---:R-:W-:Y:S02]  /*2cee0*/  HMMA.16816.F32 R20, R28, R36, R8 ;  /* 0x000000241c14723c */ /* 0x004fe40000001808 */
[----:B------:R-:W2:Y:S04]  /*2cef0*/  LDL.LU.64 R8, [R1+0x4d0] ;  /* 0x0004d00001087983 */ /* 0x000ea80000300a00 */
[----:B------:R-:W2:-:S13]  /*2cf00*/  LDL.LU.64 R10, [R1+0x4d8] ;  /* 0x0004d800010a7983 */ /* 0x000e9a0000300a00 */
[----:B------:R0:W-:Y:S04]  /*2cf10*/  STL.64 [R1+0x490], R20 ;  /* 0x0004901401007387 */ /* 0x0001e80000100a00 */
[----:B------:R1:W-:Y:S04]  /*2cf20*/  STL.64 [R1+0x498], R22 ;  /* 0x0004981601007387 */ /* 0x0003e80000100a00 */
[----:B0-----:R-:W4:Y:S04]  /*2cf30*/  LDL.LU.64 R20, [R1+0x4f0] ;  /* 0x0004f00001147983 */ /* 0x001f280000300a00 */
[----:B-1----:R-:W4:Y:S01]  /*2cf40*/  LDL.LU.64 R22, [R1+0x4f8] ;  /* 0x0004f80001167983 */ /* 0x002f220000300a00 */
[----:B------:R-:W-:-:S02]  /*2cf50*/  F2FP.F16.E4M3.UNPACK_B R38, R38 ;  /* 0x00000026ff26723e */ /* 0x000fc400020006ff */
[----:B------:R-:W-:Y:S02]  /*2cf60*/  F2FP.F16.E4M3.UNPACK_B R39, R39 ;  /* 0x00000027ff27723e */ /* 0x000fe400020006ff */
[----:B------:R-:W-:Y:S02]  /*2cf70*/  F2FP.F16.E4M3.UNPACK_B R40, R0 ;  /* 0x00000000ff28723e */ /* 0x000fe400020006ff */
[----:B------:R-:W-:Y:S02]  /*2cf80*/  F2FP.F16.E4M3.UNPACK_B R41, R41 ;  /* 0x00000029ff29723e */ /* 0x000fe400020006ff */
[----:B------:R-:W-:Y:S02]  /*2cf90*/  F2FP.F16.E4M3.UNPACK_B R42, R19 ;  /* 0x00000013ff2a723e */ /* 0x000fe400020006ff */
[----:B------:R-:W-:Y:S01]  /*2cfa0*/  F2FP.F16.E4M3.UNPACK_B R43, R18 ;  /* 0x00000012ff2b723e */ /* 0x000fe200020006ff */
[----:B------:R-:W-:Y:S02]  /*2cfb0*/  IMAD.MOV.U32 R7, RZ, RZ, R24 ;  /* 0x000000ffff077224 */ /* 0x000fe400078e0018 */
[----:B------:R-:W-:-:S02]  /*2cfc0*/  IMAD.MOV.U32 R6, RZ, RZ, R25 ;  /* 0x000000ffff067224 */ /* 0x000fc400078e0019 */
[----:B------:R-:W-:Y:S02]  /*2cfd0*/  IMAD.MOV.U32 R5, RZ, RZ, R26 ;  /* 0x000000ffff057224 */ /* 0x000fe400078e001a */
[----:B------:R-:W-:Y:S01]  /*2cfe0*/  IMAD.MOV.U32 R4, RZ, RZ, R27 ;  /* 0x000000ffff047224 */ /* 0x000fe200078e001b */
[----:B---3--:R-:W-:-:S15]  /*2cff0*/  HMMA.16816.F32 R12, R28, R38, R12 ;  /* 0x000000261c0c723c */ /* 0x008fde000000180c */
[----:B------:R-:W-:-:S04]  /*2d000*/  NOP ;  /* 0x0000000000007918 */ /* 0x000fc80000000000 */
[----:B------:R0:W-:Y:S04]  /*2d010*/  STL.64 [R1+0x4b0], R12 ;  /* 0x0004b00c01007387 */ /* 0x0001e80000100a00 */
[----:B------:R1:W-:Y:S04]  /*2d020*/  STL.64 [R1+0x4b8], R14 ;  /* 0x0004b80e01007387 */ /* 0x0003e80000100a00 */
[----:B0-----:R-:W3:Y:S04]  /*2d030*/  LDL.LU.64 R12, [R1+0x540] ;  /* 0x00054000010c7983 */ /* 0x001ee80000300a00 */
[----:B-1----:R-:W3:Y:S04]  /*2d040*/  LDL.LU.64 R14, [R1+0x548] ;  /* 0x00054800010e7983 */ /* 0x002ee80000300a00 */
[----:B------:R-:W3:Y:S04]  /*2d050*/  LDL.LU R53, [R1+0xb5c] ;  /* 0x000b5c0001357983 */ /* 0x000ee80000300800 */
[----:B------:R-:W3:Y:S04]  /*2d060*/  LDL.LU R54, [R1+0xb58] ;  /* 0x000b580001367983 */ /* 0x000ee80000300800 */
[----:B------:R-:W3:Y:S04]  /*2d070*/  LDL.LU R55, [R1+0xb64] ;  /* 0x000b640001377983 */ /* 0x000ee80000300800 */
[----:B------:R-:W3:Y:S04]  /*2d080*/  LDL.LU R56, [R1+0xb60] ;  /* 0x000b600001387983 */ /* 0x000ee80000300800 */
[----:B------:R-:W3:Y:S04]  /*2d090*/  LDL.LU R57, [R1+0xb6c] ;  /* 0x000b6c0001397983 */ /* 0x000ee80000300800 */
[----:B------:R-:W3:Y:S04]  /*2d0a0*/  LDL.LU R58, [R1+0xb68] ;  /* 0x000b6800013a7983 */ /* 0x000ee80000300800 */
[----:B------:R-:W3:Y:S04]  /*2d0b0*/  LDL.LU R59, [R1+0xb74] ;  /* 0x000b7400013b7983 */ /* 0x000ee80000300800 */
[----:B------:R-:W3:Y:S01]  /*2d0c0*/  LDL.LU R0, [R1+0xb70] ;  /* 0x000b700001007983 */ /* 0x000ee20000300800 */
[C---:B--2---:R-:W-:Y:S03]  /*2d0d0*/  HMMA.16816.F32 R24, R28.reuse, R40, R8 ;  /* 0x000000281c18723c */ /* 0x044fe60000001808 */
[----:B------:R-:W2:Y:S04]  /*2d0e0*/  LDL.LU.64 R8, [R1+0x930] ;  /* 0x0009300001087983 */ /* 0x000ea80000300a00 */
[----:B------:R-:W2:Y:S01]  /*2d0f0*/  LDL.LU.64 R10, [R1+0x938] ;  /* 0x00093800010a7983 */ /* 0x000ea20000300a00 */
[----:B----4-:R-:W-:Y:S11]  /*2d100*/  HMMA.16816.F32 R20, R28, R42, R20 ;  /* 0x0000002a1c14723c */ /* 0x010ff60000001814 */
[----:B------:R0:W-:Y:S04]  /*2d110*/  STL.64 [R1+0x4d0], R24 ;  /* 0x0004d01801007387 */ /* 0x0001e80000100a00 */
[----:B------:R1:W-:Y:S04]  /*2d120*/  STL.64 [R1+0x4d8], R26 ;  /* 0x0004d81a01007387 */ /* 0x0003e80000100a00 */
[----:B------:R-:W-:Y:S04]  /*2d130*/  STL.64 [R1+0x1bf0], R42 ;  /* 0x001bf02a01007387 */ /* 0x000fe80000100a00 */
[----:B------:R-:W-:Y:S04]  /*2d140*/  STL.64 [R1+0x1be8], R40 ;  /* 0x001be82801007387 */ /* 0x000fe80000100a00 */
[----:B------:R-:W-:Y:S04]  /*2d150*/  STL.64 [R1+0x4f0], R20 ;  /* 0x0004f01401007387 */ /* 0x000fe80000100a00 */
[----:B------:R-:W-:Y:S04]  /*2d160*/  STL.64 [R1+0x4f8], R22 ;  /* 0x0004f81601007387 */ /* 0x000fe80000100a00 */
[----:B0-----:R-:W4:Y:S04]  /*2d170*/  LDL.LU.64 R24, [R1+0x530] ;  /* 0x0005300001187983 */ /* 0x001f280000300a00 */
[----:B-1----:R-:W4:Y:S01]  /*2d180*/  LDL.LU.64 R26, [R1+0x538] ;  /* 0x00053800011a7983 */ /* 0x002f220000300a00 */
[----:B------:R-:W-:-:S02]  /*2d190*/  F2FP.F16.E4M3.UNPACK_B R44, R17 ;  /* 0x00000011ff2c723e */ /* 0x000fc400020006ff */
[----:B------:R-:W-:Y:S02]  /*2d1a0*/  F2FP.F16.E4M3.UNPACK_B R45, R16 ;  /* 0x00000010ff2d723e */ /* 0x000fe400020006ff */
[----:B------:R-:W-:-:S05]  /*2d1b0*/  F2FP.F16.E4M3.UNPACK_B R46, R7 ;  /* 0x00000007ff2e723e */ /* 0x000fca00020006ff */
[----:B---3--:R-:W-:-:S15]  /*2d1c0*/  HMMA.16816.F32 R12, R28, R44, R12 ;  /* 0x0000002c1c0c723c */ /* 0x008fde000000180c */
[----:B------:R-:W-:-:S04]  /*2d1d0*/  NOP ;  /* 0x0000000000007918 */ /* 0x000fc80000000000 */
[----:B------:R0:W-:Y:S02]  /*2d1e0*/  STL.64 [R1+0x540], R12 ;  /* 0x0005400c01007387 */ /* 0x0001e40000100a00 */
[----:B0-----:R-:W-:Y:S01]  /*2d1f0*/  IMAD.MOV.U32 R13, RZ, RZ, R47 ;  /* 0x000000ffff0d7224 */ /* 0x001fe200078e002f */
[----:B------:R-:W-:Y:S01]  /*2d200*/  F2FP.F16.E4M3.UNPACK_B R47, R6 ;  /* 0x00000006ff2f723e */ /* 0x000fe200020006ff */
[----:B------:R-:W-:Y:S01]  /*2d210*/  IMAD.MOV.U32 R12, RZ, RZ, R48 ;  /* 0x000000ffff0c7224 */ /* 0x000fe200078e0030 */
[----:B------:R-:W-:Y:S01]  /*2d220*/  F2FP.F16.E4M3.UNPACK_B R48, R5 ;  /* 0x00000005ff30723e */ /* 0x000fe200020006ff */
[----:B------:R0:W-:Y:S04]  /*2d230*/  STL.64 [R1+0x548], R14 ;  /* 0x0005480e01007387 */ /* 0x0001e80000100a00 */
[----:B0-----:R-:W3:Y:S04]  /*2d240*/  LDL R14, [R1+0x10] ;  /* 0x00001000010e7983 */ /* 0x001ee80000100800 */
[----:B------:R-:W3:Y:S01]  /*2d250*/  LDL R15, [R1+0x14] ;  /* 0x00001400010f7983 */ /* 0x000ee20000100800 */
[----:B------:R-:W-:-:S02]  /*2d260*/  IMAD R5, R56, 0x100, R55 ;  /* 0x0000010038057824 */ /* 0x000fc400078e0237 */
[----:B------:R-:W-:Y:S01]  /*2d270*/  IMAD R0, R0, 0x100, R59 ;  /* 0x0000010000007824 */ /* 0x000fe200078e023b */
[----:B--2---:R-:W-:Y:S01]  /*2d280*/  HMMA.16816.F32 R16, R28, R46, R8 ;  /* 0x0000002e1c10723c */ /* 0x004fe20000001808 */
[----:B------:R-:W-:Y:S01]  /*2d290*/  IMAD.MOV.U32 R9, RZ, RZ, R49 ;  /* 0x000000ffff097224 */ /* 0x000fe200078e0031 */
[----:B------:R-:W-:Y:S01]  /*2d2a0*/  F2FP.F16.E4M3.UNPACK_B R49, R4 ;  /* 0x00000004ff31723e */ /* 0x000fe200020006ff */
[----:B------:R-:W2:-:S15]  /*2d2b0*/  LDL R10, [R1] ;  /* 0x00000000010a7983 */ /* 0x000e9e0000100800 */
[----:B------:R-:W-:Y:S01]  /*2d2c0*/  NOP ;  /* 0x0000000000007918 */ /* 0x000fe20000000000 */
[----:B------:R0:W-:Y:S04]  /*2d2d0*/  STL.64 [R1+0x930], R16 ;  /* 0x0009301001007387 */ /* 0x0001e80000100a00 */
[----:B------:R1:W-:Y:S04]  /*2d2e0*/  STL.64 [R1+0x938], R18 ;  /* 0x0009381201007387 */ /* 0x0003e80000100a00 */
[----:B------:R-:W2:Y:S04]  /*2d2f0*/  LDL R11, [R1+0x4] ;  /* 0x00000400010b7983 */ /* 0x000ea80000100800 */
[----:B------:R-:W2:Y:S04]  /*2d300*/  LDL R8, [R1+0x8] ;  /* 0x0000080001087983 */ /* 0x000ea80000100800 */
[----:B------:R-:W-:Y:S04]  /*2d310*/  STL.64 [R1+0x1be0], R46 ;  /* 0x001be02e01007387 */ /* 0x000fe80000100a00 */
[----:B------:R-:W-:Y:S04]  /*2d320*/  STL.64 [R1+0x1bd8], R44 ;  /* 0x001bd82c01007387 */ /* 0x000fe80000100a00 */
[----:B------:R-:W2:Y:S04]  /*2d330*/  LDL.LU.64 R20, [R1+0x920] ;  /* 0x0009200001147983 */ /* 0x000ea80000300a00 */
[----:B------:R-:W2:Y:S04]  /*2d340*/  LDL.LU.64 R22, [R1+0x928] ;  /* 0x0009280001167983 */ /* 0x000ea80000300a00 */
[----:B0-----:R-:W3:Y:S04]  /*2d350*/  LDL.LU.64 R16, [R1+0x910] ;  /* 0x0009100001107983 */ /* 0x001ee80000300a00 */
[----:B-1----:R-:W3:Y:S01]  /*2d360*/  LDL.LU.64 R18, [R1+0x918] ;  /* 0x0009180001127983 */ /* 0x002ee20000300a00 */
[----:B----4-:R-:W-:Y:S01]  /*2d370*/  HMMA.16816.F32 R24, R28, R48, R24 ;  /* 0x000000301c18723c */ /* 0x010fe20000001818 */
[----:B------:R-:W-:-:S15]  /*2d380*/  IMAD R4, R58, 0x100, R57 ;  /* 0x000001003a047824 */ /* 0x000fde00078e0239 */
[----:B------:R-:W-:-:S03]  /*2d390*/  NOP ;  /* 0x0000000000007918 */ /* 0x000fc60000000000 */
[----:B------:R0:W-:Y:S04]  /*2d3a0*/  STL.64 [R1+0x530], R24 ;  /* 0x0005301801007387 */ /* 0x0001e80000100a00 */
[----:B------:R1:W-:Y:S04]  /*2d3b0*/  STL.64 [R1+0x538], R26 ;  /* 0x0005381a01007387 */ /* 0x0003e80000100a00 */
[----:B------:R-:W4:Y:S04]  /*2d3c0*/  LDL.LU.64 R32, [R1+0x900] ;  /* 0x0009000001207983 */ /* 0x000f280000300a00 */
[----:B------:R-:W4:Y:S04]  /*2d3d0*/  LDL.LU.64 R34, [R1+0x908] ;  /* 0x0009080001227983 */ /* 0x000f280000300a00 */
[----:B0-----:R-:W4:Y:S04]  /*2d3e0*/  LDL.LU.64 R24, [R1+0x8f0] ;  /* 0x0008f00001187983 */ /* 0x001f280000300a00 */
[----:B-1----:R-:W4:Y:S04]  /*2d3f0*/  LDL.LU.64 R26, [R1+0x8f8] ;  /* 0x0008f800011a7983 */ /* 0x002f280000300a00 */
[----:B------:R-:W4:Y:S04]  /*2d400*/  LDL.LU.64 R56, [R1+0x8e0] ;  /* 0x0008e00001387983 */ /* 0x000f280000300a00 */
[----:B------:R-:W4:Y:S01]  /*2d410*/  LDL.LU.64 R58, [R1+0x8e8] ;  /* 0x0008e800013a7983 */ /* 0x000f220000300a00 */
[----:B------:R-:W-:Y:S01]  /*2d420*/  IMAD R6, R54, 0x100, R53 ;  /* 0x0000010036067824 */ /* 0x000fe200078e0235 */
[----:B------:R-:W-:-:S02]  /*2d430*/  F2FP.F16.E4M3.UNPACK_B R29, R5 ;  /* 0x00000005ff1d723e */ /* 0x000fc400020006ff */
[----:B------:R-:W-:Y:S02]  /*2d440*/  F2FP.F16.E4M3.UNPACK_B R30, R4 ;  /* 0x00000004ff1e723e */ /* 0x000fe400020006ff */
[----:B------:R-:W-:Y:S01]  /*2d450*/  F2FP.F16.E4M3.UNPACK_B R31, R0 ;  /* 0x00000000ff1f723e */ /* 0x000fe200020006ff */
[----:B------:R-:W4:Y:S01]  /*2d460*/  LDL.LU.64 R4, [R1+0x8d0] ;  /* 0x0008d00001047983 */ /* 0x000f220000300a00 */
[----:B------:R-:W-:-:S03]  /*2d470*/  F2FP.F16.E4M3.UNPACK_B R28, R6 ;  /* 0x00000006ff1c723e */ /* 0x000fc600020006ff */
[----:B------:R-:W4:Y:S04]  /*2d480*/  LDL.LU.64 R6, [R1+0x8d8] ;  /* 0x0008d80001067983 */ /* 0x000f280000300a00 */
[----:B------:R-:W4:Y:S04]  /*2d490*/  LDL.LU.64 R52, [R1+0x8c0] ;  /* 0x0008c00001347983 */ /* 0x000f280000300a00 */
[----:B------:R-:W4:Y:S04]  /*2d4a0*/  LDL.LU.64 R54, [R1+0x8c8] ;  /* 0x0008c80001367983 */ /* 0x000f280000300a00 */
[----:B------:R-:W4:Y:S01]  /*2d4b0*/  LDL.LU.64 R44, [R1+0x8a0] ;  /* 0x0008a000012c7983 */ /* 0x000f220000300a00 */
[C---:B--2---:R-:W-:Y:S08]  /*2d4c0*/  HMMA.16816.F32 R20, R28.reuse, R12, R20 ;  /* 0x0000000c1c14723c */ /* 0x044ff00000001814 */
[C---:B---3--:R-:W-:Y:S11]  /*2d4d0*/  HMMA.16816.F32 R12, R28.reuse, R14, R16 ;  /* 0x0000000e1c0c723c */ /* 0x048ff60000001810 */
[----:B------:R0:W-:Y:S04]  /*2d4e0*/  STL.64 [R1+0x920], R20 ;  /* 0x0009201401007387 */ /* 0x0001e80000100a00 */
[----:B------:R1:W-:Y:S04]  /*2d4f0*/  STL.64 [R1+0x928], R22 ;  /* 0x0009281601007387 */ /* 0x0003e80000100a00 */
[----:B------:R-:W2:Y:S04]  /*2d500*/  LDL.LU.64 R46, [R1+0x8a8] ;  /* 0x0008a800012e7983 */ /* 0x000ea80000300a00 */
[----:B------:R3:W-:Y:S04]  /*2d510*/  STL.64 [R1+0x910], R12 ;  /* 0x0009100c01007387 */ /* 0x0007e80000100a00 */
[----:B------:R0:W-:Y:S04]  /*2d520*/  STL.64 [R1+0x918], R14 ;  /* 0x0009180e01007387 */ /* 0x0001e80000100a00 */
[----:B------:R-:W2:Y:S04]  /*2d530*/  LDL.LU.64 R40, [R1+0x890] ;  /* 0x0008900001287983 */ /* 0x000ea80000300a00 */
[----:B------:R-:W2:Y:S04]  /*2d540*/  LDL.LU.64 R42, [R1+0x898] ;  /* 0x00089800012a7983 */ /* 0x000ea80000300a00 */
[----:B0-----:R-:W2:Y:S04]  /*2d550*/  LDL.LU.64 R20, [R1+0x880] ;  /* 0x0008800001147983 */ /* 0x001ea80000300a00 */
[----:B-1----:R-:W2:Y:S04]  /*2d560*/  LDL.LU.64 R22, [R1+0x888] ;  /* 0x0008880001167983 */ /* 0x002ea80000300a00 */
[----:B------:R-:W2:Y:S04]  /*2d570*/  LDL.LU.64 R16, [R1+0x870] ;  /* 0x0008700001107983 */ /* 0x000ea80000300a00 */
[----:B------:R-:W2:Y:S04]  /*2d580*/  LDL.LU.64 R18, [R1+0x878] ;  /* 0x0008780001127983 */ /* 0x000ea80000300a00 */
[----:B---3--:R-:W3:Y:S04]  /*2d590*/  LDL.LU.64 R12, [R1+0x860] ;  /* 0x00086000010c7983 */ /* 0x008ee80000300a00 */
[----:B------:R-:W3:Y:S01]  /*2d5a0*/  LDL.LU.64 R14, [R1+0x868] ;  /* 0x00086800010e7983 */ /* 0x000ee20000300a00 */
[C---:B----4-:R-:W-:Y:S08]  /*2d5b0*/  HMMA.16816.F32 R32, R28.reuse, R8, R32 ;  /* 0x000000081c20723c */ /* 0x050ff00000001820 */
[C---:B------:R-:W-:Y:S08]  /*2d5c0*/  HMMA.16816.F32 R8, R28.reuse, R10, R24 ;  /* 0x0000000a1c08723c */ /* 0x040ff00000001818 */
[C---:B------:R-:W-:Y:S03]  /*2d5d0*/  HMMA.16816.F32 R56, R28.reuse, R60, R56 ;  /* 0x0000003c1c38723c */ /* 0x040fe60000001838 */
[----:B------:R-:W-:Y:S04]  /*2d5e0*/  STL.64 [R1+0x900], R32 ;  /* 0x0009002001007387 */ /* 0x000fe80000100a00 */
[----:B------:R0:W-:Y:S04]  /*2d5f0*/  STL.64 [R1+0x908], R34 ;  /* 0x0009082201007387 */ /* 0x0001e80000100a00 */
[----:B0-----:R-:W4:Y:S04]  /*2d600*/  LDL.LU.64 R34, [R1+0x1c80] ;  /* 0x001c800001227983 */ /* 0x001f280000300a00 */
[----:B------:R-:W2:Y:S04]  /*2d610*/  LDL.LU.64 R32, [R1+0x1c78] ;  /* 0x001c780001207983 */ /* 0x000ea80000300a00 */
[----:B------:R-:W2:Y:S04]  /*2d620*/  LDL.LU.64 R26, [R1+0x1c70] ;  /* 0x001c7000011a7983 */ /* 0x000ea80000300a00 */
[----:B------:R-:W2:Y:S04]  /*2d630*/  LDL.LU.64 R24, [R1+0x1c68] ;  /* 0x001c680001187983 */ /* 0x000ea80000300a00 */
[----:B------:R-:W-:Y:S04]  /*2d640*/  STL.64 [R1+0x8f0], R8 ;  /* 0x0008f00801007387 */ /* 0x000fe80000100a00 */
[----:B------:R0:W-:Y:S04]  /*2d650*/  STL.64 [R1+0x8f8], R10 ;  /* 0x0008f80a01007387 */ /* 0x0001e80000100a00 */
[----:B0-----:R-:W2:Y:S04]  /*2d660*/  LDL.LU.64 R10, [R1+0x1c60] ;  /* 0x001c6000010a7983 */ /* 0x001ea80000300a00 */
[----:B------:R-:W2:Y:S04]  /*2d670*/  LDL.LU.64 R8, [R1+0x1c58] ;  /* 0x001c580001087983 */ /* 0x000ea80000300a00 */
[----:B------:R-:W-:Y:S04]  /*2d680*/  STL.64 [R1+0x8e0], R56 ;  /* 0x0008e03801007387 */ /* 0x000fe80000100a00 */
[----:B------:R0:W-:Y:S04]  /*2d690*/  STL.64 [R1+0x8e8], R58 ;  /* 0x0008e83a01007387 */ /* 0x0001e80000100a00 */
[----:B0-----:R-:W2:Y:S04]  /*2d6a0*/  LDL.LU.64 R58, [R1+0x1c50] ;  /* 0x001c5000013a7983 */ /* 0x001ea80000300a00 */
[----:B------:R-:W3:Y:S01]  /*2d6b0*/  LDL.LU.64 R56, [R1+0x1c48] ;  /* 0x001c480001387983 */ /* 0x000ee20000300a00 */
[C---:B--2---:R-:W-:Y:S08]  /*2d6c0*/  HMMA.16816.F32 R4, R28.reuse, R58, R4 ;  /* 0x0000003a1c04723c */ /* 0x044ff00000001804 */
[C---:B---3--:R-:W-:Y:S11]  /*2d6d0*/  HMMA.16816.F32 R52, R28.reuse, R56, R52 ;  /* 0x000000381c34723c */ /* 0x048ff60000001834 */
[----:B------:R-:W-:Y:S04]  /*2d6e0*/  STL.64 [R1+0x8d0], R4 ;  /* 0x0008d00401007387 */ /* 0x000fe80000100a00 */
[----:B------:R0:W-:Y:S04]  /*2d6f0*/  STL.64 [R1+0x8d8], R6 ;  /* 0x0008d80601007387 */ /* 0x0001e80000100a00 */
[----:B0-----:R-:W2:Y:S04]  /*2d700*/  LDL.LU.64 R6, [R1+0x1c40] ;  /* 0x001c400001067983 */ /* 0x001ea80000300a00 */
[----:B------:R-:W3:Y:S04]  /*2d710*/  LDL.LU.64 R4, [R1+0x1c38] ;  /* 0x001c380001047983 */ /* 0x000ee80000300a00 */
[----:B------:R-:W-:Y:S04]  /*2d720*/  STL.64 [R1+0x8c0], R52 ;  /* 0x0008c03401007387 */ /* 0x000fe80000100a00 */
[----:B------:R0:W-:Y:S04]  /*2d730*/  STL.64 [R1+0x8c8], R54 ;  /* 0x0008c83601007387 */ /* 0x0001e80000100a00 */
[----:B0-----:R-:W2:Y:S04]  /*2d740*/  LDL.LU.64 R54, [R1+0x1c30] ;  /* 0x001c300001367983 */ /* 0x001ea80000300a00 */
[----:B------:R-:W2:Y:S04]  /*2d750*/  LDL.LU.64 R52, [R1+0x1c28] ;  /* 0x001c280001347983 */ /* 0x000ea80000300a00 */
[----:B------:R-:W-:Y:S04]  /*2d760*/  STL.64 [R1+0x1bd0], R58 ;  /* 0x001bd03a01007387 */ /* 0x000fe80000100a00 */
[----:B------:R0:W-:Y:S04]  /*2d770*/  STL.64 [R1+0x1bc8], R56 ;  /* 0x001bc83801007387 */ /* 0x0001e80000100a00 */
[----:B0-----:R-:W3:Y:S04]  /*2d780*/  LDL.LU.64 R56, [R1+0x8b0] ;  /* 0x0008b00001387983 */ /* 0x001ee80000300a00 */
[----:B------:R-:W3:Y:S01]  /*2d790*/  LDL.LU.64 R58, [R1+0x8b8] ;  /* 0x0008b800013a7983 */ /* 0x000ee20000300a00 */
[C---:B------:R-:W-:Y:S08]  /*2d7a0*/  HMMA.16816.F32 R20, R28.reuse, R2, R20 ;  /* 0x000000021c14723c */ /* 0x040ff00000001814 */
[C---:B--2---:R-:W-:Y:S08]  /*2d7b0*/  HMMA.16816.F32 R44, R28.reuse, R52, R44 ;  /* 0x000000341c2c723c */ /* 0x044ff0000000182c */
[----:B---3--:R-:W-:Y:S01]  /*2d7c0*/  HMMA.16816.F32 R56, R28, R54, R56 ;  /* 0x000000361c38723c */ /* 0x008fe20000001838 */
[----:B------:R-:W-:-:S15]  /*2d7d0*/  STL.64 [R1+0x1bc0], R54 ;  /* 0x001bc03601007387 */ /* 0x000fde0000100a00 */
[----:B------:R-:W-:-:S03]  /*2d7e0*/  NOP ;  /* 0x0000000000007918 */ /* 0x000fc60000000000 */
[----:B------:R-:W-:Y:S04]  /*2d7f0*/  STL.64 [R1+0x8b0], R56 ;  /* 0x0008b03801007387 */ /* 0x000fe80000100a00 */
[----:B------:R-:W-:Y:S04]  /*2d800*/  STL.64 [R1+0x8b8], R58 ;  /* 0x0008b83a01007387 */ /* 0x000fe80000100a00 */
[----:B------:R-:W-:Y:S04]  /*2d810*/  STL.64 [R1+0x1bb8], R52 ;  /* 0x001bb83401007387 */ /* 0x000fe80000100a00 */
[----:B------:R-:W-:Y:S04]  /*2d820*/  STL.64 [R1+0x8a0], R44 ;  /* 0x0008a02c01007387 */ /* 0x000fe80000100a00 */
[----:B------:R0:W-:Y:S02]  /*2d830*/  STL.64 [R1+0x8a8], R46 ;  /* 0x0008a82e01007387 */ /* 0x0001e40000100a00 */
[----:B0-----:R-:W-:Y:S02]  /*2d840*/  HMMA.16816.F32 R44, R28, R50, R40 ;  /* 0x000000321c2c723c */ /* 0x001fe40000001828 */
[----:B------:R-:W2:-:S15]  /*2d850*/  LDL.LU.64 R40, [R1+0x850] ;  /* 0x0008500001287983 */ /* 0x000e9e0000300a00 */
[----:B------:R-:W-:Y:S02]  /*2d860*/  NOP ;  /* 0x0000000000007918 */ /* 0x000fe40000000000 */
[----:B------:R-:W-:Y:S04]  /*2d870*/  STL.64 [R1+0x890], R44 ;  /* 0x0008902c01007387 */ /* 0x000fe80000100a00 */
[----:B------:R-:W-:Y:S04]  /*2d880*/  STL.64 [R1+0x898], R46 ;  /* 0x0008982e01007387 */ /* 0x000fe80000100a00 */
[----:B------:R-:W2:Y:S04]  /*2d890*/  LDL.LU.64 R42, [R1+0x858] ;  /* 0x00085800012a7983 */ /* 0x000ea80000300a00 */
[----:B------:R-:W-:Y:S04]  /*2d8a0*/  STL.64 [R1+0x880], R20 ;  /* 0x0008801401007387 */ /* 0x000fe80000100a00 */
[----:B------:R0:W-:Y:S02]  /*2d8b0*/  STL.64 [R1+0x888], R22 ;  /* 0x0008881601007387 */ /* 0x0001e40000100a00 */
[C---:B0-----:R-:W-:Y:S08]  /*2d8c0*/  HMMA.16816.F32 R20, R28.reuse, R4, R16 ;  /* 0x000000041c14723c */ /* 0x041ff00000001810 */
[C---:B------:R-:W-:Y:S01]  /*2d8d0*/  HMMA.16816.F32 R16, R28.reuse, R6, R12 ;  /* 0x000000061c10723c */ /* 0x040fe2000000180c */
[----:B------:R-:W3:Y:S10]  /*2d8e0*/  LDL.LU.64 R12, [R1+0x840] ;  /* 0x00084000010c7983 */ /* 0x000ef40000300a00 */
[----:B------:R0:W-:Y:S04]  /*2d8f0*/  STL.64 [R1+0x870], R20 ;  /* 0x0008701401007387 */ /* 0x0001e80000100a00 */
[----:B------:R1:W-:Y:S04]  /*2d900*/  STL.64 [R1+0x878], R22 ;  /* 0x0008781601007387 */ /* 0x0003e80000100a00 */
[----:B------:R-:W3:Y:S04]  /*2d910*/  LDL.LU.64 R14, [R1+0x848] ;  /* 0x00084800010e7983 */ /* 0x000ee80000300a00 */
[----:B------:R1:W-:Y:S04]  /*2d920*/  STL.64 [R1+0x860], R16 ;  /* 0x0008601001007387 */ /* 0x0003e80000100a00 */
[----:B------:R4:W-:Y:S04]  /*2d930*/  STL.64 [R1+0x868], R18 ;  /* 0x0008681201007387 */ /* 0x0009e80000100a00 */
[----:B0-----:R-:W3:Y:S04]  /*2d940*/  LDL.LU.64 R20, [R1+0x830] ;  /* 0x0008300001147983 */ /* 0x001ee80000300a00 */
[----:B-1----:R-:W3:Y:S04]  /*2d950*/  LDL.LU.64 R22, [R1+0x838] ;  /* 0x0008380001167983 */ /* 0x002ee80000300a00 */
[----:B------:R-:W3:Y:S04]  /*2d960*/  LDL.LU.64 R16, [R1+0x820] ;  /* 0x0008200001107983 */ /* 0x000ee80000300a00 */
[----:B----4-:R-:W4:Y:S04]  /*2d970*/  LDL.LU.64 R18, [R1+0x828] ;  /* 0x0008280001127983 */ /* 0x010f280000300a00 */
[----:B------:R-:W4:Y:S04]  /*2d980*/  LDL.LU.64 R56, [R1+0x7f0] ;  /* 0x0007f00001387983 */ /* 0x000f280000300a00 */
[----:B------:R-:W4:Y:S04]  /*2d990*/  LDL.LU.64 R58, [R1+0x7f8] ;  /* 0x0007f800013a7983 */ /* 0x000f280000300a00 */
[----:B------:R-:W4:Y:S04]  /*2d9a0*/  LDL.LU.64 R52, [R1+0x7e0] ;  /* 0x0007e00001347983 */ /* 0x000f280000300a00 */
[----:B------:R-:W4:Y:S04]  /*2d9b0*/  LDL.LU.64 R54, [R1+0x7e8] ;  /* 0x0007e80001367983 */ /* 0x000f280000300a00 */
[----:B------:R-:W-:Y:S04]  /*2d9c0*/  STL.64 [R1+0x1ba0], R6 ;  /* 0x001ba00601007387 */ /* 0x000fe80000100a00 */
[----:B------:R0:W-:Y:S04]  /*2d9d0*/  STL.64 [R1+0x1b98], R4 ;  /* 0x001b980401007387 */ /* 0x0001e80000100a00 */
[----:B0-----:R-:W4:Y:S04]  /*2d9e0*/  LDL.LU.64 R4, [R1+0x800] ;  /* 0x0008000001047983 */ /* 0x001f280000300a00 */
[----:B------:R-:W4:Y:S04]  /*2d9f0*/  LDL.LU.64 R6, [R1+0x808] ;  /* 0x0008080001067983 */ /* 0x000f280000300a00 */
[----:B------:R-:W4:Y:S04]  /*2da00*/  LDL.LU.64 R44, [R1+0x7d0] ;  /* 0x0007d000012c7983 */ /* 0x000f280000300a00 */
[----:B------:R-:W4:Y:S01]  /*2da10*/  LDL.LU.64 R46, [R1+0x7d8] ;  /* 0x0007d800012e7983 */ /* 0x000f220000300a00 */
[----:B--2---:R-:W-:-:S15]  /*2da20*/  HMMA.16816.F32 R40, R28, R8, R40 ;  /* 0x000000081c28723c */ /* 0x004fde0000001828 */
[----:B------:R-:W-:-:S04]  /*2da30*/  NOP ;  /* 0x0000000000007918 */ /* 0x000fc80000000000 */
[----:B------:R0:W-:Y:S01]  /*2da40*/  STL.64 [R1+0x850], R40 ;  /* 0x0008502801007387 */ /* 0x0001e20000100a00 */
[C---:B---3--:R-:W-:Y:S03]  /*2da50*/  HMMA.16816.F32 R12, R28.reuse, R10, R12 ;  /* 0x0000000a1c0c723c */ /* 0x048fe6000000180c */
[----:B------:R1:W-:Y:S04]  /*2da60*/  STL.64 [R1+0x858], R42 ;  /* 0x0008582a01007387 */ /* 0x0003e80000100a00 */
[----:B0-----:R-:W2:Y:S04]  /*2da70*/  LDL.LU.64 R40, [R1+0x7c0] ;  /* 0x0007c00001287983 */ /* 0x001ea80000300a00 */
[----:B-1----:R-:W2:Y:S08]  /*2da80*/  LDL.LU.64 R42, [R1+0x7c8] ;  /* 0x0007c800012a7983 */ /* 0x002eb00000300a00 */
[----:B------:R-:W-:Y:S04]  /*2da90*/  STL.64 [R1+0x840], R12 ;  /* 0x0008400c01007387 */ /* 0x000fe80000100a00 */
[----:B------:R0:W-:Y:S04]  /*2daa0*/  STL.64 [R1+0x848], R14 ;  /* 0x0008480e01007387 */ /* 0x0001e80000100a00 */
[----:B0-----:R-:W4:Y:S04]  /*2dab0*/  LDL.LU.64 R14, [R1+0x1c20] ;  /* 0x001c2000010e7983 */ /* 0x001f280000300a00 */
[----:B------:R-:W3:Y:S04]  /*2dac0*/  LDL.LU.64 R12, [R1+0x1c18] ;  /* 0x001c1800010c7983 */ /* 0x000ee80000300a00 */
[----:B------:R-:W-:Y:S04]  /*2dad0*/  STL.64 [R1+0x1bb0], R10 ;  /* 0x001bb00a01007387 */ /* 0x000fe80000100a00 */
[----:B------:R0:W-:Y:S04]  /*2dae0*/  STL.64 [R1+0x1ba8], R8 ;  /* 0x001ba80801007387 */ /* 0x0001e80000100a00 */
[----:B0-----:R-:W2:Y:S04]  /*2daf0*/  LDL.LU.64 R8, [R1+0x810] ;  /* 0x0008100001087983 */ /* 0x001ea80000300a00 */
[----:B------:R-:W2:Y:S01]  /*2db00*/  LDL.LU.64 R10, [R1+0x818] ;  /* 0x00081800010a7983 */ /* 0x000ea20000300a00 */
[C---:B---3--:R-:W-:Y:S08]  /*2db10*/  HMMA.16816.F32 R20, R28.reuse, R12, R20 ;  /* 0x0000000c1c14723c */ /* 0x048ff00000001814 */
[C---:B----4-:R-:W-:Y:S11]  /*2db20*/  HMMA.16816.F32 R16, R28.reuse, R14, R16 ;  /* 0x0000000e1c10723c */ /* 0x050ff60000001810 */
[----:B------:R-:W-:Y:S04]  /*2db30*/  STL.64 [R1+0x830], R20 ;  /* 0x0008301401007387 */ /* 0x000fe80000100a00 */
[----:B------:R0:W-:Y:S04]  /*2db40*/  STL.64 [R1+0x838], R22 ;  /* 0x0008381601007387 */ /* 0x0001e80000100a00 */
[----:B0-----:R-:W3:Y:S04]  /*2db50*/  LDL.LU.64 R22, [R1+0x1c10] ;  /* 0x001c100001167983 */ /* 0x001ee80000300a00 */
[----:B------:R-:W4:Y:S04]  /*2db60*/  LDL.LU.64 R20, [R1+0x1c08] ;  /* 0x001c080001147983 */ /* 0x000f280000300a00 */
[----:B------:R-:W-:Y:S04]  /*2db70*/  STL.64 [R1+0x820], R16 ;  /* 0x0008201001007387 */ /* 0x000fe80000100a00 */
[----:B------:R0:W-:Y:S04]  /*2db80*/  STL.64 [R1+0x828], R18 ;  /* 0x0008281201007387 */ /* 0x0001e80000100a00 */
[----:B0-----:R-:W2:Y:S04]  /*2db90*/  LDL.LU.64 R18, [R1+0x1c00] ;  /* 0x001c000001127983 */ /* 0x001ea80000300a00 */
[----:B------:R-:W2:Y:S02]  /*2dba0*/  LDL.LU.64 R16, [R1+0x1bf8] ;  /* 0x001bf80001107983 */ /* 0x000ea40000300a00 */
[C---:B--2---:R-:W-:Y:S02]  /*2dbb0*/  HMMA.16816.F32 R8, R28.reuse, R16, R8 ;  /* 0x000000101c08723c */ /* 0x044fe40000001808 */
[----:B------:R-:W-:Y:S06]  /*2dbc0*/  STL.64 [R1+0x1b80], R18 ;  /* 0x001b801201007387 */ /* 0x000fec0000100a00 */
[C---:B------:R-:W-:Y:S11]  /*2dbd0*/  HMMA.16816.F32 R4, R28.reuse, R18, R4 ;  /* 0x000000121c04723c */ /* 0x040ff60000001804 */
[----:B------:R-:W-:Y:S04]  /*2dbe0*/  STL.64 [R1+0x810], R8 ;  /* 0x0008100801007387 */ /* 0x000fe80000100a00 */
[----:B------:R-:W-:Y:S04]  /*2dbf0*/  STL.64 [R1+0x818], R10 ;  /* 0x0008180a01007387 */ /* 0x000fe80000100a00 */
[----:B------:R4:W-:Y:S02]  /*2dc00*/  STL.64 [R1+0x1b78], R16 ;  /* 0x001b781001007387 */ /* 0x0009e40000100a00 */
[C---:B----4-:R-:W-:Y:S02]  /*2dc10*/  HMMA.16816.F32 R16, R28.reuse, R20, R56 ;  /* 0x000000141c10723c */ /* 0x050fe40000001838 */
[----:B------:R0:W-:Y:S04]  /*2dc20*/  STL.64 [R1+0x800], R4 ;  /* 0x0008000401007387 */ /* 0x0001e80000100a00 */
[----:B------:R1:W-:Y:S04]  /*2dc30*/  STL.64 [R1+0x808], R6 ;  /* 0x0008080601007387 */ /* 0x0003e80000100a00 */
[----:B0-----:R-:W2:Y:S09]  /*2dc40*/  LDL.LU.64 R4, [R1+0x7b0] ;  /* 0x0007b00001047983 */ /* 0x001eb20000300a00 */
[----:B------:R0:W-:Y:S04]  /*2dc50*/  STL.64 [R1+0x7f0], R16 ;  /* 0x0007f01001007387 */ /* 0x0001e80000100a00 */
[----:B------:R-:W-:Y:S04]  /*2dc60*/  STL.64 [R1+0x7f8], R18 ;  /* 0x0007f81201007387 */ /* 0x000fe80000100a00 */
[----:B-1----:R-:W2:Y:S01]  /*2dc70*/  LDL.LU.64 R6, [R1+0x7b8] ;  /* 0x0007b80001067983 */ /* 0x002ea20000300a00 */
[----:B---3--:R-:W-:-:S15]  /*2dc80*/  HMMA.16816.F32 R8, R28, R22, R52 ;  /* 0x000000161c08723c */ /* 0x008fde0000001834 */
[----:B------:R-:W-:-:S04]  /*2dc90*/  NOP ;  /* 0x0000000000007918 */ /* 0x000fc80000000000 */
[----:B------:R-:W-:Y:S04]  /*2dca0*/  STL.64 [R1+0x7e0], R8 ;  /* 0x0007e00801007387 */ /* 0x000fe80000100a00 */
[----:B------:R-:W-:Y:S04]  /*2dcb0*/  STL.64 [R1+0x7e8], R10 ;  /* 0x0007e80a01007387 */ /* 0x000fe80000100a00 */
[----:B------:R-:W-:Y:S04]  /*2dcc0*/  STL.64 [R1+0x1b70], R22 ;  /* 0x001b701601007387 */ /* 0x000fe80000100a00 */
[----:B------:R1:W-:Y:S04]  /*2dcd0*/  STL.64 [R1+0x1b68], R20 ;  /* 0x001b681401007387 */ /* 0x0003e80000100a00 */
[----:B0-----:R-:W3:Y:S01]  /*2dce0*/  LDL.LU.64 R16, [R1+0x7a0] ;  /* 0x0007a00001107983 */ /* 0x001ee20000300a00 */
[C---:B-1----:R-:W-:Y:S08]  /*2dcf0*/  HMMA.16816.F32 R20, R28.reuse, R24, R44 ;  /* 0x000000181c14723c */ /* 0x042ff0000000182c */
[C---:B------:R-:W-:Y:S11]  /*2dd00*/  HMMA.16816.F32 R8, R28.reuse, R26, R40 ;  /* 0x0000001a1c08723c */ /* 0x040ff60000001828 */
[----:B------:R-:W-:Y:S04]  /*2dd10*/  STL.64 [R1+0x7d0], R20 ;  /* 0x0007d01401007387 */ /* 0x000fe80000100a00 */
[----:B------:R-:W-:Y:S04]  /*2dd20*/  STL.64 [R1+0x7d8], R22 ;  /* 0x0007d81601007387 */ /* 0x000fe80000100a00 */
[----:B------:R-:W3:Y:S04]  /*2dd30*/  LDL.LU.64 R18, [R1+0x7a8] ;  /* 0x0007a80001127983 */ /* 0x000ee80000300a00 */
[----:B------:R0:W-:Y:S04]  /*2dd40*/  STL.64 [R1+0x7c0], R8 ;  /* 0x0007c00801007387 */ /* 0x0001e80000100a00 */
[----:B------:R1:W-:Y:S04]  /*2dd50*/  STL.64 [R1+0x7c8], R10 ;  /* 0x0007c80a01007387 */ /* 0x0003e80000100a00 */
[----:B0-----:R-:W4:Y:S04]  /*2dd60*/  LDL.LU R9, [R1+0xb80] ;  /* 0x000b800001097983 */ /* 0x001f280000300800 */
[----:B-1----:R-:W4:Y:S04]  /*2dd70*/  LDL.LU R10, [R1+0xb7c] ;  /* 0x000b7c00010a7983 */ /* 0x002f280000300800 */
[----:B------:R-:W4:Y:S04]  /*2dd80*/  LDL.LU R11, [R1+0xb88] ;  /* 0x000b8800010b7983 */ /* 0x000f280000300800 */
[----:B------:R-:W4:Y:S04]  /*2dd90*/  LDL.LU R52, [R1+0xb84] ;  /* 0x000b840001347983 */ /* 0x000f280000300800 */
[----:B------:R-:W4:Y:S04]  /*2dda0*/  LDL.LU R53, [R1+0xb90] ;  /* 0x000b900001357983 */ /* 0x000f280000300800 */
[----:B------:R-:W4:Y:S04]  /*2ddb0*/  LDL.LU R54, [R1+0xb8c] ;  /* 0x000b8c0001367983 */ /* 0x000f280000300800 */
[----:B------:R-:W4:Y:S04]  /*2ddc0*/  LDL.LU R55, [R1+0xb98] ;  /* 0x000b980001377983 */ /* 0x000f280000300800 */
[----:B------:R-:W4:Y:S04]  /*2ddd0*/  LDL.LU R0, [R1+0xb94] ;  /* 0x000b940001007983 */ /* 0x000f280000300800 */
[----:B------:R-:W-:Y:S04]  /*2dde0*/  STL.64 [R1+0x1b90], R26 ;  /* 0x001b901a01007387 */ /* 0x000fe80000100a00 */
[----:B------:R0:W-:Y:S01]  /*2ddf0*/  STL.64 [R1+0x1b88], R24 ;  /* 0x001b881801007387 */ /* 0x0001e20000100a00 */
[----:B--2---:R-:W-:Y:S03]  /*2de00*/  HMMA.16816.F32 R20, R28, R32, R4 ;  /* 0x000000201c14723c */ /* 0x004fe60000001804 */
[----:B------:R-:W2:Y:S04]  /*2de10*/  LDL.LU.64 R4, [R1+0x790] ;  /* 0x0007900001047983 */ /* 0x000ea80000300a00 */
[----:B------:R-:W2:-:S12]  /*2de20*/  LDL.LU.64 R6, [R1+0x798] ;  /* 0x0007980001067983 */ /* 0x000e980000300a00 */
[----:B------:R1:W-:Y:S04]  /*2de30*/  STL.64 [R1+0x7b0], R20 ;  /* 0x0007b01401007387 */ /* 0x0003e80000100a00 */
[----:B------:R0:W-:Y:S04]  /*2de40*/  STL.64 [R1+0x7b8], R22 ;  /* 0x0007b81601007387 */ /* 0x0001e80000100a00 */
[----:B------:R-:W4:Y:S04]  /*2de50*/  LDL.LU.64 R40, [R1+0x780] ;  /* 0x0007800001287983 */ /* 0x000f280000300a00 */
[----:B------:R-:W4:Y:S04]  /*2de60*/  LDL.LU.64 R42, [R1+0x788] ;  /* 0x00078800012a7983 */ /* 0x000f280000300a00 */
[----:B------:R-:W4:Y:S04]  /*2de70*/  LDL.LU.64 R44, [R1+0x770] ;  /* 0x00077000012c7983 */ /* 0x000f280000300a00 */
[----:B------:R-:W4:Y:S04]  /*2de80*/  LDL.LU.64 R46, [R1+0x778] ;  /* 0x00077800012e7983 */ /* 0x000f280000300a00 */
[----:B0-----:R-:W4:Y:S04]  /*2de90*/  LDL.LU.64 R24, [R1+0x750] ;  /* 0x0007500001187983 */ /* 0x001f280000300a00 */
[----:B------:R-:W4:Y:S04]  /*2dea0*/  LDL.LU.64 R26, [R1+0x758] ;  /* 0x00075800011a7983 */ /* 0x000f280000300a00 */
[----:B------:R-:W4:Y:S04]  /*2deb0*/  LDL.LU.64 R56, [R1+0x18] ;  /* 0x0000180001387983 */ /* 0x000f280000300a00 */
[----:B------:R-:W4:Y:S04]  /*2dec0*/  LDL.LU.64 R58, [R1+0x10] ;  /* 0x00001000013a7983 */ /* 0x000f280000300a00 */
[----:B------:R-:W-:Y:S04]  /*2ded0*/  STL [R1+0x1b60], R32 ;  /* 0x001b602001007387 */ /* 0x000fe80000100800 */
[----:B------:R0:W-:Y:S04]  /*2dee0*/  STL [R1+0x1b5c], R33 ;  /* 0x001b5c2101007387 */ /* 0x0001e80000100800 */
[----:B-1----:R-:W4:Y:S04]  /*2def0*/  LDL.LU.64 R20, [R1+0x740] ;  /* 0x0007400001147983 */ /* 0x002f280000300a00 */
[----:B------:R-:W4:Y:S01]  /*2df00*/  LDL.LU.64 R22, [R1+0x748] ;  /* 0x0007480001167983 */ /* 0x000f220000300a00 */
[----:B---3--:R-:W-:-:S15]  /*2df10*/  HMMA.16816.F32 R16, R28, R34, R16 ;  /* 0x000000221c10723c */ /* 0x008fde0000001810 */
[----:B------:R-:W-:-:S04]  /*2df20*/  NOP ;  /* 0x0000000000007918 */ /* 0x000fc80000000000 */
[----:B------:R-:W-:Y:S04]  /*2df30*/  STL.64 [R1+0x7a0], R16 ;  /* 0x0007a01001007387 */ /* 0x000fe80000100a00 */
[----:B------:R-:W-:Y:S04]  /*2df40*/  STL.64 [R1+0x7a8], R18 ;  /* 0x0007a81201007387 */ /* 0x000fe80000100a00 */
[----:B------:R-:W-:Y:S04]  /*2df50*/  STL [R1+0x1b54], R34 ;  /* 0x001b542201007387 */ /* 0x000fe80000100800 */
[----:B------:R1:W-:Y:S04]  /*2df60*/  STL [R1+0x1b50], R35 ;  /* 0x001b502301007387 */ /* 0x0003e80000100800 */
[----:B0-----:R-:W3:Y:S04]  /*2df70*/  LDL.LU.64 R32, [R1+0x760] ;  /* 0x0007600001207983 */ /* 0x001ee80000300a00 */
[----:B-1----:R-:W3:Y:S04]  /*2df80*/  LDL.LU.64 R34, [R1+0x768] ;  /* 0x0007680001227983 */ /* 0x002ee80000300a00 */
[----:B------:R-:W3:Y:S04]  /*2df90*/  LDL.LU.64 R16, [R1+0x520] ;  /* 0x0005200001107983 */ /* 0x000ee80000300a00 */
[----:B------:R-:W3:Y:S01]  /*2dfa0*/  LDL.LU.64 R18, [R1+0x528] ;  /* 0x0005280001127983 */ /* 0x000ee20000300a00 */
[C---:B--2---:R-:W-:Y:S08]  /*2dfb0*/  HMMA.16816.F32 R4, R28.reuse, R36, R4 ;  /* 0x000000241c04723c */ /* 0x044ff00000001804 */
[C---:B----4-:R-:W-:Y:S11]  /*2dfc0*/  HMMA.16816.F32 R40, R28.reuse, R38, R40 ;  /* 0x000000261c28723c */ /* 0x050ff60000001828 */
[----:B------:R0:W-:Y:S04]  /*2dfd0*/  STL.64 [R1+0x790], R4 ;  /* 0x0007900401007387 */ /* 0x0001e80000100a00 */
[----:B------:R1:W-:Y:S04]  /*2dfe0*/  STL.64 [R1+0x798], R6 ;  /* 0x0007980601007387 */ /* 0x0003e80000100a00 */
[----:B0-----:R-:W2:Y:S04]  /*2dff0*/  LDL.LU.64 R4, [R1+0x8] ;  /* 0x0000080001047983 */ /* 0x001ea80000300a00 */
[----:B-1----:R-:W4:Y:S04]  /*2e000*/  LDL.LU.64 R6, [R1] ;  /* 0x0000000001067983 */ /* 0x002f280000300a00 */
[----:B------:R-:W-:Y:S04]  /*2e010*/  STL [R1+0x1b58], R36 ;  /* 0x001b582401007387 */ /* 0x000fe80000100800 */
[----:B------:R-:W-:Y:S04]  /*2e020*/  STL [R1+0x1b4c], R37 ;  /* 0x001b4c2501007387 */ /* 0x000fe80000100800 */
[----:B------:R-:W-:Y:S04]  /*2e030*/  STL.64 [R1+0x780], R40 ;  /* 0x0007802801007387 */ /* 0x000fe80000100a00 */
[----:B------:R0:W-:Y:S04]  /*2e040*/  STL.64 [R1+0x788], R42 ;  /* 0x0007882a01007387 */ /* 0x0001e80000100a00 */
[----:B0-----:R-:W3:Y:S04]  /*2e050*/  LDL.LU.64 R42, [R1+0x1bf0] ;  /* 0x001bf000012a7983 */ /* 0x001ee80000300a00 */
[----:B------:R-:W2:Y:S04]  /*2e060*/  LDL.LU.64 R40, [R1+0x1be8] ;  /* 0x001be80001287983 */ /* 0x000ea80000300a00 */
[----:B------:R-:W-:Y:S01]  /*2e070*/  STL [R1+0x1b64], R39 ;  /* 0x001b642701007387 */ /* 0x000fe20000100800 */
[----:B--2---:R-:W-:-:S15]  /*2e080*/  HMMA.16816.F32 R44, R28, R40, R44 ;  /* 0x000000281c2c723c */ /* 0x004fde000000182c */
[----:B------:R-:W-:-:S04]  /*2e090*/  NOP ;  /* 0x0000000000007918 */ /* 0x000fc80000000000 */
[----:B------:R-:W-:Y:S04]  /*2e0a0*/  STL.64 [R1+0x770], R44 ;  /* 0x0007702c01007387 */ /* 0x000fe80000100a00 */
[----:B------:R0:W-:Y:S04]  /*2e0b0*/  STL.64 [R1+0x778], R46 ;  /* 0x0007782e01007387 */ /* 0x0001e80000100a00 */
[----:B0-----:R-:W2:Y:S04]  /*2e0c0*/  LDL.LU.64 R46, [R1+0x1be0] ;  /* 0x001be000012e7983 */ /* 0x001ea80000300a00 */
[----:B------:R-:W2:Y:S01]  /*2e0d0*/  LDL.LU.64 R44, [R1+0x1bd8] ;  /* 0x001bd800012c7983 */ /* 0x000ea20000300a00 */
[----:B---3--:R-:W-:-:S15]  /*2e0e0*/  HMMA.16816.F32 R32, R28, R42, R32 ;  /* 0x0000002a1c20723c */ /* 0x008fde0000001820 */
[----:B------:R-:W-:-:S04]  /*2e0f0*/  NOP ;  /* 0x0000000000007918 */ /* 0x000fc80000000000 */
[----:B------:R-:W-:Y:S04]  /*2e100*/  STL.64 [R1+0x760], R32 ;  /* 0x0007602001007387 */ /* 0x000fe80000100a00 */
[----:B------:R2:W-:Y:S02]  /*2e110*/  STL.64 [R1+0x768], R34 ;  /* 0x0007682201007387 */ /* 0x0005e40000100a00 */
[----:B--2---:R-:W-:Y:S02]  /*2e120*/  HMMA.16816.F32 R32, R28, R44, R24 ;  /* 0x0000002c1c20723c */ /* 0x004fe40000001818 */
[----:B------:R-:W2:Y:S04]  /*2e130*/  LDL.LU.64 R24, [R1+0x730] ;  /* 0x0007300001187983 */ /* 0x000ea80000300a00 */
[----:B------:R-:W2:-:S13]  /*2e140*/  LDL.LU.64 R26, [R1+0x738] ;  /* 0x00073800011a7983 */ /* 0x000e9a0000300a00 */
[----:B------:R-:W-:Y:S04]  /*2e150*/  STL.64 [R1+0x750], R32 ;  /* 0x0007502001007387 */ /* 0x000fe80000100a00 */
[----:B------:R0:W-:Y:S02]  /*2e160*/  STL.64 [R1+0x758], R34 ;  /* 0x0007582201007387 */ /* 0x0001e40000100a00 */
[----:B0-----:R-:W-:Y:S02]  /*2e170*/  HMMA.16816.F32 R32, R28, R46, R20 ;  /* 0x0000002e1c20723c */ /* 0x001fe40000001814 */
[----:B------:R-:W3:Y:S04]  /*2e180*/  LDL.LU.64 R20, [R1+0x720] ;  /* 0x0007200001147983 */ /* 0x000ee80000300a00 */
[----:B------:R-:W3:Y:S01]  /*2e190*/  LDL.LU.64 R22, [R1+0x728] ;  /* 0x0007280001167983 */ /* 0x000ee20000300a00 */
[----:B------:R-:W-:-:S02]  /*2e1a0*/  IMAD R10, R10, 0x100, R9 ;  /* 0x000001000a0a7824 */ /* 0x000fc400078e0209 */
[----:B------:R-:W-:Y:S02]  /*2e1b0*/  IMAD R9, R52, 0x100, R11 ;  /* 0x0000010034097824 */ /* 0x000fe400078e020b */
[----:B------:R-:W-:Y:S02]  /*2e1c0*/  IMAD R8, R54, 0x100, R53 ;  /* 0x0000010036087824 */ /* 0x000fe400078e0235 */
[----:B------:R-:W-:Y:S01]  /*2e1d0*/  IMAD R0, R0, 0x100, R55 ;  /* 0x0000010000007824 */ /* 0x000fe200078e0237 */
[----:B------:R-:W-:Y:S01]  /*2e1e0*/  HMMA.16816.F32 R16, R28, R48, R16 ;  /* 0x000000301c10723c */ /* 0x000fe20000001810 */
[----:B------:R-:W-:Y:S02]  /*2e1f0*/  F2FP.F16.E4M3.UNPACK_B R28, R10 ;  /* 0x0000000aff1c723e */ /* 0x000fe400020006ff */
[----:B------:R-:W-:Y:S02]  /*2e200*/  F2FP.F16.E4M3.UNPACK_B R29, R9 ;  /* 0x00000009ff1d723e */ /* 0x000fe400020006ff */
[----:B------:R-:W-:-:S02]  /*2e210*/  F2FP.F16.E4M3.UNPACK_B R30, R8 ;  /* 0x00000008ff1e723e */ /* 0x000fc400020006ff */
[----:B------:R-:W-:Y:S01]  /*2e220*/  F2FP.F16.E4M3.UNPACK_B R31, R0 ;  /* 0x00000000ff1f723e */ /* 0x000fe200020006ff */
[----:B------:R-:W-:Y:S04]  /*2e230*/  STL.64 [R1+0x740], R32 ;  /* 0x0007402001007387 */ /* 0x000fe80000100a00 */
[----:B------:R-:W-:Y:S07]  /*2e240*/  STL.64 [R1+0x748], R34 ;  /* 0x0007482201007387 */ /* 0x000fee0000100a00 */
[----:B------:R0:W-:Y:S04]  /*2e250*/  STL.64 [R1+0x520], R16 ;  /* 0x0005201001007387 */ /* 0x0001e80000100a00 */
[----:B------:R1:W-:Y:S04]  /*2e260*/  STL.64 [R1+0x528], R18 ;  /* 0x0005281201007387 */ /* 0x0003e80000100a00 */
[----:B0-----:R-:W4:Y:S04]  /*2e270*/  LDL.LU.64 R16, [R1+0x710] ;  /* 0x0007100001107983 */ /* 0x001f280000300a00 */
[----:B-1----:R-:W4:Y:S04]  /*2e280*/  LDL.LU.64 R18, [R1+0x718] ;  /* 0x0007180001127983 */ /* 0x002f280000300a00 */
[----:B------:R-:W4:Y:S04]  /*2e290*/  LDL.LU.64 R8, [R1+0x700] ;  /* 0x0007000001087983 */ /* 0x000f280000300a00 */
[----:B------:R-:W4:Y:S01]  /*2e2a0*/  LDL.LU.64 R10, [R1+0x708] ;  /* 0x00070800010a7983 */ /* 0x000f220000300a00 */
[----:B------:R-:W-:-:S02]  /*2e2b0*/  IMAD.MOV.U32 R37, RZ, RZ, R56 ;  /* 0x000000ffff257224 */ /* 0x000fc400078e0038 */
[----:B------:R-:W-:Y:S02]  /*2e2c0*/  IMAD.MOV.U32 R0, RZ, RZ, R57 ;  /* 0x000000ffff007224 */ /* 0x000fe400078e0039 */
[----:B------:R-:W-:Y:S02]  /*2e2d0*/  IMAD.MOV.U32 R34, RZ, RZ, R58 ;  /* 0x000000ffff227224 */ /* 0x000fe400078e003a */
[----:B------:R-:W-:Y:S01]  /*2e2e0*/  IMAD.MOV.U32 R35, RZ, RZ, R59 ;  /* 0x000000ffff237224 */ /* 0x000fe200078e003b */
[C---:B--2---:R-:W-:Y:S08]  /*2e2f0*/  HMMA.16816.F32 R24, R28.reuse, R56, R24 ;  /* 0x000000381c18723c */ /* 0x044ff00000001818 */
[C---:B---3--:R-:W-:Y:S11]  /*2e300*/  HMMA.16816.F32 R20, R28.reuse, R58, R20 ;  /* 0x0000003a1c14723c */ /* 0x048ff60000001814 */
[----:B------:R-:W-:Y:S04]  /*2e310*/  STL.64 [R1+0x730], R24 ;  /* 0x0007301801007387 */ /* 0x000fe80000100a00 */
[----:B------:R-:W-:Y:S04]  /*2e320*/  STL.64 [R1+0x738], R26 ;  /* 0x0007381a01007387 */ /* 0x000fe80000100a00 */
[----:B------:R0:W-:Y:S04]  /*2e330*/  STL.64 [R1+0x720], R20 ;  /* 0x0007201401007387 */ /* 0x0001e80000100a00 */
[----:B------:R1:W-:Y:S04]  /*2e340*/  STL.64 [R1+0x728], R22 ;  /* 0x0007281601007387 */ /* 0x0003e80000100a00 */
[----:B------:R-:W2:Y:S04]  /*2e350*/  LDL.LU.64 R56, [R1+0x6f0] ;  /* 0x0006f00001387983 */ /* 0x000ea80000300a00 */
[----:B------:R-:W2:Y:S04]  /*2e360*/  LDL.LU.64 R58, [R1+0x6f8] ;  /* 0x0006f800013a7983 */ /* 0x000ea80000300a00 */
[----:B------:R-:W3:Y:S04]  /*2e370*/  LDL.LU.64 R52, [R1+0x6e0] ;  /* 0x0006e00001347983 */ /* 0x000ee80000300a00 */
[----:B------:R-:W3:Y:S04]  /*2e380*/  LDL.LU.64 R54, [R1+0x6e8] ;  /* 0x0006e80001367983 */ /* 0x000ee80000300a00 */
[----:B0-----:R-:W3:Y:S04]  /*2e390*/  LDL.LU.64 R20, [R1+0x6d0] ;  /* 0x0006d00001147983 */ /* 0x001ee80000300a00 */
[----:B-1----:R-:W3:Y:S01]  /*2e3a0*/  LDL.LU.64 R22, [R1+0x6d8] ;  /* 0x0006d80001167983 */ /* 0x002ee20000300a00 */
[C---:B----4-:R-:W-:Y:S08]  /*2e3b0*/  HMMA.16816.F32 R16, R28.reuse, R4, R16 ;  /* 0x000000041c10723c */ /* 0x050ff00000001810 */
[----:B------:R-:W-:Y:S01]  /*2e3c0*/  HMMA.16816.F32 R8, R28, R6, R8 ;  /* 0x000000061c08723c */ /* 0x000fe20000001808 */
[----:B------:R-:W-:-:S02]  /*2e3d0*/  IMAD.MOV.U32 R33, RZ, RZ, R4 ;  /* 0x000000ffff217224 */ /* 0x000fc400078e0004 */
[----:B------:R-:W-:Y:S02]  /*2e3e0*/  IMAD.MOV.U32 R36, RZ, RZ, R5 ;  /* 0x000000ffff247224 */ /* 0x000fe400078e0005 */
[----:B------:R-:W-:Y:S02]  /*2e3f0*/  IMAD.MOV.U32 R39, RZ, RZ, R6 ;  /* 0x000000ffff277224 */ /* 0x000fe400078e0006 */
[----:B------:R-:W-:-:S04]  /*2e400*/  IMAD.MOV.U32 R32, RZ, RZ, R7 ;  /* 0x000000ffff207224 */ /* 0x000fc800078e0007 */
[----:B------:R-:W-:Y:S04]  /*2e410*/  STL.64 [R1+0x710], R16 ;  /* 0x0007101001007387 */ /* 0x000fe80000100a00 */
[----:B------:R-:W-:Y:S04]  /*2e420*/  STL.64 [R1+0x718], R18 ;  /* 0x0007181201007387 */ /* 0x000fe80000100a00 */
[----:B------:R0:W-:Y:S04]  /*2e430*/  STL.64 [R1+0x700], R8 ;  /* 0x0007000801007387 */ /* 0x0001e80000100a00 */
[----:B------:R1:W-:Y:S04]  /*2e440*/  STL.64 [R1+0x708], R10 ;  /* 0x0007080a01007387 */ /* 0x0003e80000100a00 */
[----:B0-----:R-:W4:Y:S04]  /*2e450*/  LDL.LU.64 R8, [R1+0x6c0] ;  /* 0x0006c00001087983 */ /* 0x001f280000300a00 */
[----:B-1----:R-:W4:Y:S04]  /*2e460*/  LDL.LU.64 R10, [R1+0x6c8] ;  /* 0x0006c800010a7983 */ /* 0x002f280000300a00 */
[----:B------:R-:W3:Y:S04]  /*2e470*/  LDL.LU.64 R4, [R1+0x6a0] ;  /* 0x0006a00001047983 */ /* 0x000ee80000300a00 */
[----:B------:R-:W3:Y:S04]  /*2e480*/  LDL.LU.64 R6, [R1+0x6a8] ;  /* 0x0006a80001067983 */ /* 0x000ee80000300a00 */
[----:B------:R-:W3:Y:S04]  /*2e490*/  LDL.LU.64 R24, [R1+0x680] ;  /* 0x0006800001187983 */ /* 0x000ee80000300a00 */
[----:B------:R-:W3:Y:S04]  /*2e4a0*/  LDL.LU.64 R26, [R1+0x688] ;  /* 0x00068800011a7983 */ /* 0x000ee80000300a00 */
[----:B------:R-:W3:Y:S04]  /*2e4b0*/  LDL.LU.64 R16, [R1+0x670] ;  /* 0x0006700001107983 */ /* 0x000ee80000300a00 */
[----:B------:R-:W3:Y:S01]  /*2e4c0*/  LDL.LU.64 R18, [R1+0x678] ;  /* 0x0006780001127983 */ /* 0x000ee20000300a00 */
[----:B--2---:R-:W-:-:S15]  /*2e4d0*/  HMMA.16816.F32 R56, R28, R60, R56 ;  /* 0x0000003c1c38723c */ /* 0x004fde0000001838 */
[----:B------:R-:W-:-:S04]  /*2e4e0*/  NOP ;  /* 0x0000000000007918 */ /* 0x000fc80000000000 */
[----:B------:R-:W-:Y:S04]  /*2e4f0*/  STL.64 [R1+0x6f0], R56 ;  /* 0x0006f03801007387 */ /* 0x000fe80000100a00 */
[----:B------:R0:W-:Y:S04]  /*2e500*/  STL.64 [R1+0x6f8], R58 ;  /* 0x0006f83a01007387 */ /* 0x0001e80000100a00 */
[----:B0-----:R-:W3:Y:S04]  /*2e510*/  LDL.LU.64 R58, [R1+0x1bd0] ;  /* 0x001bd000013a7983 */ /* 0x001ee80000300a00 */
[----:B------:R-:W2:Y:S01]  /*2e520*/  LDL.LU.64 R56, [R1+0x1bc8] ;  /* 0x001bc80001387983 */ /* 0x000ea20000300a00 */
[C---:B---3--:R-:W-:Y:S08]  /*2e530*/  HMMA.16816.F32 R52, R28.reuse, R58, R52 ;  /* 0x0000003a1c34723c */ /* 0x048ff00000001834 */
[C---:B--2---:R-:W-:Y:S11]  /*2e540*/  HMMA.16816.F32 R20, R28.reuse, R56, R20 ;  /* 0x000000381c14723c */ /* 0x044ff60000001814 */
[----:B------:R-:W-:Y:S04]  /*2e550*/  STL.64 [R1+0x6e0], R52 ;  /* 0x0006e03401007387 */ /* 0x000fe80000100a00 */
[----:B------:R0:W-:Y:S04]  /*2e560*/  STL.64 [R1+0x6e8], R54 ;  /* 0x0006e83601007387 */ /* 0x0001e80000100a00 */
[----:B0-----:R-:W4:Y:S04]  /*2e570*/  LDL.LU.64 R54, [R1+0x1bc0] ;  /* 0x001bc00001367983 */ /* 0x001f280000300a00 */
[----:B------:R-:W2:Y:S04]  /*2e580*/  LDL.LU.64 R52, [R1+0x1bb8] ;  /* 0x001bb80001347983 */ /* 0x000ea80000300a00 */
[----:B------:R0:W-:Y:S04]  /*2e590*/  STL.64 [R1+0x6d0], R20 ;  /* 0x0006d01401007387 */ /* 0x0001e80000100a00 */
[----:B------:R1:W-:Y:S04]  /*2e5a0*/  STL.64 [R1+0x6d8], R22 ;  /* 0x0006d81601007387 */ /* 0x0003e80000100a00 */
[----:B0-----:R-:W3:Y:S04]  /*2e5b0*/  LDL.LU.64 R20, [R1+0x660] ;  /* 0x0006600001147983 */ /* 0x001ee80000300a00 */
[----:B-1----:R-:W3:Y:S04]  /*2e5c0*/  LDL.LU.64 R22, [R1+0x668] ;  /* 0x0006680001167983 */ /* 0x002ee80000300a00 */
[----:B------:R-:W-:Y:S04]  /*2e5d0*/  STL.64 [R1+0x1b40], R58 ;  /* 0x001b403a01007387 */ /* 0x000fe80000100a00 */
[----:B------:R0:W-:Y:S04]  /*2e5e0*/  STL.64 [R1+0x1b38], R56 ;  /* 0x001b383801007387 */ /* 0x0001e80000100a00 */
[----:B0-----:R-:W2:Y:S04]  /*2e5f0*/  LDL.LU.64 R56, [R1+0x6b0] ;  /* 0x0006b00001387983 */ /* 0x001ea80000300a00 */
[----:B------:R-:W2:Y:S01]  /*2e600*/  LDL.LU.64 R58, [R1+0x6b8] ;  /* 0x0006b800013a7983 */ /* 0x000ea20000300a00 */
[C---:B------:R-:W-:Y:S08]  /*2e610*/  HMMA.16816.F32 R4, R28.reuse, R50, R4 ;  /* 0x000000321c04723c */ /* 0x040ff00000001804 */
[C---:B----4-:R-:W-:Y:S08]  /*2e620*/  HMMA.16816.F32 R8, R28.reuse, R54, R8 ;  /* 0x000000361c08723c */ /* 0x050ff00000001808 */
[C---:B--2---:R-:W-:Y:S11]  /*2e630*/  HMMA.16816.F32 R56, R28.reuse, R52, R56 ;  /* 0x000000341c38723c */ /* 0x044ff60000001838 */
[----:B------:R-:W-:Y:S04]  /*2e640*/  STL.64 [R1+0x6c0], R8 ;  /* 0x0006c00801007387 */ /* 0x000fe80000100a00 */
[----:B------:R0:W-:Y:S04]  /*2e650*/  STL.64 [R1+0x6c8], R10 ;  /* 0x0006c80a01007387 */ /* 0x0001e80000100a00 */
[----:B0-----:R-:W2:Y:S04]  /*2e660*/  LDL.LU.64 R10, [R1+0x1bb0] ;  /* 0x001bb000010a7983 */ /* 0x001ea80000300a00 */
[----:B------:R-:W3:Y:S04]  /*2e670*/  LDL.LU.64 R8, [R1+0x1ba8] ;  /* 0x001ba80001087983 */ /* 0x000ee80000300a00 */
[----:B------:R0:W-:Y:S04]  /*2e680*/  STL.64 [R1+0x6b0], R56 ;  /* 0x0006b03801007387 */ /* 0x0001e80000100a00 */
[----:B------:R1:W-:Y:S04]  /*2e690*/  STL.64 [R1+0x6b8], R58 ;  /* 0x0006b83a01007387 */ /* 0x0003e80000100a00 */
[----:B0-----:R-:W2:Y:S04]  /*2e6a0*/  LDL.LU.64 R56, [R1+0x650] ;  /* 0x0006500001387983 */ /* 0x001ea80000300a00 */
[----:B-1----:R-:W2:Y:S04]  /*2e6b0*/  LDL.LU.64 R58, [R1+0x658] ;  /* 0x00065800013a7983 */ /* 0x002ea80000300a00 */
[----:B------:R-:W-:Y:S04]  /*2e6c0*/  STL.64 [R1+0x1b20], R54 ;  /* 0x001b203601007387 */ /* 0x000fe80000100a00 */
[----:B------:R0:W-:Y:S04]  /*2e6d0*/  STL.64 [R1+0x1b18], R52 ;  /* 0x001b183401007387 */ /* 0x0001e80000100a00 */
[----:B0-----:R-:W4:Y:S04]  /*2e6e0*/  LDL.LU.64 R52, [R1+0x690] ;  /* 0x0006900001347983 */ /* 0x001f280000300a00 */
[----:B------:R-:W4:Y:S04]  /*2e6f0*/  LDL.LU.64 R54, [R1+0x698] ;  /* 0x0006980001367983 */ /* 0x000f280000300a00 */
[----:B------:R-:W-:Y:S04]  /*2e700*/  STL.64 [R1+0x6a0], R4 ;  /* 0x0006a00401007387 */ /* 0x000fe80000100a00 */
[----:B------:R0:W-:Y:S04]  /*2e710*/  STL.64 [R1+0x6a8], R6 ;  /* 0x0006a80601007387 */ /* 0x0001e80000100a00 */
[----:B0-----:R-:W2:Y:S04]  /*2e720*/  LDL.LU.64 R6, [R1+0x1ba0] ;  /* 0x001ba00001067983 */ /* 0x001ea80000300a00 */
[----:B------:R-:W3:Y:S01]  /*2e730*/  LDL.LU.64 R4, [R1+0x1b98] ;  /* 0x001b980001047983 */ /* 0x000ee20000300a00 */
[C---:B----4-:R-:W-:Y:S08]  /*2e740*/  HMMA.16816.F32 R52, R28.reuse, R2, R52 ;  /* 0x000000021c34723c */ /* 0x050ff00000001834 */
[C---:B--2---:R-:W-:Y:S11]  /*2e750*/  HMMA.16816.F32 R16, R28.reuse, R6, R16 ;  /* 0x000000061c10723c */ /* 0x044ff60000001810 */
[----:B------:R-:W-:Y:S04]  /*2e760*/  STL.64 [R1+0x690], R52 ;  /* 0x0006903401007387 */ /* 0x000fe80000100a00 */
[----:B------:R3:W-:Y:S02]  /*2e770*/  STL.64 [R1+0x698], R54 ;  /* 0x0006983601007387 */ /* 0x0007e40000100a00 */
[----:B---3--:R-:W-:Y:S02]  /*2e780*/  HMMA.16816.F32 R52, R28, R4, R24 ;  /* 0x000000041c34723c */ /* 0x008fe40000001818 */
[----:B------:R-:W2:-:S15]  /*2e790*/  LDL.LU.64 R24, [R1+0x640] ;  /* 0x0006400001187983 */ /* 0x000e9e0000300a00 */
[----:B------:R-:W-:Y:S02]  /*2e7a0*/  NOP ;  /* 0x0000000000007918 */ /* 0x000fe40000000000 */
[----:B------:R-:W-:Y:S04]  /*2e7b0*/  STL.64 [R1+0x680], R52 ;  /* 0x0006803401007387 */ /* 0x000fe80000100a00 */
[----:B------:R-:W-:Y:S04]  /*2e7c0*/  STL.64 [R1+0x688], R54 ;  /* 0x0006883601007387 */ /* 0x000fe80000100a00 */
[----:B------:R-:W2:Y:S04]  /*2e7d0*/  LDL.LU.64 R26, [R1+0x648] ;  /* 0x00064800011a7983 */ /* 0x000ea80000300a00 */
[----:B------:R0:W-:Y:S04]  /*2e7e0*/  STL.64 [R1+0x670], R16 ;  /* 0x0006701001007387 */ /* 0x0001e80000100a00 */
[----:B------:R1:W-:Y:S04]  /*2e7f0*/  STL.64 [R1+0x678], R18 ;  /* 0x0006781201007387 */ /* 0x0003e80000100a00 */
[----:B0-----:R-:W3:Y:S04]  /*2e800*/  LDL.LU.64 R16, [R1+0x630] ;  /* 0x0006300001107983 */ /* 0x001ee80000300a00 */
[----:B-1----:R-:W3:Y:S04]  /*2e810*/  LDL.LU.64 R18, [R1+0x638] ;  /* 0x0006380001127983 */ /* 0x002ee80000300a00 */
[----:B------:R-:W-:Y:S04]  /*2e820*/  STL.64 [R1+0x1af0], R6 ;  /* 0x001af00601007387 */ /* 0x000fe80000100a00 */
[----:B------:R0:W-:Y:S01]  /*2e830*/  STL.64 [R1+0x1ae8], R4 ;  /* 0x001ae80401007387 */ /* 0x0001e20000100a00 */
[C---:B------:R-:W-:Y:S08]  /*2e840*/  HMMA.16816.F32 R52, R28.reuse, R10, R56 ;  /* 0x0000000a1c34723c */ /* 0x040ff00000001838 */
[----:B0-----:R-:W-:Y:S01]  /*2e850*/  HMMA.16816.F32 R4, R28, R8, R20 ;  /* 0x000000081c04723c */ /* 0x001fe20000001814 */
[----:B------:R-:W4:Y:S04]  /*2e860*/  LDL.LU.64 R20, [R1+0x620] ;  /* 0x0006200001147983 */ /* 0x000f280000300a00 */
[----:B------:R-:W4:-:S14]  /*2e870*/  LDL.LU.64 R22, [R1+0x628] ;  /* 0x0006280001167983 */ /* 0x000f1c0000300a00 */
[----:B------:R0:W-:Y:S04]  /*2e880*/  STL.64 [R1+0x660], R4 ;  /* 0x0006600401007387 */ /* 0x0001e80000100a00 */
[----:B------:R1:W-:Y:S04]  /*2e890*/  STL.64 [R1+0x668], R6 ;  /* 0x0006680601007387 */ /* 0x0003e80000100a00 */
[----:B0-----:R-:W4:Y:S04]  /*2e8a0*/  LDL.LU.64 R4, [R1+0x610] ;  /* 0x0006100001047983 */ /* 0x001f280000300a00 */
[----:B-1----:R-:W4:Y:S04]  /*2e8b0*/  LDL.LU.64 R6, [R1+0x618] ;  /* 0x0006180001067983 */ /* 0x002f280000300a00 */
[----:B------:R-:W4:Y:S04]  /*2e8c0*/  LDL.LU.64 R56, [R1+0x5e0] ;  /* 0x0005e00001387983 */ /* 0x000f280000300a00 */
[----:B------:R-:W4:Y:S04]  /*2e8d0*/  LDL.LU.64 R58, [R1+0x5e8] ;  /* 0x0005e800013a7983 */ /* 0x000f280000300a00 */
[----:B------:R0:W-:Y:S04]  /*2e8e0*/  STL.64 [R1+0x650], R52 ;  /* 0x0006503401007387 */ /* 0x0001e80000100a00 */
[----:B------:R1:W-:Y:S04]  /*2e8f0*/  STL.64 [R1+0x658], R54 ;  /* 0x0006583601007387 */ /* 0x0003e80000100a00 */
[----:B0-----:R-:W4:Y:S04]  /*2e900*/  LDL.LU.64 R52, [R1+0x5d0] ;  /* 0x0005d00001347983 */ /* 0x001f280000300a00 */
[----:B-1----:R-:W4:Y:S04]  /*2e910*/  LDL.LU.64 R54, [R1+0x5d8] ;  /* 0x0005d80001367983 */ /* 0x002f280000300a00 */
[----:B------:R-:W-:Y:S04]  /*2e920*/  STL.64 [R1+0x1b00], R10 ;  /* 0x001b000a01007387 */ /* 0x000fe80000100a00 */
[----:B------:R0:W-:Y:S04]  /*2e930*/  STL.64 [R1+0x1af8], R8 ;  /* 0x001af80801007387 */ /* 0x0001e80000100a00 */
[----:B0-----:R-:W4:Y:S04]  /*2e940*/  LDL.LU.64 R8, [R1+0x5f0] ;  /* 0x0005f00001087983 */ /* 0x001f280000300a00 */
[----:B------:R-:W4:Y:S01]  /*2e950*/  LDL.LU.64 R10, [R1+0x5f8] ;  /* 0x0005f800010a7983 */ /* 0x000f220000300a00 */
        /* <DEDUP_REMOVED lines=9> */
[----:B------:R-:W4:Y:S04]  /*2e9f0*/  LDL.LU.64 R16, [R1+0x1b78] ;  /* 0x001b780001107983 */ /* 0x000f280000300a00 */
[----:B------:R-:W-:Y:S04]  /*2ea00*/  STL.64 [R1+0x1b10], R14 ;  /* 0x001b100e01007387 */ /* 0x000fe80000100a00 */
[----:B------:R0:W-:Y:S04]  /*2ea10*/  STL.64 [R1+0x1b08], R12 ;  /* 0x001b080c01007387 */ /* 0x0001e80000100a00 */
[----:B0-----:R-:W2:Y:S04]  /*2ea20*/  LDL.LU.64 R12, [R1+0x600] ;  /* 0x00060000010c7983 */ /* 0x001ea80000300a00 */
[----:B------:R-:W2:Y:S01]  /*2ea30*/  LDL.LU.64 R14, [R1+0x608] ;  /* 0x00060800010e7983 */ /* 0x000ea20000300a00 */
[----:B----4-:R-:W-:-:S15]  /*2ea40*/  HMMA.16816.F32 R20, R28, R16, R20 ;  /* 0x000000101c14723c */ /* 0x010fde0000001814 */
[----:B------:R-:W-:-:S04]  /*2ea50*/  NOP ;  /* 0x0000000000007918 */ /* 0x000fc80000000000 */
[----:B------:R-:W-:Y:S04]  /*2ea60*/  STL.64 [R1+0x620], R20 ;  /* 0x0006201401007387 */ /* 0x000fe80000100a00 */
[----:B------:R0:W-:Y:S04]  /*2ea70*/  STL.64 [R1+0x628], R22 ;  /* 0x0006281601007387 */ /* 0x0001e80000100a00 */
[----:B0-----:R-:W4:Y:S04]  /*2ea80*/  LDL.LU.64 R22, [R1+0x1b70] ;  /* 0x001b700001167983 */ /* 0x001f280000300a00 */
[----:B------:R-:W3:Y:S01]  /*2ea90*/  LDL.LU.64 R20, [R1+0x1b68] ;  /* 0x001b680001147983 */ /* 0x000ee20000300a00 */
[----:B--2---:R-:W-:-:S15]  /*2eaa0*/  HMMA.16816.F32 R4, R28, R18, R4 ;  /* 0x000000121c04723c */ /* 0x004fde0000001804 */
[----:B------:R-:W-:-:S04]  /*2eab0*/  NOP ;  /* 0x0000000000007918 */ /* 0x000fc80000000000 */
[----:B------:R0:W-:Y:S04]  /*2eac0*/  STL.64 [R1+0x610], R4 ;  /* 0x0006100401007387 */ /* 0x0001e80000100a00 */
[----:B------:R1:W-:Y:S04]  /*2ead0*/  STL.64 [R1+0x618], R6 ;  /* 0x0006180601007387 */ /* 0x0003e80000100a00 */
[----:B0-----:R-:W2:Y:S04]  /*2eae0*/  LDL.LU.64 R4, [R1+0x5c0] ;  /* 0x0005c00001047983 */ /* 0x001ea80000300a00 */
[----:B-1----:R-:W2:Y:S04]  /*2eaf0*/  LDL.LU.64 R6, [R1+0x5c8] ;  /* 0x0005c80001067983 */ /* 0x002ea80000300a00 */
[----:B------:R-:W-:Y:S04]  /*2eb00*/  STL.64 [R1+0x1b30], R18 ;  /* 0x001b301201007387 */ /* 0x000fe80000100a00 */
[----:B------:R-:W-:Y:S01]  /*2eb10*/  STL.64 [R1+0x1b28], R16 ;  /* 0x001b281001007387 */ /* 0x000fe20000100a00 */
[C---:B---3--:R-:W-:Y:S08]  /*2eb20*/  HMMA.16816.F32 R12, R28.reuse, R20, R12 ;  /* 0x000000141c0c723c */ /* 0x048ff0000000180c */
[C---:B----4-:R-:W-:Y:S01]  /*2eb30*/  HMMA.16816.F32 R8, R28.reuse, R22, R8 ;  /* 0x000000161c08723c */ /* 0x050fe20000001808 */
[----:B------:R-:W-:Y:S10]  /*2eb40*/  STL.64 [R1+0x1ae0], R22 ;  /* 0x001ae01601007387 */ /* 0x000ff40000100a00 */
[----:B------:R-:W-:Y:S04]  /*2eb50*/  STL.64 [R1+0x600], R12 ;  /* 0x0006000c01007387 */ /* 0x000fe80000100a00 */
[----:B------:R0:W-:Y:S04]  /*2eb60*/  STL.64 [R1+0x608], R14 ;  /* 0x0006080e01007387 */ /* 0x0001e80000100a00 */
[----:B------:R-:W-:Y:S04]  /*2eb70*/  STL.64 [R1+0x1ad8], R20 ;  /* 0x001ad81401007387 */ /* 0x000fe80000100a00 */
[----:B------:R-:W-:Y:S04]  /*2eb80*/  STL.64 [R1+0x5f0], R8 ;  /* 0x0005f00801007387 */ /* 0x000fe80000100a00 */
[----:B------:R1:W-:Y:S01]  /*2eb90*/  STL.64 [R1+0x5f8], R10 ;  /* 0x0005f80a01007387 */ /* 0x0003e20000100a00 */
[C---:B0-----:R-:W-:Y:S08]  /*2eba0*/  HMMA.16816.F32 R12, R28.reuse, R24, R56 ;  /* 0x000000181c0c723c */ /* 0x041ff00000001838 */
[----:B-1----:R-:W-:Y:S01]  /*2ebb0*/  HMMA.16816.F32 R8, R28, R26, R52 ;  /* 0x0000001a1c08723c */ /* 0x002fe20000001834 */
[----:B------:R-:W-:-:S02]  /*2ebc0*/  IMAD.MOV.U32 R58, RZ, RZ, R39 ;  /* 0x000000ffff3a7224 */ /* 0x000fc400078e0027 */
[----:B------:R-:W-:Y:S02]  /*2ebd0*/  IMAD.MOV.U32 R59, RZ, RZ, R32 ;  /* 0x000000ffff3b7224 */ /* 0x000fe400078e0020 */
[----:B------:R-:W-:-:S06]  /*2ebe0*/  IMAD.MOV.U32 R56, RZ, RZ, R33 ;  /* 0x000000ffff387224 */ /* 0x000fcc00078e0021 */
[----:B------:R-:W-:Y:S04]  /*2ebf0*/  STL.64 [R1+0x5e0], R12 ;  /* 0x0005e00c01007387 */ /* 0x000fe80000100a00 */
[----:B------:R-:W-:Y:S04]  /*2ec00*/  STL.64 [R1+0x5e8], R14 ;  /* 0x0005e80e01007387 */ /* 0x000fe80000100a00 */
[----:B------:R-:W3:Y:S04]  /*2ec10*/  LDL.LU R39, [R1+0x1b64] ;  /* 0x001b640001277983 */ /* 0x000ee80000300800 */
[----:B------:R-:W-:Y:S04]  /*2ec20*/  STL.64 [R1+0x5d0], R8 ;  /* 0x0005d00801007387 */ /* 0x000fe80000100a00 */
[----:B------:R-:W-:Y:S04]  /*2ec30*/  STL.64 [R1+0x5d8], R10 ;  /* 0x0005d80a01007387 */ /* 0x000fe80000100a00 */
[----:B------:R-:W2:Y:S04]  /*2ec40*/  LDL.LU R32, [R1+0x1b60] ;  /* 0x001b600001207983 */ /* 0x000ea80000300800 */
[----:B------:R-:W2:Y:S01]  /*2ec50*/  LDL.LU R33, [R1+0x1b5c] ;  /* 0x001b5c0001217983 */ /* 0x000ea20000300800 */
[----:B------:R-:W-:-:S02]  /*2ec60*/  IMAD.MOV.U32 R57, RZ, RZ, R36 ;  /* 0x000000ffff397224 */ /* 0x000fc400078e0024 */
[----:B------:R-:W-:Y:S01]  /*2ec70*/  IMAD.MOV.U32 R54, RZ, RZ, R34 ;  /* 0x000000ffff367224 */ /* 0x000fe200078e0022 */
[----:B------:R-:W4:Y:S04]  /*2ec80*/  LDL.LU R36, [R1+0x1b58] ;  /* 0x001b580001247983 */ /* 0x000f280000300800 */
[----:B------:R-:W3:Y:S01]  /*2ec90*/  LDL.LU R34, [R1+0x1b54] ;  /* 0x001b540001227983 */ /* 0x000ee20000300800 */
[----:B------:R-:W-:-:S03]  /*2eca0*/  IMAD.MOV.U32 R55, RZ, RZ, R35 ;  /* 0x000000ffff377224 */ /* 0x000fc600078e0023 */
[----:B------:R-:W3:Y:S04]  /*2ecb0*/  LDL.LU R35, [R1+0x1b50] ;  /* 0x001b500001237983 */ /* 0x000ee80000300800 */
[----:B------:R-:W-:Y:S04]  /*2ecc0*/  STL.64 [R1+0x1ac0], R26 ;  /* 0x001ac01a01007387 */ /* 0x000fe80000100a00 */
[----:B------:R0:W-:Y:S04]  /*2ecd0*/  STL.64 [R1+0x1ab8], R24 ;  /* 0x001ab81801007387 */ /* 0x0001e80000100a00 */
[----:B0-----:R-:W3:Y:S04]  /*2ece0*/  LDL.LU.64 R24, [R1+0x5b0] ;  /* 0x0005b00001187983 */ /* 0x001ee80000300a00 */
[----:B------:R-:W3:Y:S04]  /*2ecf0*/  LDL.LU.64 R26, [R1+0x5b8] ;  /* 0x0005b800011a7983 */ /* 0x000ee80000300a00 */
[----:B------:R-:W4:Y:S04]  /*2ed00*/  LDL.LU.64 R16, [R1+0x5a0] ;  /* 0x0005a00001107983 */ /* 0x000f280000300a00 */
[----:B------:R-:W4:Y:S01]  /*2ed10*/  LDL.LU.64 R18, [R1+0x5a8] ;  /* 0x0005a80001127983 */ /* 0x000f220000300a00 */
[----:B------:R-:W-:Y:S01]  /*2ed20*/  IMAD.MOV.U32 R52, RZ, RZ, R37 ;  /* 0x000000ffff347224 */ /* 0x000fe200078e0025 */
[----:B--2---:R-:W-:-:S15]  /*2ed30*/  HMMA.16816.F32 R4, R28, R32, R4 ;  /* 0x000000201c04723c */ /* 0x004fde0000001804 */
[----:B------:R-:W-:-:S04]  /*2ed40*/  NOP ;  /* 0x0000000000007918 */ /* 0x000fc80000000000 */
[----:B------:R0:W-:Y:S04]  /*2ed50*/  STL.64 [R1+0x5c0], R4 ;  /* 0x0005c00401007387 */ /* 0x0001e80000100a00 */
[----:B------:R1:W-:Y:S04]  /*2ed60*/  STL.64 [R1+0x5c8], R6 ;  /* 0x0005c80601007387 */ /* 0x0003e80000100a00 */
[----:B------:R-:W2:Y:S04]  /*2ed70*/  LDL.LU.64 R12, [R1+0x590] ;  /* 0x00059000010c7983 */ /* 0x000ea80000300a00 */
[----:B------:R-:W2:Y:S04]  /*2ed80*/  LDL.LU.64 R14, [R1+0x598] ;  /* 0x00059800010e7983 */ /* 0x000ea80000300a00 */
[----:B------:R-:W4:Y:S04]  /*2ed90*/  LDL.LU.64 R8, [R1+0x580] ;  /* 0x0005800001087983 */ /* 0x000f280000300a00 */
[----:B------:R-:W4:Y:S04]  /*2eda0*/  LDL.LU.64 R10, [R1+0x588] ;  /* 0x00058800010a7983 */ /* 0x000f280000300a00 */
[----:B0-----:R-:W4:Y:S04]  /*2edb0*/  LDL.LU.64 R4, [R1+0x570] ;  /* 0x0005700001047983 */ /* 0x001f280000300a00 */
[----:B-1----:R-:W4:Y:S04]  /*2edc0*/  LDL.LU.64 R6, [R1+0x578] ;  /* 0x0005780001067983 */ /* 0x002f280000300a00 */
[----:B------:R-:W4:Y:S04]  /*2edd0*/  LDL.LU R22, [R1+0x158c] ;  /* 0x00158c0001167983 */ /* 0x000f280000300800 */
[----:B------:R-:W4:Y:S04]  /*2ede0*/  LDL.LU R21, [R1+0x1594] ;  /* 0x0015940001157983 */ /* 0x000f280000300800 */
[----:B------:R-:W4:Y:S04]  /*2edf0*/  LDL.LU R20, [R1+0x159c] ;  /* 0x00159c0001147983 */ /* 0x000f280000300800 */
[----:B------:R-:W4:Y:S04]  /*2ee00*/  LDL.LU R23, [R1+0x15a8] ;  /* 0x0015a80001177983 */ /* 0x000f280000300800 */
[----:B------:R-:W4:Y:S01]  /*2ee10*/  LDL.LU R37, [R1+0x1b4c] ;  /* 0x001b4c0001257983 */ /* 0x000f220000300800 */
[----:B---3--:R-:W-:Y:S01]  /*2ee20*/  HMMA.16816.F32 R24, R28, R34, R24 ;  /* 0x000000221c18723c */ /* 0x008fe20000001818 */
[----:B------:R-:W-:-:S02]  /*2ee30*/  IMAD.MOV.U32 R53, RZ, RZ, R0 ;  /* 0x000000ffff357224 */ /* 0x000fc400078e0000 */
[----:B------:R-:W3:Y:S04]  /*2ee40*/  LDL.LU R0, [R1+0x1b48] ;  /* 0x001b480001007983 */ /* 0x000ee80000300800 */
[----:B------:R0:W-:Y:S04]  /*2ee50*/  STL.64 [R1+0x1aa0], R34 ;  /* 0x001aa02201007387 */ /* 0x0001e80000100a00 */
[----:B0-----:R-:W3:Y:S08]  /*2ee60*/  LDL.LU R34, [R1+0x1598] ;  /* 0x0015980001227983 */ /* 0x001ef00000300800 */
[----:B------:R-:W-:Y:S04]  /*2ee70*/  STL.64 [R1+0x5b0], R24 ;  /* 0x0005b01801007387 */ /* 0x000fe80000100a00 */
[----:B------:R-:W-:Y:S04]  /*2ee80*/  STL.64 [R1+0x5b8], R26 ;  /* 0x0005b81a01007387 */ /* 0x000fe80000100a00 */
[----:B------:R-:W3:Y:S04]  /*2ee90*/  LDL.LU R35, [R1+0x15a0] ;  /* 0x0015a00001237983 */ /* 0x000ee80000300800 */
[----:B------:R0:W-:Y:S04]  /*2eea0*/  STL.64 [R1+0x1a98], R32 ;  /* 0x001a982001007387 */ /* 0x0001e80000100a00 */
[----:B0-----:R-:W3:Y:S04]  /*2eeb0*/  LDL.LU R33, [R1+0x1590] ;  /* 0x0015900001217983 */ /* 0x001ee80000300800 */
[----:B------:R-:W-:Y:S01]  /*2eec0*/  STL.64 [R1+0x1a90], R38 ;  /* 0x001a902601007387 */ /* 0x000fe20000100a00 */
[C---:B--2---:R-:W-:Y:S08]  /*2eed0*/  HMMA.16816.F32 R12, R28.reuse, R38, R12 ;  /* 0x000000261c0c723c */ /* 0x044ff0000000180c */
[C---:B----4-:R-:W-:Y:S08]  /*2eee0*/  HMMA.16816.F32 R8, R28.reuse, R40, R8 ;  /* 0x000000281c08723c */ /* 0x050ff00000001808 */
[C---:B------:R-:W-:Y:S08]  /*2eef0*/  HMMA.16816.F32 R16, R28.reuse, R36, R16 ;  /* 0x000000241c10723c */ /* 0x040ff00000001810 */
[----:B------:R-:W-:Y:S11]  /*2ef00*/  HMMA.16816.F32 R4, R28, R42, R4 ;  /* 0x0000002a1c04723c */ /* 0x000ff60000001804 */
[----:B------:R-:W-:Y:S04]  /*2ef10*/  STL.64 [R1+0x5a0], R16 ;  /* 0x0005a01001007387 */ /* 0x000fe80000100a00 */
[----:B------:R-:W-:Y:S04]  /*2ef20*/  STL.64 [R1+0x5a8], R18 ;  /* 0x0005a81201007387 */ /* 0x000fe80000100a00 */
[----:B------:R0:W-:Y:S04]  /*2ef30*/  STL.64 [R1+0x1a88], R36 ;  /* 0x001a882401007387 */ /* 0x0001e80000100a00 */
[----:B------:R1:W-:Y:S04]  /*2ef40*/  STL.64 [R1+0x590], R12 ;  /* 0x0005900c01007387 */ /* 0x0003e80000100a00 */
[----:B------:R2:W-:Y:S04]  /*2ef50*/  STL.64 [R1+0x598], R14 ;  /* 0x0005980e01007387 */ /* 0x0005e80000100a00 */
[----:B0-----:R-:W4:Y:S04]  /*2ef60*/  LDL.LU.64 R36, [R1+0x550] ;  /* 0x0005500001247983 */ /* 0x001f280000300a00 */
[----:B------:R-:W4:Y:S04]  /*2ef70*/  LDL.LU.64 R38, [R1+0x558] ;  /* 0x0005580001267983 */ /* 0x000f280000300a00 */
[----:B------:R-:W4:Y:S04]  /*2ef80*/  LDL.LU.64 R24, [R1+0x510] ;  /* 0x0005100001187983 */ /* 0x000f280000300a00 */
[----:B------:R0:W-:Y:S04]  /*2ef90*/  STL.64 [R1+0x580], R8 ;  /* 0x0005800801007387 */ /* 0x0001e80000100a00 */
[----:B------:R0:W-:Y:S04]  /*2efa0*/  STL.64 [R1+0x588], R10 ;  /* 0x0005880a01007387 */ /* 0x0001e80000100a00 */
[----:B------:R-:W4:Y:S04]  /*2efb0*/  LDL.LU.64 R26, [R1+0x518] ;  /* 0x00051800011a7983 */ /* 0x000f280000300a00 */
[----:B------:R0:W-:Y:S04]  /*2efc0*/  STL.64 [R1+0x570], R4 ;  /* 0x0005700401007387 */ /* 0x0001e80000100a00 */
[----:B------:R0:W-:Y:S04]  /*2efd0*/  STL.64 [R1+0x578], R6 ;  /* 0x0005780601007387 */ /* 0x0001e80000100a00 */
[----:B------:R-:W4:Y:S04]  /*2efe0*/  LDL.LU.64 R16, [R1+0x500] ;  /* 0x0005000001107983 */ /* 0x000f280000300a00 */
[----:B------:R-:W4:Y:S04]  /*2eff0*/  LDL.LU.64 R18, [R1+0x508] ;  /* 0x0005080001127983 */ /* 0x000f280000300a00 */
[----:B-1----:R-:W4:Y:S04]  /*2f000*/  LDL.LU.64 R12, [R1+0x4e0] ;  /* 0x0004e000010c7983 */ /* 0x002f280000300a00 */
[----:B--2---:R-:W2:Y:S04]  /*2f010*/  LDL.LU.64 R14, [R1+0x4e8] ;  /* 0x0004e800010e7983 */ /* 0x004ea80000300a00 */
[----:B0-----:R-:W2:Y:S04]  /*2f020*/  LDL.LU.64 R8, [R1+0x4c0] ;  /* 0x0004c00001087983 */ /* 0x001ea80000300a00 */
[----:B------:R-:W2:Y:S04]  /*2f030*/  LDL.LU.64 R10, [R1+0x4c8] ;  /* 0x0004c800010a7983 */ /* 0x000ea80000300a00 */
[----:B------:R-:W2:Y:S04]  /*2f040*/  LDL.LU.64 R4, [R1+0x4a0] ;  /* 0x0004a00001047983 */ /* 0x000ea80000300a00 */
[----:B------:R-:W2:Y:S04]  /*2f050*/  LDL.LU.64 R6, [R1+0x4a8] ;  /* 0x0004a80001067983 */ /* 0x000ea80000300a00 */
[----:B------:R-:W-:Y:S04]  /*2f060*/  STL.64 [R1+0x1ab0], R42 ;  /* 0x001ab02a01007387 */ /* 0x000fe80000100a00 */
[----:B------:R0:W-:Y:S04]  /*2f070*/  STL.64 [R1+0x1aa8], R40 ;  /* 0x001aa82801007387 */ /* 0x0001e80000100a00 */
[----:B0-----:R-:W2:Y:S04]  /*2f080*/  LDL.LU.64 R40, [R1+0x560] ;  /* 0x0005600001287983 */ /* 0x001ea80000300a00 */
[----:B------:R-:W2:Y:S01]  /*2f090*/  LDL.LU.64 R42, [R1+0x568] ;  /* 0x00056800012a7983 */ /* 0x000ea20000300a00 */
[----:B---3--:R-:W-:-:S02]  /*2f0a0*/  IMAD R22, R22, 0x100, R33 ;  /* 0x0000010016167824 */ /* 0x008fc400078e0221 */
[----:B------:R-:W-:Y:S02]  /*2f0b0*/  IMAD R21, R21, 0x100, R34 ;  /* 0x0000010015157824 */ /* 0x000fe400078e0222 */
[----:B------:R-:W-:Y:S02]  /*2f0c0*/  IMAD R20, R20, 0x100, R35 ;  /* 0x0000010014147824 */ /* 0x000fe400078e0223 */
[----:B------:R-:W-:Y:S01]  /*2f0d0*/  IMAD R0, R0, 0x100, R23 ;  /* 0x0000010000007824 */ /* 0x000fe200078e0217 */
[----:B------:R-:W-:Y:S01]  /*2f0e0*/  STL.64 [R1+0x1ad0], R46 ;  /* 0x001ad02e01007387 */ /* 0x000fe20000100a00 */
[C---:B----4-:R-:W-:Y:S08]  /*2f0f0*/  HMMA.16816.F32 R36, R28.reuse, R46, R36 ;  /* 0x0000002e1c24723c */ /* 0x050ff00000001824 */
[C---:B------:R-:W-:Y:S08]  /*2f100*/  HMMA.16816.F32 R24, R28.reuse, R48, R24 ;  /* 0x000000301c18723c */ /* 0x040ff00000001818 */
[----:B--2---:R-:W-:Y:S01]  /*2f110*/  HMMA.16816.F32 R40, R28, R44, R40 ;  /* 0x0000002c1c28723c */ /* 0x004fe20000001828 */
[----:B------:R-:W-:-:S02]  /*2f120*/  F2FP.F16.E4M3.UNPACK_B R28, R22 ;  /* 0x00000016ff1c723e */ /* 0x000fc400020006ff */
[----:B------:R-:W-:Y:S02]  /*2f130*/  F2FP.F16.E4M3.UNPACK_B R29, R21 ;  /* 0x00000015ff1d723e */ /* 0x000fe400020006ff */
[----:B------:R-:W-:Y:S02]  /*2f140*/  F2FP.F16.E4M3.UNPACK_B R30, R20 ;  /* 0x00000014ff1e723e */ /* 0x000fe400020006ff */
[----:B------:R-:W-:-:S07]  /*2f150*/  F2FP.F16.E4M3.UNPACK_B R31, R0 ;  /* 0x00000000ff1f723e */ /* 0x000fce00020006ff */
[C---:B------:R-:W-:Y:S08]  /*2f160*/  HMMA.16816.F32 R16, R28.reuse, R52, R16 ;  /* 0x000000341c10723c */ /* 0x040ff00000001810 */
[C---:B------:R-:W-:Y:S08]  /*2f170*/  HMMA.16816.F32 R12, R28.reuse, R54, R12 ;  /* 0x000000361c0c723c */ /* 0x040ff0000000180c */
[C---:B------:R-:W-:Y:S01]  /*2f180*/  HMMA.16816.F32 R8, R28.reuse, R56, R8 ;  /* 0x000000381c08723c */ /* 0x040fe20000001808 */
[----:B------:R-:W-:Y:S04]  /*2f190*/  STL.64 [R1+0x560], R40 ;  /* 0x0005602801007387 */ /* 0x000fe80000100a00 */
[----:B------:R-:W-:Y:S04]  /*2f1a0*/  STL.64 [R1+0x568], R42 ;  /* 0x0005682a01007387 */ /* 0x000fe80000100a00 */
[----:B------:R-:W-:Y:S04]  /*2f1b0*/  STL.64 [R1+0x1ac8], R44 ;  /* 0x001ac82c01007387 */ /* 0x000fe80000100a00 */
[----:B------:R-:W-:Y:S04]  /*2f1c0*/  STL.64 [R1+0x550], R36 ;  /* 0x0005502401007387 */ /* 0x000fe80000100a00 */
[----:B------:R-:W-:Y:S04]  /*2f1d0*/  STL.64 [R1+0x558], R38 ;  /* 0x0005582601007387 */ /* 0x000fe80000100a00 */
[----:B------:R-:W-:Y:S04]  /*2f1e0*/  STL.64 [R1+0x510], R24 ;  /* 0x0005101801007387 */ /* 0x000fe80000100a00 */
[----:B------:R-:W-:Y:S04]  /*2f1f0*/  STL.64 [R1+0x518], R26 ;  /* 0x0005181a01007387 */ /* 0x000fe80000100a00 */
[----:B------:R0:W-:Y:S04]  /*2f200*/  STL.64 [R1+0x500], R16 ;  /* 0x0005001001007387 */ /* 0x0001e80000100a00 */
[----:B------:R1:W-:Y:S04]  /*2f210*/  STL.64 [R1+0x508], R18 ;  /* 0x0005081201007387 */ /* 0x0003e80000100a00 */
[----:B------:R2:W-:Y:S04]  /*2f220*/  STL.64 [R1+0x4e0], R12 ;  /* 0x0004e00c01007387 */ /* 0x0005e80000100a00 */
[----:B------:R3:W-:Y:S04]  /*2f230*/  STL.64 [R1+0x4e8], R14 ;  /* 0x0004e80e01007387 */ /* 0x0007e80000100a00 */
[----:B------:R-:W4:Y:S04]  /*2f240*/  LDL.LU.64 R56, [R1+0x480] ;  /* 0x0004800001387983 */ /* 0x000f280000300a00 */
[----:B------:R0:W-:Y:S01]  /*2f250*/  STL.64 [R1+0x4c0], R8 ;  /* 0x0004c00801007387 */ /* 0x0001e20000100a00 */
[----:B------:R-:W-:Y:S03]  /*2f260*/  HMMA.16816.F32 R4, R28, R58, R4 ;  /* 0x0000003a1c04723c */ /* 0x000fe60000001804 */
[----:B------:R0:W-:Y:S04]  /*2f270*/  STL.64 [R1+0x4c8], R10 ;  /* 0x0004c80a01007387 */ /* 0x0001e80000100a00 */
[----:B------:R-:W4:-:S12]  /*2f280*/  LDL.LU.64 R58, [R1+0x488] ;  /* 0x00048800013a7983 */ /* 0x000f180000300a00 */
[----:B------:R1:W-:Y:S04]  /*2f290*/  STL.64 [R1+0x4a0], R4 ;  /* 0x0004a00401007387 */ /* 0x0003e80000100a00 */
[----:B------:R2:W-:Y:S04]  /*2f2a0*/  STL.64 [R1+0x4a8], R6 ;  /* 0x0004a80601007387 */ /* 0x0005e80000100a00 */
[----:B0-----:R-:W4:Y:S04]  /*2f2b0*/  LDL.LU.64 R16, [R1+0x460] ;  /* 0x0004600001107983 */ /* 0x001f280000300a00 */
[----:B-1----:R-:W4:Y:S04]  /*2f2c0*/  LDL.LU.64 R18, [R1+0x468] ;  /* 0x0004680001127983 */ /* 0x002f280000300a00 */
[----:B------:R-:W4:Y:S04]  /*2f2d0*/  LDL.LU.64 R52, [R1+0x440] ;  /* 0x0004400001347983 */ /* 0x000f280000300a00 */
[----:B------:R-:W4:Y:S04]  /*2f2e0*/  LDL.LU.64 R54, [R1+0x448] ;  /* 0x0004480001367983 */ /* 0x000f280000300a00 */
[----:B--2---:R-:W2:Y:S04]  /*2f2f0*/  LDL.LU.64 R12, [R1+0x420] ;  /* 0x00042000010c7983 */ /* 0x004ea80000300a00 */
[----:B---3--:R-:W2:Y:S04]  /*2f300*/  LDL.LU.64 R14, [R1+0x428] ;  /* 0x00042800010e7983 */ /* 0x008ea80000300a00 */
[----:B------:R-:W3:Y:S04]  /*2f310*/  LDL.LU.64 R8, [R1+0x400] ;  /* 0x0004000001087983 */ /* 0x000ee80000300a00 */
[----:B------:R-:W3:Y:S04]  /*2f320*/  LDL.LU.64 R10, [R1+0x408] ;  /* 0x00040800010a7983 */ /* 0x000ee80000300a00 */
[----:B------:R-:W2:Y:S04]  /*2f330*/  LDL.LU.64 R4, [R1+0x3e0] ;  /* 0x0003e00001047983 */ /* 0x000ea80000300a00 */
        /* <DEDUP_REMOVED lines=12> */
[----:B------:R-:W2:Y:S01]  /*2f400*/  LDL.LU.64 R22, [R1+0x308] ;  /* 0x0003080001167983 */ /* 0x000ea20000300a00 */
[----:B----4-:R-:W-:-:S15]  /*2f410*/  HMMA.16816.F32 R56, R28, R60, R56 ;  /* 0x0000003c1c38723c */ /* 0x010fde0000001838 */
[----:B------:R-:W-:-:S04]  /*2f420*/  NOP ;  /* 0x0000000000007918 */ /* 0x000fc80000000000 */
[----:B------:R-:W-:Y:S04]  /*2f430*/  STL.64 [R1+0x480], R56 ;  /* 0x0004803801007387 */ /* 0x000fe80000100a00 */
[----:B------:R0:W-:Y:S04]  /*2f440*/  STL.64 [R1+0x488], R58 ;  /* 0x0004883a01007387 */ /* 0x0001e80000100a00 */
[----:B0-----:R-:W4:Y:S04]  /*2f450*/  LDL.LU.64 R58, [R1+0x1b40] ;  /* 0x001b4000013a7983 */ /* 0x001f280000300a00 */
[----:B------:R-:W2:Y:S01]  /*2f460*/  LDL.LU.64 R56, [R1+0x1b38] ;  /* 0x001b380001387983 */ /* 0x000ea20000300a00 */
[C---:B----4-:R-:W-:Y:S08]  /*2f470*/  HMMA.16816.F32 R16, R28.reuse, R58, R16 ;  /* 0x0000003a1c10723c */ /* 0x050ff00000001810 */
[C---:B--2---:R-:W-:Y:S11]  /*2f480*/  HMMA.16816.F32 R52, R28.reuse, R56, R52 ;  /* 0x000000381c34723c */ /* 0x044ff60000001834 */
[----:B------:R-:W-:Y:S04]  /*2f490*/  STL.64 [R1+0x460], R16 ;  /* 0x0004601001007387 */ /* 0x000fe80000100a00 */
[----:B------:R0:W-:Y:S04]  /*2f4a0*/  STL.64 [R1+0x468], R18 ;  /* 0x0004681201007387 */ /* 0x0001e80000100a00 */
[----:B0-----:R-:W2:Y:S04]  /*2f4b0*/  LDL.LU.64 R18, [R1+0x1b30] ;  /* 0x001b300001127983 */ /* 0x001ea80000300a00 */
[----:B------:R-:W4:Y:S04]  /*2f4c0*/  LDL.LU.64 R16, [R1+0x1b28] ;  /* 0x001b280001107983 */ /* 0x000f280000300a00 */
[----:B------:R-:W2:Y:S04]  /*2f4d0*/  LDL.LU R58, [R1+0x15b0] ;  /* 0x0015b000013a7983 */ /* 0x000ea80000300800 */
[----:B------:R-:W2:Y:S04]  /*2f4e0*/  LDL.LU R59, [R1+0x15ac] ;  /* 0x0015ac00013b7983 */ /* 0x000ea80000300800 */
[----:B------:R-:W2:Y:S04]  /*2f4f0*/  LDL.LU R60, [R1+0x15b8] ;  /* 0x0015b800013c7983 */ /* 0x000ea80000300800 */
[----:B------:R-:W2:Y:S04]  /*2f500*/  LDL.LU R61, [R1+0x15b4] ;  /* 0x0015b400013d7983 */ /* 0x000ea80000300800 */
[----:B------:R-:W-:Y:S04]  /*2f510*/  STL.64 [R1+0x440], R52 ;  /* 0x0004403401007387 */ /* 0x000fe80000100a00 */
[----:B------:R0:W-:Y:S04]  /*2f520*/  STL.64 [R1+0x448], R54 ;  /* 0x0004483601007387 */ /* 0x0001e80000100a00 */
[----:B0-----:R-:W2:Y:S04]  /*2f530*/  LDL.LU.64 R54, [R1+0x1b20] ;  /* 0x001b200001367983 */ /* 0x001ea80000300a00 */
[----:B------:R-:W3:Y:S01]  /*2f540*/  LDL.LU.64 R52, [R1+0x1b18] ;  /* 0x001b180001347983 */ /* 0x000ee20000300a00 */
[C---:B------:R-:W-:Y:S08]  /*2f550*/  HMMA.16816.F32 R4, R28.reuse, R50, R4 ;  /* 0x000000321c04723c */ /* 0x040ff00000001804 */
[C---:B--2---:R-:W-:Y:S08]  /*2f560*/  HMMA.16816.F32 R12, R28.reuse, R54, R12 ;  /* 0x000000361c0c723c */ /* 0x044ff0000000180c */
[C---:B---3--:R-:W-:Y:S11]  /*2f570*/  HMMA.16816.F32 R52, R28.reuse, R52, R8 ;  /* 0x000000341c34723c */ /* 0x048ff60000001808 */
[----:B------:R-:W-:Y:S04]  /*2f580*/  STL.64 [R1+0x420], R12 ;  /* 0x0004200c01007387 */ /* 0x000fe80000100a00 */
[----:B------:R0:W-:Y:S04]  /*2f590*/  STL.64 [R1+0x428], R14 ;  /* 0x0004280e01007387 */ /* 0x0001e80000100a00 */
[----:B0-----:R-:W2:Y:S04]  /*2f5a0*/  LDL.LU.64 R14, [R1+0x1b10] ;  /* 0x001b1000010e7983 */ /* 0x001ea80000300a00 */
[----:B------:R-:W3:Y:S04]  /*2f5b0*/  LDL.LU.64 R12, [R1+0x1b08] ;  /* 0x001b0800010c7983 */ /* 0x000ee80000300a00 */
[----:B------:R-:W2:Y:S04]  /*2f5c0*/  LDL.LU.64 R10, [R1+0x1b00] ;  /* 0x001b0000010a7983 */ /* 0x000ea80000300a00 */
[----:B------:R-:W2:Y:S04]  /*2f5d0*/  LDL.LU.64 R8, [R1+0x1af8] ;  /* 0x001af80001087983 */ /* 0x000ea80000300a00 */
        /* <DEDUP_REMOVED lines=9> */
[C---:B---3--:R-:W-:Y:S08]  /*2f670*/  HMMA.16816.F32 R24, R28.reuse, R12, R24 ;  /* 0x0000000c1c18723c */ /* 0x048ff00000001818 */
[C---:B----4-:R-:W-:Y:S08]  /*2f680*/  HMMA.16816.F32 R52, R28.reuse, R2, R52 ;  /* 0x000000021c34723c */ /* 0x050ff00000001834 */
[C---:B------:R-:W-:Y:S08]  /*2f690*/  HMMA.16816.F32 R44, R28.reuse, R4, R44 ;  /* 0x000000041c2c723c */ /* 0x040ff0000000182c */
[C---:B------:R-:W-:Y:S08]  /*2f6a0*/  HMMA.16816.F32 R40, R28.reuse, R6, R40 ;  /* 0x000000061c28723c */ /* 0x040ff00000001828 */
[C---:B------:R-:W-:Y:S01]  /*2f6b0*/  HMMA.16816.F32 R4, R28.reuse, R10, R32 ;  /* 0x0000000a1c04723c */ /* 0x040fe20000001820 */
[----:B------:R-:W-:Y:S04]  /*2f6c0*/  STL.64 [R1+0x3c0], R52 ;  /* 0x0003c03401007387 */ /* 0x000fe80000100a00 */
[----:B------:R-:W-:Y:S03]  /*2f6d0*/  STL.64 [R1+0x3c8], R54 ;  /* 0x0003c83601007387 */ /* 0x000fe60000100a00 */
[C---:B------:R-:W-:Y:S01]  /*2f6e0*/  HMMA.16816.F32 R8, R28.reuse, R14, R20 ;  /* 0x0000000e1c08723c */ /* 0x040fe20000001814 */
        /* <DEDUP_REMOVED lines=8> */
[----:B0-----:R-:W2:Y:S04]  /*2f770*/  LDL.LU.64 R4, [R1+0x2e0] ;  /* 0x0002e00001047983 */ /* 0x001ea80000300a00 */
[----:B------:R0:W-:Y:S04]  /*2f780*/  STL.64 [R1+0x320], R24 ;  /* 0x0003201801007387 */ /* 0x0001e80000100a00 */
[----:B------:R3:W-:Y:S04]  /*2f790*/  STL.64 [R1+0x328], R26 ;  /* 0x0003281a01007387 */ /* 0x0007e80000100a00 */
[----:B-1----:R-:W2:Y:S04]  /*2f7a0*/  LDL.LU.64 R6, [R1+0x2e8] ;  /* 0x0002e80001067983 */ /* 0x002ea80000300a00 */
[----:B------:R1:W-:Y:S04]  /*2f7b0*/  STL.64 [R1+0x300], R8 ;  /* 0x0003000801007387 */ /* 0x0003e80000100a00 */
[----:B------:R4:W-:Y:S04]  /*2f7c0*/  STL.64 [R1+0x308], R10 ;  /* 0x0003080a01007387 */ /* 0x0009e80000100a00 */
[----:B------:R-:W2:Y:S04]  /*2f7d0*/  LDL.LU.64 R20, [R1+0x2c0] ;  /* 0x0002c00001147983 */ /* 0x000ea80000300a00 */
[----:B------:R-:W2:Y:S04]  /*2f7e0*/  LDL.LU.64 R22, [R1+0x2c8] ;  /* 0x0002c80001167983 */ /* 0x000ea80000300a00 */
[----:B------:R-:W2:Y:S04]  /*2f7f0*/  LDL.LU.64 R44, [R1+0x2a0] ;  /* 0x0002a000012c7983 */ /* 0x000ea80000300a00 */
[----:B------:R-:W2:Y:S04]  /*2f800*/  LDL.LU.64 R46, [R1+0x2a8] ;  /* 0x0002a800012e7983 */ /* 0x000ea80000300a00 */
[----:B0-----:R-:W2:Y:S04]  /*2f810*/  LDL.LU.64 R24, [R1+0x280] ;  /* 0x0002800001187983 */ /* 0x001ea80000300a00 */
[----:B---3--:R-:W3:Y:S04]  /*2f820*/  LDL.LU.64 R26, [R1+0x288] ;  /* 0x00028800011a7983 */ /* 0x008ee80000300a00 */
[----:B------:R-:W3:Y:S04]  /*2f830*/  LDL.LU.64 R40, [R1+0x260] ;  /* 0x0002600001287983 */ /* 0x000ee80000300a00 */
        /* <DEDUP_REMOVED lines=9> */
[----:B-1----:R-:W3:Y:S04]  /*2f8d0*/  LDL.LU.64 R8, [R1+0x100] ;  /* 0x0001000001087983 */ /* 0x002ee80000300a00 */
[----:B----4-:R-:W4:Y:S01]  /*2f8e0*/  LDL.LU.64 R10, [R1+0x108] ;  /* 0x00010800010a7983 */ /* 0x010f220000300a00 */
[C---:B--2---:R-:W-:Y:S08]  /*2f8f0*/  HMMA.16816.F32 R4, R28.reuse, R16, R4 ;  /* 0x000000101c04723c */ /* 0x044ff00000001804 */
[C---:B------:R-:W-:Y:S11]  /*2f900*/  HMMA.16816.F32 R16, R28.reuse, R18, R20 ;  /* 0x000000121c10723c */ /* 0x040ff60000001814 */
[----:B------:R0:W-:Y:S04]  /*2f910*/  STL.64 [R1+0x2e0], R4 ;  /* 0x0002e00401007387 */ /* 0x0001e80000100a00 */
[----:B------:R1:W-:Y:S04]  /*2f920*/  STL.64 [R1+0x2e8], R6 ;  /* 0x0002e80601007387 */ /* 0x0003e80000100a00 */
[----:B0-----:R-:W2:Y:S04]  /*2f930*/  LDL.LU.64 R4, [R1+0xe0] ;  /* 0x0000e00001047983 */ /* 0x001ea80000300a00 */
[----:B-1----:R-:W2:Y:S04]  /*2f940*/  LDL.LU.64 R6, [R1+0xe8] ;  /* 0x0000e80001067983 */ /* 0x002ea80000300a00 */
[----:B------:R-:W3:Y:S04]  /*2f950*/  LDL.LU.64 R22, [R1+0x1ae0] ;  /* 0x001ae00001167983 */ /* 0x000ee80000300a00 */
[----:B------:R-:W2:Y:S04]  /*2f960*/  LDL.LU.64 R20, [R1+0x1ad8] ;  /* 0x001ad80001147983 */ /* 0x000ea80000300a00 */
[----:B------:R0:W-:Y:S04]  /*2f970*/  STL.64 [R1+0x2c0], R16 ;  /* 0x0002c01001007387 */ /* 0x0001e80000100a00 */
[----:B------:R1:W-:Y:S04]  /*2f980*/  STL.64 [R1+0x2c8], R18 ;  /* 0x0002c81201007387 */ /* 0x0003e80000100a00 */
[----:B0-----:R-:W4:Y:S04]  /*2f990*/  LDL.LU.64 R16, [R1+0x1e0] ;  /* 0x0001e00001107983 */ /* 0x001f280000300a00 */
[----:B-1----:R-:W4:Y:S01]  /*2f9a0*/  LDL.LU.64 R18, [R1+0x1e8] ;  /* 0x0001e80001127983 */ /* 0x002f220000300a00 */
[C---:B--2---:R-:W-:Y:S08]  /*2f9b0*/  HMMA.16816.F32 R44, R28.reuse, R20, R44 ;  /* 0x000000141c2c723c */ /* 0x044ff0000000182c */
[C---:B---3--:R-:W-:Y:S11]  /*2f9c0*/  HMMA.16816.F32 R20, R28.reuse, R22, R24 ;  /* 0x000000161c14723c */ /* 0x048ff60000001818 */
[----:B------:R-:W-:Y:S04]  /*2f9d0*/  STL.64 [R1+0x2a0], R44 ;  /* 0x0002a02c01007387 */ /* 0x000fe80000100a00 */
[----:B------:R0:W-:Y:S04]  /*2f9e0*/  STL.64 [R1+0x2a8], R46 ;  /* 0x0002a82e01007387 */ /* 0x0001e80000100a00 */
[----:B0-----:R-:W2:Y:S04]  /*2f9f0*/  LDL.LU.64 R46, [R1+0x1ad0] ;  /* 0x001ad000012e7983 */ /* 0x001ea80000300a00 */
[----:B------:R-:W4:Y:S04]  /*2fa00*/  LDL.LU.64 R44, [R1+0x1ac8] ;  /* 0x001ac800012c7983 */ /* 0x000f280000300a00 */
        /* <DEDUP_REMOVED lines=16> */
[----:B0-----:R-:W3:Y:S04]  /*2fb10*/  LDL.LU.64 R24, [R1+0x200] ;  /* 0x0002000001187983 */ /* 0x001ee80000300a00 */
[----:B-1----:R-:W3:Y:S01]  /*2fb20*/  LDL.LU.64 R26, [R1+0x208] ;  /* 0x00020800011a7983 */ /* 0x002ee20000300a00 */
[----:B--2---:R-:W-:-:S15]  /*2fb30*/  HMMA.16816.F32 R36, R28, R32, R36 ;  /* 0x000000201c24723c */ /* 0x004fde0000001824 */
[----:B------:R-:W-:-:S04]  /*2fb40*/  NOP ;  /* 0x0000000000007918 */ /* 0x000fc80000000000 */
[----:B------:R-:W-:Y:S04]  /*2fb50*/  STL.64 [R1+0x210], R36 ;  /* 0x0002102401007387 */ /* 0x000fe80000100a00 */
[----:B------:R0:W-:Y:S04]  /*2fb60*/  STL.64 [R1+0x218], R38 ;  /* 0x0002182601007387 */ /* 0x0001e80000100a00 */
[----:B0-----:R-:W2:Y:S04]  /*2fb70*/  LDL.LU.64 R38, [R1+0x1a90] ;  /* 0x001a900001267983 */ /* 0x001ea80000300a00 */
[----:B------:R-:W2:Y:S01]  /*2fb80*/  LDL.LU.64 R36, [R1+0x1a88] ;  /* 0x001a880001247983 */ /* 0x000ea20000300a00 */
[C---:B---3--:R-:W-:Y:S08]  /*2fb90*/  HMMA.16816.F32 R24, R28.reuse, R34, R24 ;  /* 0x000000221c18723c */ /* 0x048ff00000001818 */
[C---:B------:R-:W-:Y:S08]  /*2fba0*/  HMMA.16816.F32 R12, R28.reuse, R40, R12 ;  /* 0x000000281c0c723c */ /* 0x040ff0000000180c */
[C---:B----4-:R-:W-:Y:S08]  /*2fbb0*/  HMMA.16816.F32 R8, R28.reuse, R44, R8 ;  /* 0x0000002c1c08723c */ /* 0x050ff00000001808 */
[----:B------:R-:W-:Y:S01]  /*2fbc0*/  HMMA.16816.F32 R4, R28, R46, R4 ;  /* 0x0000002e1c04723c */ /* 0x000fe20000001804 */
[----:B------:R-:W-:Y:S04]  /*2fbd0*/  STL.64 [R1+0x200], R24 ;  /* 0x0002001801007387 */ /* 0x000fe80000100a00 */
[----:B------:R-:W-:Y:S01]  /*2fbe0*/  STL.64 [R1+0x208], R26 ;  /* 0x0002081a01007387 */ /* 0x000fe20000100a00 */
[----:B------:R-:W-:-:S02]  /*2fbf0*/  IMAD.MOV.U32 R0, RZ, RZ, R15 ;  /* 0x000000ffff007224 */ /* 0x000fc400078e000f */
[----:B------:R-:W-:Y:S02]  /*2fc00*/  IMAD R2, R59, 0x100, R58 ;  /* 0x000001003b027824 */ /* 0x000fe400078e023a */
[----:B------:R-:W-:Y:S01]  /*2fc10*/  IMAD R3, R61, 0x100, R60 ;  /* 0x000001003d037824 */ /* 0x000fe200078e023c */
[C---:B--2---:R-:W-:Y:S08]  /*2fc20*/  HMMA.16816.F32 R20, R28.reuse, R36, R20 ;  /* 0x000000241c14723c */ /* 0x044ff00000001814 */
[C---:B------:R-:W-:Y:S11]  /*2fc30*/  HMMA.16816.F32 R16, R28.reuse, R38, R16 ;  /* 0x000000261c10723c */ /* 0x040ff60000001810 */
[----:B------:R-:W-:Y:S04]  /*2fc40*/  STL.64 [R1+0x1f0], R20 ;  /* 0x0001f01401007387 */ /* 0x000fe80000100a00 */
[----:B------:R-:W-:Y:S04]  /*2fc50*/  STL.64 [R1+0x1f8], R22 ;  /* 0x0001f81601007387 */ /* 0x000fe80000100a00 */
[----:B------:R-:W-:Y:S04]  /*2fc60*/  STL.64 [R1+0x170], R12 ;  /* 0x0001700c01007387 */ /* 0x000fe80000100a00 */
[----:B------:R-:W-:Y:S04]  /*2fc70*/  STL.64 [R1+0x1e0], R16 ;  /* 0x0001e01001007387 */ /* 0x000fe80000100a00 */
[----:B------:R-:W-:Y:S04]  /*2fc80*/  STL.64 [R1+0x1e8], R18 ;  /* 0x0001e81201007387 */ /* 0x000fe80000100a00 */
[----:B------:R0:W-:Y:S02]  /*2fc90*/  STL [R1+0x178], R14 ;  /* 0x0001780e01007387 */ /* 0x0001e40000100800 */
[----:B0-----:R-:W-:Y:S02]  /*2fca0*/  HMMA.16816.F32 R12, R28, R42, R52 ;  /* 0x0000002a1c0c723c */ /* 0x001fe40000001834 */
[----:B------:R0:W-:Y:S04]  /*2fcb0*/  STL [R1+0x1730], R0 ;  /* 0x0017300001007387 */ /* 0x0001e80000100800 */
[----:B------:R-:W-:Y:S01]  /*2fcc0*/  STL.64 [R1+0x100], R8 ;  /* 0x0001000801007387 */ /* 0x000fe20000100a00 */
[----:B0-----:R-:W-:-:S12]  /*2fcd0*/  IMAD.MOV.U32 R0, RZ, RZ, R11 ;  /* 0x000000ffff007224 */ /* 0x001fd800078e000b */
[----:B------:R-:W-:Y:S04]  /*2fce0*/  STL.64 [R1+0x140], R12 ;  /* 0x0001400c01007387 */ /* 0x000fe80000100a00 */
[----:B------:R-:W-:Y:S04]  /*2fcf0*/  STL.64 [R1+0x148], R14 ;  /* 0x0001480e01007387 */ /* 0x000fe80000100a00 */
[----:B------:R-:W-:Y:S04]  /*2fd00*/  STL [R1+0x108], R10 ;  /* 0x0001080a01007387 */ /* 0x000fe80000100800 */
[----:B------:R-:W-:Y:S04]  /*2fd10*/  STL [R1+0x1734], R0 ;  /* 0x0017340001007387 */ /* 0x000fe80000100800 */
[----:B------:R0:W-:Y:S04]  /*2fd20*/  STL.64 [R1+0xe0], R4 ;  /* 0x0000e00401007387 */ /* 0x0001e80000100a00 */
[----:B------:R1:W-:Y:S04]  /*2fd30*/  STL.64 [R1+0xe8], R6 ;  /* 0x0000e80601007387 */ /* 0x0003e80000100a00 */
[----:B------:R-:W2:Y:S04]  /*2fd40*/  LDL.LU R23, [R1+0x15c0] ;  /* 0x0015c00001177983 */ /* 0x000ea80000300800 */
[----:B0-----:R-:W2:Y:S04]  /*2fd50*/  LDL.LU R4, [R1+0x15bc] ;  /* 0x0015bc0001047983 */ /* 0x001ea80000300800 */
[----:B------:R-:W3:Y:S04]  /*2fd60*/  LDL.LU R20, [R1+0x15c8] ;  /* 0x0015c80001147983 */ /* 0x000ee80000300800 */
[----:B------:R-:W3:Y:S04]  /*2fd70*/  LDL.LU R5, [R1+0x15c4] ;  /* 0x0015c40001057983 */ /* 0x000ee80000300800 */
[----:B------:R-:W4:Y:S04]  /*2fd80*/  LDL.LU.64 R32, [R1+0xb0] ;  /* 0x0000b00001207983 */ /* 0x000f280000300a00 */
[----:B------:R-:W4:Y:S04]  /*2fd90*/  LDL.LU.64 R34, [R1+0xb8] ;  /* 0x0000b80001227983 */ /* 0x000f280000300a00 */
        /* <DEDUP_REMOVED lines=9> */
[----:B-1----:R-:W3:Y:S04]  /*2fe30*/  LDL.LU R6, [R1+0x34] ;  /* 0x0000340001067983 */ /* 0x002ee80000300800 */
        /* <DEDUP_REMOVED lines=21> */
[----:B----4-:R-:W-:Y:S01]  /*2ff90*/  HMMA.16816.F32 R28, R28, R48, R32 ;  /* 0x000000301c1c723c */ /* 0x010fe20000001820 */
[----:B--2---:R-:W-:-:S02]  /*2ffa0*/  IMAD R4, R4, 0x100, R23 ;  /* 0x0000010004047824 */ /* 0x004fc400078e0217 */
[----:B---3--:R-:W-:Y:S01]  /*2ffb0*/  IMAD R5, R5, 0x100, R20 ;  /* 0x0000010005057824 */ /* 0x008fe200078e0214 */
[----:B------:R-:W-:Y:S02]  /*2ffc0*/  F2FP.F16.E4M3.UNPACK_B R20, R21.H1 ;  /* 0x00000015ff14723e */ /* 0x000fe400030006ff */
[----:B------:R-:W-:Y:S02]  /*2ffd0*/  F2FP.F16.E4M3.UNPACK_B R21, R6.H1 ;  /* 0x00000006ff15723e */ /* 0x000fe400030006ff */
[----:B------:R-:W-:Y:S02]  /*2ffe0*/  F2FP.F16.E4M3.UNPACK_B R6, R7.H1 ;  /* 0x00000007ff06723e */ /* 0x000fe400030006ff */
[----:B------:R-:W-:-:S09]  /*2fff0*/  F2FP.F16.E4M3.UNPACK_B R7, R50.H1 ;  /* 0x00000032ff07723e */ /* 0x000fd200030006ff */
[----:B------:R-:W-:Y:S04]  /*30000*/  STL.64 [R1+0xb0], R28 ;  /* 0x0000b01c01007387 */ /* 0x000fe80000100a00 */
[----:B------:R0:W-:Y:S01]  /*30010*/  STL [R1+0xbc], R31 ;  /* 0x0000bc1f01007387 */ /* 0x0001e20000100800 */
[----:B------:R-:W-:Y:S01]  /*30020*/  IMAD.MOV.U32 R0, RZ, RZ, R30 ;  /* 0x000000ffff007224 */ /* 0x000fe200078e001e */
[----:B------:R-:W-:Y:S02]  /*30030*/  F2FP.F16.E4M3.UNPACK_B R30, R4 ;  /* 0x00000004ff1e723e */ /* 0x000fe400020006ff */
[----:B0-----:R-:W-:Y:S02]  /*30040*/  F2FP.F16.E4M3.UNPACK_B R31, R5 ;  /* 0x00000005ff1f723e */ /* 0x001fe400020006ff */
[----:B------:R-:W-:-:S02]  /*30050*/  F2FP.F16.E4M3.UNPACK_B R28, R2 ;  /* 0x00000002ff1c723e */ /* 0x000fc400020006ff */
[----:B------:R-:W-:Y:S01]  /*30060*/  F2FP.F16.E4M3.UNPACK_B R29, R3 ;  /* 0x00000003ff1d723e */ /* 0x000fe200020006ff */
[----:B------:R-:W-:Y:S04]  /*30070*/  STL [R1+0x1838], R0 ;  /* 0x0018380001007387 */ /* 0x000fe80000100800 */
[----:B------:R0:W-:Y:S02]  /*30080*/  STL.64 [R1+0x18], R20 ;  /* 0x0000181401007387 */ /* 0x0001e40000100a00 */
[C---:B------:R-:W-:Y:S08]  /*30090*/  HMMA.16816.F32 R16, R28.reuse, R6, R16 ;  /* 0x000000061c10723c */ /* 0x040ff00000001810 */
[----:B0-----:R-:W-:Y:S01]  /*300a0*/  HMMA.16816.F32 R20, R28, R20, R24 ;  /* 0x000000141c14723c */ /* 0x001fe20000001818 */
[----:B------:R-:W-:-:S02]  /*300b0*/  F2FP.F16.E4M3.UNPACK_B R4, R51.H1 ;  /* 0x00000033ff04723e */ /* 0x000fc400030006ff */
[----:B------:R-:W-:Y:S02]  /*300c0*/  F2FP.F16.E4M3.UNPACK_B R5, R56.H1 ;  /* 0x00000038ff05723e */ /* 0x000fe400030006ff */
[----:B------:R-:W-:Y:S02]  /*300d0*/  F2FP.F16.E4M3.UNPACK_B R2, R57.H1 ;  /* 0x00000039ff02723e */ /* 0x000fe400030006ff */
[----:B------:R-:W-:Y:S01]  /*300e0*/  F2FP.F16.E4M3.UNPACK_B R3, R58.H1 ;  /* 0x0000003aff03723e */ /* 0x000fe200030006ff */
[----:B------:R-:W-:Y:S02]  /*300f0*/  IMAD.MOV.U32 R45, RZ, RZ, R4 ;  /* 0x000000ffff2d7224 */ /* 0x000fe400078e0004 */
[----:B------:R-:W-:Y:S01]  /*30100*/  HMMA.16816.F32 R12, R28, R4, R12 ;  /* 0x000000041c0c723c */ /* 0x000fe2000000180c */
[----:B------:R-:W-:-:S08]  /*30110*/  IMAD.MOV.U32 R0, RZ, RZ, R5 ;  /* 0x000000ffff007224 */ /* 0x000fd000078e0005 */
[----:B------:R-:W-:Y:S04]  /*30120*/  STL.64 [R1+0x110], R20 ;  /* 0x0001101401007387 */ /* 0x000fe80000100a00 */
[----:B------:R-:W-:Y:S04]  /*30130*/  STL.64 [R1+0x118], R22 ;  /* 0x0001181601007387 */ /* 0x000fe80000100a00 */
[----:B------:R-:W-:Y:S04]  /*30140*/  STL.64 [R1+0x10], R6 ;  /* 0x0000100601007387 */ /* 0x000fe80000100a00 */
[----:B------:R-:W-:Y:S04]  /*30150*/  STL.64 [R1+0x150], R16 ;  /* 0x0001501001007387 */ /* 0x000fe80000100a00 */
[----:B------:R-:W-:Y:S04]  /*30160*/  STL.64 [R1+0x158], R18 ;  /* 0x0001581201007387 */ /* 0x000fe80000100a00 */
[----:B------:R0:W-:Y:S02]  /*30170*/  STL.64 [R1+0x8], R4 ;  /* 0x0000080401007387 */ /* 0x0001e40000100a00 */
[----:B0-----:R-:W-:Y:S01]  /*30180*/  HMMA.16816.F32 R4, R28, R2, R8 ;  /* 0x000000021c04723c */ /* 0x001fe20000001808 */
[----:B------:R-:W-:-:S02]  /*30190*/  F2FP.F16.E4M3.UNPACK_B R60, R60.H1 ;  /* 0x0000003cff3c723e */ /* 0x000fc400030006ff */
[----:B------:R-:W-:Y:S01]  /*301a0*/  F2FP.F16.E4M3.UNPACK_B R61, R61.H1 ;  /* 0x0000003dff3d723e */ /* 0x000fe200030006ff */
[----:B------:R-:W-:Y:S04]  /*301b0*/  STL.64 [R1+0x180], R12 ;  /* 0x0001800c01007387 */ /* 0x000fe80000100a00 */
[----:B------:R-:W-:Y:S04]  /*301c0*/  STL.64 [R1+0x188], R14 ;  /* 0x0001880e01007387 */ /* 0x000fe80000100a00 */
[----:B------:R-:W-:Y:S04]  /*301d0*/  STL [R1], R2 ;  /* 0x0000000201007387 */ /* 0x000fe80000100800 */
[----:B------:R-:W-:Y:S04]  /*301e0*/  STL [R1+0x4], R3 ;  /* 0x0000040301007387 */ /* 0x000fe80000100800 */
[----:B------:R-:W-:Y:S04]  /*301f0*/  STL.64 [R1+0x1b0], R4 ;  /* 0x0001b00401007387 */ /* 0x000fe80000100a00 */
[----:B------:R0:W-:Y:S01]  /*30200*/  STL.64 [R1+0x1b8], R6 ;  /* 0x0001b80601007387 */ /* 0x0001e20000100a00 */
[----:B------:R-:W-:Y:S01]  /*30210*/  IMAD.MOV.U32 R47, RZ, RZ, R2 ;  /* 0x000000ffff2f7224 */ /* 0x000fe200078e0002 */
[----:B0-----:R-:W-:Y:S01]  /*30220*/  HMMA.16816.F32 R4, R28, R60, R52 ;  /* 0x0000003c1c04723c */ /* 0x001fe20000001834 */
[----:B------:R-:W-:-:S05]  /*30230*/  IMAD.MOV.U32 R46, RZ, RZ, R3 ;  /* 0x000000ffff2e7224 */ /* 0x000fca00078e0003 */
[----:B------:R-:W-:Y:S04]  /*30240*/  STL.64 [R1+0x1a70], R46 ;  /* 0x001a702e01007387 */ /* 0x000fe80000100a00 */
[----:B------:R0:W-:Y:S04]  /*30250*/  STL [R1+0x1a68], R45 ;  /* 0x001a682d01007387 */ /* 0x0001e80000100800 */
[----:B------:R-:W2:Y:S05]  /*30260*/  LDL.LU R12, [R1+0x2f0] ;  /* 0x0002f000010c7983 */ /* 0x000eaa0000300800 */
[----:B------:R-:W-:Y:S04]  /*30270*/  STL.64 [R1+0x1c0], R4 ;  /* 0x0001c00401007387 */ /* 0x000fe80000100a00 */
[----:B------:R-:W-:Y:S04]  /*30280*/  STL.64 [R1+0x1c8], R6 ;  /* 0x0001c80601007387 */ /* 0x000fe80000100a00 */
[----:B------:R-:W2:Y:S04]  /*30290*/  LDL.LU R13, [R1+0x2f4] ;  /* 0x0002f400010d7983 */ /* 0x000ea80000300800 */
[----:B------:R-:W3:Y:S04]  /*302a0*/  LDL.LU R14, [R1+0x2f8] ;  /* 0x0002f800010e7983 */ /* 0x000ee80000300800 */
[----:B------:R-:W3:Y:S01]  /*302b0*/  LDL.LU R15, [R1+0x2fc] ;  /* 0x0002fc00010f7983 */ /* 0x000ee20000300800 */
[----:B------:R-:W-:-:S03]  /*302c0*/  F2FP.F16.E4M3.UNPACK_B R58, R59.H1 ;  /* 0x0000003bff3a723e */ /* 0x000fc600030006ff */
[----:B---3--:R-:W-:Y:S04]  /*302d0*/  STL.64 [R1+0x1a80], R14 ;  /* 0x001a800e01007387 */ /* 0x008fe80000100a00 */
[----:B--2---:R1:W-:Y:S04]  /*302e0*/  STL.64 [R1+0x1a78], R12 ;  /* 0x001a780c01007387 */ /* 0x0043e80000100a00 */
[----:B------:R-:W2:Y:S04]  /*302f0*/  LDL.LU R20, [R1+0x2b0] ;  /* 0x0002b00001147983 */ /* 0x000ea80000300800 */
[----:B------:R-:W2:Y:S04]  /*30300*/  LDL.LU R21, [R1+0x2b4] ;  /* 0x0002b40001157983 */ /* 0x000ea80000300800 */
[----:B------:R-:W2:Y:S04]  /*30310*/  LDL.LU R22, [R1+0x2b8] ;  /* 0x0002b80001167983 */ /* 0x000ea80000300800 */
[----:B------:R-:W2:Y:S04]  /*30320*/  LDL.LU R23, [R1+0x2bc] ;  /* 0x0002bc0001177983 */ /* 0x000ea80000300800 */
[----:B------:R-:W3:Y:S04]  /*30330*/  LDL.LU R36, [R1+0x270] ;  /* 0x0002700001247983 */ /* 0x000ee80000300800 */
[----:B------:R-:W3:Y:S04]  /*30340*/  LDL.LU R37, [R1+0x274] ;  /* 0x0002740001257983 */ /* 0x000ee80000300800 */
[----:B------:R-:W3:Y:S04]  /*30350*/  LDL.LU R38, [R1+0x278] ;  /* 0x0002780001267983 */ /* 0x000ee80000300800 */
[----:B------:R-:W3:Y:S04]  /*30360*/  LDL.LU R39, [R1+0x27c] ;  /* 0x00027c0001277983 */ /* 0x000ee80000300800 */
[----:B------:R-:W4:Y:S04]  /*30370*/  LDL.LU R44, [R1+0x230] ;  /* 0x00023000012c7983 */ /* 0x000f280000300800 */
[----:B0-----:R-:W4:Y:S04]  /*30380*/  LDL.LU R45, [R1+0x234] ;  /* 0x00023400012d7983 */ /* 0x001f280000300800 */
[----:B------:R-:W4:Y:S04]  /*30390*/  LDL.LU R46, [R1+0x238] ;  /* 0x00023800012e7983 */ /* 0x000f280000300800 */
[----:B------:R-:W4:Y:S04]  /*303a0*/  LDL.LU R47, [R1+0x23c] ;  /* 0x00023c00012f7983 */ /* 0x000f280000300800 */
[----:B------:R-:W2:Y:S04]  /*303b0*/  LDL.LU R59, [R1+0x5c] ;  /* 0x00005c00013b7983 */ /* 0x000ea80000300800 */
[----:B------:R-:W3:Y:S04]  /*303c0*/  LDL.LU R56, [R1+0x60] ;  /* 0x0000600001387983 */ /* 0x000ee80000300800 */
[----:B-1----:R-:W3:Y:S04]  /*303d0*/  LDL.LU R12, [R1+0x1d0] ;  /* 0x0001d000010c7983 */ /* 0x002ee80000300800 */
[----:B------:R-:W3:Y:S04]  /*303e0*/  LDL.LU R13, [R1+0x1d4] ;  /* 0x0001d400010d7983 */ /* 0x000ee80000300800 */
[----:B------:R-:W3:Y:S04]  /*303f0*/  LDL.LU R14, [R1+0x1d8] ;  /* 0x0001d800010e7983 */ /* 0x000ee80000300800 */
        /* <DEDUP_REMOVED lines=27> */
[----:B------:R-:W-:Y:S04]  /*305b0*/  STL [R1+0x1a24], R60 ;  /* 0x001a243c01007387 */ /* 0x000fe80000100800 */
[----:B------:R-:W-:Y:S01]  /*305c0*/  STL [R1+0x1a20], R61 ;  /* 0x001a203d01007387 */ /* 0x000fe20000100800 */
[----:B--2---:R-:W-:-:S07]  /*305d0*/  F2FP.F16.E4M3.UNPACK_B R59, R59.H1 ;  /* 0x0000003bff3b723e */ /* 0x004fce00030006ff */
[----:B---3--:R-:W-:-:S15]  /*305e0*/  HMMA.16816.F32 R12, R28, R58, R12 ;  /* 0x0000003a1c0c723c */ /* 0x008fde000000180c */
[----:B------:R-:W-:-:S04]  /*305f0*/  NOP ;  /* 0x0000000000007918 */ /* 0x000fc80000000000 */
[----:B------:R-:W-:Y:S04]  /*30600*/  STL.64 [R1+0x1d0], R12 ;  /* 0x0001d00c01007387 */ /* 0x000fe80000100a00 */
[----:B------:R0:W-:Y:S04]  /*30610*/  STL.64 [R1+0x1d8], R14 ;  /* 0x0001d80e01007387 */ /* 0x0001e80000100a00 */
[----:B0-----:R-:W2:Y:S04]  /*30620*/  LDL.LU.64 R14, [R1+0x1a80] ;  /* 0x001a8000010e7983 */ /* 0x001ea80000300a00 */
[----:B------:R-:W2:Y:S01]  /*30630*/  LDL.LU.64 R12, [R1+0x1a78] ;  /* 0x001a7800010c7983 */ /* 0x000ea20000300a00 */
[----:B------:R-:W-:-:S02]  /*30640*/  F2FP.F16.E4M3.UNPACK_B R56, R56.H1 ;  /* 0x00000038ff38723e */ /* 0x000fc400030006ff */
[----:B----4-:R-:W-:Y:S02]  /*30650*/  F2FP.F16.E4M3.UNPACK_B R57, R57.H1 ;  /* 0x00000039ff39723e */ /* 0x010fe400030006ff */
[----:B------:R-:W-:Y:S02]  /*30660*/  F2FP.F16.E4M3.UNPACK_B R54, R54.H1 ;  /* 0x00000036ff36723e */ /* 0x000fe400030006ff */
[----:B------:R-:W-:Y:S02]  /*30670*/  F2FP.F16.E4M3.UNPACK_B R55, R55.H1 ;  /* 0x00000037ff37723e */ /* 0x000fe400030006ff */
[----:B------:R-:W-:Y:S02]  /*30680*/  F2FP.F16.E4M3.UNPACK_B R52, R52.H1 ;  /* 0x00000034ff34723e */ /* 0x000fe400030006ff */
[----:B------:R-:W-:Y:S01]  /*30690*/  F2FP.F16.E4M3.UNPACK_B R53, R53.H1 ;  /* 0x00000035ff35723e */ /* 0x000fe200030006ff */
[C---:B------:R-:W-:Y:S08]  /*306a0*/  HMMA.16816.F32 R44, R28.reuse, R56, R44 ;  /* 0x000000381c2c723c */ /* 0x040ff0000000182c */
[----:B------:R-:W-:Y:S01]  /*306b0*/  HMMA.16816.F32 R40, R28, R54, R40 ;  /* 0x000000361c28723c */ /* 0x000fe20000001828 */
[----:B------:R-:W-:-:S02]  /*306c0*/  F2FP.F16.E4M3.UNPACK_B R50, R50.H1 ;  /* 0x00000032ff32723e */ /* 0x000fc400030006ff */
[----:B------:R-:W-:Y:S02]  /*306d0*/  F2FP.F16.E4M3.UNPACK_B R51, R51.H1 ;  /* 0x00000033ff33723e */ /* 0x000fe400030006ff */
[----:B------:R-:W-:Y:S02]  /*306e0*/  F2FP.F16.E4M3.UNPACK_B R2, R33.H1 ;  /* 0x00000021ff02723e */ /* 0x000fe400030006ff */
[----:B------:R-:W-:Y:S01]  /*306f0*/  F2FP.F16.E4M3.UNPACK_B R3, R10.H1 ;  /* 0x0000000aff03723e */ /* 0x000fe200030006ff */
[----:B------:R-:W-:Y:S01]  /*30700*/  HMMA.16816.F32 R36, R28, R52, R36 ;  /* 0x000000341c24723c */ /* 0x000fe20000001824 */
[----:B------:R-:W-:Y:S02]  /*30710*/  F2FP.F16.E4M3.UNPACK_B R4, R11.H1 ;  /* 0x0000000bff04723e */ /* 0x000fe400030006ff */
[----:B------:R-:W-:-:S05]  /*30720*/  F2FP.F16.E4M3.UNPACK_B R5, R8.H1 ;  /* 0x00000008ff05723e */ /* 0x000fca00030006ff */
[----:B------:R-:W-:Y:S01]  /*30730*/  HMMA.16816.F32 R24, R28, R50, R24 ;  /* 0x000000321c18723c */ /* 0x000fe20000001818 */
[----:B------:R-:W-:Y:S02]  /*30740*/  F2FP.F16.E4M3.UNPACK_B R6, R6.H1 ;  /* 0x00000006ff06723e */ /* 0x000fe400030006ff */
[----:B------:R-:W-:-:S05]  /*30750*/  F2FP.F16.E4M3.UNPACK_B R7, R7.H1 ;  /* 0x00000007ff07723e */ /* 0x000fca00030006ff */
[C---:B------:R-:W-:Y:S08]  /*30760*/  HMMA.16816.F32 R20, R28.reuse, R2, R20 ;  /* 0x000000021c14723c */ /* 0x040ff00000001814 */
[C---:B------:R-:W-:Y:S01]  /*30770*/  HMMA.16816.F32 R16, R28.reuse, R4, R16 ;  /* 0x000000041c10723c */ /* 0x040fe20000001810 */
[----:B------:R-:W-:Y:S04]  /*30780*/  STL.64 [R1+0x1a18], R58 ;  /* 0x001a183a01007387 */ /* 0x000fe80000100a00 */
[----:B------:R-:W-:Y:S04]  /*30790*/  STL.64 [R1+0x1a10], R56 ;  /* 0x001a103801007387 */ /* 0x000fe80000100a00 */
[----:B------:R-:W-:Y:S04]  /*307a0*/  STL.64 [R1+0x230], R44 ;  /* 0x0002302c01007387 */ /* 0x000fe80000100a00 */
[----:B------:R-:W-:Y:S04]  /*307b0*/  STL.64 [R1+0x238], R46 ;  /* 0x0002382e01007387 */ /* 0x000fe80000100a00 */
[----:B------:R-:W-:Y:S04]  /*307c0*/  STL [R1+0x1a28], R55 ;  /* 0x001a283701007387 */ /* 0x000fe80000100800 */
[----:B------:R0:W-:Y:S04]  /*307d0*/  STL.64 [R1+0x250], R40 ;  /* 0x0002502801007387 */ /* 0x0001e80000100a00 */
[----:B------:R1:W-:Y:S04]  /*307e0*/  STL.64 [R1+0x258], R42 ;  /* 0x0002582a01007387 */ /* 0x0003e80000100a00 */
[----:B------:R-:W-:Y:S04]  /*307f0*/  STL [R1+0x1a58], R54 ;  /* 0x001a583601007387 */ /* 0x000fe80000100800 */
[----:B------:R3:W-:Y:S04]  /*30800*/  STL.64 [R1+0x1a50], R52 ;  /* 0x001a503401007387 */ /* 0x0007e80000100a00 */
[----:B------:R-:W-:Y:S04]  /*30810*/  STL.64 [R1+0x270], R36 ;  /* 0x0002702401007387 */ /* 0x000fe80000100a00 */
        /* <DEDUP_REMOVED lines=8> */
[----:B------:R-:W4:Y:S01]  /*308a0*/  LDL.LU R32, [R1+0x3f0] ;  /* 0x0003f00001207983 */ /* 0x000f220000300800 */
[----:B------:R-:W-:Y:S01]  /*308b0*/  F2FP.F16.E4M3.UNPACK_B R8, R9.H1 ;  /* 0x00000009ff08723e */ /* 0x000fe200030006ff */
[----:B--2---:R-:W-:-:S15]  /*308c0*/  HMMA.16816.F32 R12, R28, R6, R12 ;  /* 0x000000061c0c723c */ /* 0x004fde000000180c */
[----:B------:R-:W-:-:S04]  /*308d0*/  NOP ;  /* 0x0000000000007918 */ /* 0x000fc80000000000 */
[----:B------:R2:W-:Y:S04]  /*308e0*/  STL.64 [R1+0x2f0], R12 ;  /* 0x0002f00c01007387 */ /* 0x0005e80000100a00 */
[----:B------:R0:W-:Y:S04]  /*308f0*/  STL.64 [R1+0x2f8], R14 ;  /* 0x0002f80e01007387 */ /* 0x0001e80000100a00 */
[----:B------:R-:W4:Y:S04]  /*30900*/  LDL.LU R33, [R1+0x3f4] ;  /* 0x0003f40001217983 */ /* 0x000f280000300800 */
[----:B------:R-:W4:Y:S04]  /*30910*/  LDL.LU R34, [R1+0x3f8] ;  /* 0x0003f80001227983 */ /* 0x000f280000300800 */
[----:B------:R-:W4:Y:S04]  /*30920*/  LDL.LU R35, [R1+0x3fc] ;  /* 0x0003fc0001237983 */ /* 0x000f280000300800 */
[----:B0-----:R-:W4:Y:S04]  /*30930*/  LDL.LU R40, [R1+0x3b0] ;  /* 0x0003b00001287983 */ /* 0x001f280000300800 */
[----:B------:R-:W4:Y:S04]  /*30940*/  LDL.LU R41, [R1+0x3b4] ;  /* 0x0003b40001297983 */ /* 0x000f280000300800 */
[----:B-1----:R-:W4:Y:S04]  /*30950*/  LDL.LU R42, [R1+0x3b8] ;  /* 0x0003b800012a7983 */ /* 0x002f280000300800 */
[----:B------:R-:W4:Y:S04]  /*30960*/  LDL.LU R43, [R1+0x3bc] ;  /* 0x0003bc00012b7983 */ /* 0x000f280000300800 */
[----:B---3--:R-:W3:Y:S04]  /*30970*/  LDL.LU R52, [R1+0x370] ;  /* 0x0003700001347983 */ /* 0x008ee80000300800 */
        /* <DEDUP_REMOVED lines=8> */
[----:B------:R-:W4:Y:S04]  /*30a00*/  LDL.LU R10, [R1+0xa0] ;  /* 0x0000a000010a7983 */ /* 0x000f280000300800 */
[----:B------:R-:W4:Y:S04]  /*30a10*/  LDL.LU R11, [R1+0xa4] ;  /* 0x0000a400010b7983 */ /* 0x000f280000300800 */
[----:B--2---:R-:W2:Y:S04]  /*30a20*/  LDL.LU R12, [R1+0xa8] ;  /* 0x0000a800010c7983 */ /* 0x004ea80000300800 */
[----:B------:R-:W2:Y:S04]  /*30a30*/  LDL.LU R13, [R1+0xac] ;  /* 0x0000ac00010d7983 */ /* 0x000ea80000300800 */
        /* <DEDUP_REMOVED lines=23> */
[----:B------:R-:W-:Y:S04]  /*30bb0*/  STL.64 [R1+0x19e8], R6 ;  /* 0x0019e80601007387 */ /* 0x000fe80000100a00 */
[----:B------:R0:W-:Y:S04]  /*30bc0*/  STL.64 [R1+0x19e0], R4 ;  /* 0x0019e00401007387 */ /* 0x0001e80000100a00 */
[----:B0-----:R-:W2:Y:S04]  /*30bd0*/  LDL.LU R4, [R1+0x330] ;  /* 0x0003300001047983 */ /* 0x001ea80000300800 */
[----:B------:R-:W2:Y:S04]  /*30be0*/  LDL.LU R5, [R1+0x334] ;  /* 0x0003340001057983 */ /* 0x000ea80000300800 */
[----:B------:R-:W2:Y:S04]  /*30bf0*/  LDL.LU R6, [R1+0x338] ;  /* 0x0003380001067983 */ /* 0x000ea80000300800 */
[----:B------:R-:W2:Y:S01]  /*30c00*/  LDL.LU R7, [R1+0x33c] ;  /* 0x00033c0001077983 */ /* 0x000ea20000300800 */
[----:B---3--:R-:W-:-:S02]  /*30c10*/  F2FP.F16.E4M3.UNPACK_B R9, R9.H1 ;  /* 0x00000009ff09723e */ /* 0x008fc400030006ff */
[----:B----4-:R-:W-:Y:S02]  /*30c20*/  F2FP.F16.E4M3.UNPACK_B R10, R10.H1 ;  /* 0x0000000aff0a723e */ /* 0x010fe400030006ff */
[----:B------:R-:W-:-:S03]  /*30c30*/  F2FP.F16.E4M3.UNPACK_B R11, R11.H1 ;  /* 0x0000000bff0b723e */ /* 0x000fc600030006ff */
[----:B------:R-:W-:Y:S01]  /*30c40*/  HMMA.16816.F32 R44, R28, R8, R44 ;  /* 0x000000081c2c723c */ /* 0x000fe2000000182c */
[----:B--2---:R-:W-:Y:S02]  /*30c50*/  F2FP.F16.E4M3.UNPACK_B R12, R12.H1 ;  /* 0x0000000cff0c723e */ /* 0x004fe400030006ff */
[----:B------:R-:W-:-:S15]  /*30c60*/  F2FP.F16.E4M3.UNPACK_B R13, R13.H1 ;  /* 0x0000000dff0d723e */ /* 0x000fde00030006ff */
[----:B------:R-:W-:Y:S01]  /*30c70*/  NOP ;  /* 0x0000000000007918 */ /* 0x000fe20000000000 */
[----:B------:R-:W-:Y:S04]  /*30c80*/  STL.64 [R1+0x310], R44 ;  /* 0x0003102c01007387 */ /* 0x000fe80000100a00 */
[----:B------:R0:W-:Y:S04]  /*30c90*/  STL.64 [R1+0x318], R46 ;  /* 0x0003182e01007387 */ /* 0x0001e80000100a00 */
[----:B0-----:R-:W2:Y:S04]  /*30ca0*/  LDL.LU.64 R46, [R1+0x1a70] ;  /* 0x001a7000012e7983 */ /* 0x001ea80000300a00 */
[----:B------:R-:W3:Y:S01]  /*30cb0*/  LDL.LU R45, [R1+0x1a68] ;  /* 0x001a6800012d7983 */ /* 0x000ee20000300800 */
[----:B------:R-:W-:Y:S03]  /*30cc0*/  HMMA.16816.F32 R4, R28, R10, R4 ;  /* 0x0000000a1c04723c */ /* 0x000fe60000001804 */
[----:B------:R-:W-:Y:S04]  /*30cd0*/  STL.64 [R1+0x19c8], R10 ;  /* 0x0019c80a01007387 */ /* 0x000fe80000100a00 */
[----:B------:R-:W-:Y:S01]  /*30ce0*/  STL.64 [R1+0x19c0], R8 ;  /* 0x0019c00801007387 */ /* 0x000fe20000100a00 */
[----:B------:R-:W-:-:S11]  /*30cf0*/  F2FP.F16.E4M3.UNPACK_B R14, R14.H1 ;  /* 0x0000000eff0e723e */ /* 0x000fd600030006ff */
[----:B------:R-:W-:Y:S04]  /*30d00*/  STL.64 [R1+0x330], R4 ;  /* 0x0003300401007387 */ /* 0x000fe80000100a00 */
[----:B------:R0:W-:Y:S02]  /*30d10*/  STL.64 [R1+0x338], R6 ;  /* 0x0003380601007387 */ /* 0x0001e40000100a00 */
[----:B0-----:R-:W-:Y:S01]  /*30d20*/  HMMA.16816.F32 R4, R28, R12, R48 ;  /* 0x0000000c1c04723c */ /* 0x001fe20000001830 */
[----:B------:R-:W-:Y:S02]  /*30d30*/  F2FP.F16.E4M3.UNPACK_B R15, R15.H1 ;  /* 0x0000000fff0f723e */ /* 0x000fe400030006ff */
[----:B------:R-:W-:Y:S02]  /*30d40*/  F2FP.F16.E4M3.UNPACK_B R16, R16.H1 ;  /* 0x00000010ff10723e */ /* 0x000fe400030006ff */
[----:B------:R-:W-:-:S14]  /*30d50*/  F2FP.F16.E4M3.UNPACK_B R17, R17.H1 ;  /* 0x00000011ff11723e */ /* 0x000fdc00030006ff */
[----:B------:R-:W-:Y:S04]  /*30d60*/  STL.64 [R1+0x350], R4 ;  /* 0x0003500401007387 */ /* 0x000fe80000100a00 */
[----:B------:R0:W-:Y:S02]  /*30d70*/  STL.64 [R1+0x358], R6 ;  /* 0x0003580601007387 */ /* 0x0001e40000100a00 */
[----:B0-----:R-:W-:Y:S02]  /*30d80*/  HMMA.16816.F32 R4, R28, R14, R52 ;  /* 0x0000000e1c04723c */ /* 0x001fe40000001834 */
[----:B------:R-:W-:Y:S04]  /*30d90*/  STL.64 [R1+0x19a8], R14 ;  /* 0x0019a80e01007387 */ /* 0x000fe80000100a00 */
[----:B------:R-:W-:Y:S01]  /*30da0*/  STL.64 [R1+0x19a0], R12 ;  /* 0x0019a00c01007387 */ /* 0x000fe20000100a00 */
[----:B------:R-:W-:-:S12]  /*30db0*/  F2FP.F16.E4M3.UNPACK_B R18, R18.H1 ;  /* 0x00000012ff12723e */ /* 0x000fd800030006ff */
        /* <DEDUP_REMOVED lines=15> */
[----:B------:R-:W-:-:S15]  /*30eb0*/  F2FP.F16.E4M3.UNPACK_B R23, R23.H1 ;  /* 0x00000017ff17723e */ /* 0x000fde00030006ff */
[----:B------:R-:W-:-:S03]  /*30ec0*/  NOP ;  /* 0x0000000000007918 */ /* 0x000fc60000000000 */
[----:B------:R-:W-:Y:S04]  /*30ed0*/  STL.64 [R1+0x3d0], R4 ;  /* 0x0003d00401007387 */ /* 0x000fe80000100a00 */
[----:B------:R0:W-:Y:S04]  /*30ee0*/  STL.64 [R1+0x3d8], R6 ;  /* 0x0003d80601007387 */ /* 0x0001e80000100a00 */
[----:B------:R-:W4:Y:S01]  /*30ef0*/  LDL.LU R56, [R1+0x4f0] ;  /* 0x0004f00001387983 */ /* 0x000f220000300800 */
[----:B0-----:R-:W-:Y:S01]  /*30f00*/  HMMA.16816.F32 R4, R28, R22, R32 ;  /* 0x000000161c04723c */ /* 0x001fe20000001820 */
[----:B------:R-:W-:-:S15]  /*30f10*/  F2FP.F16.E4M3.UNPACK_B R24, R25.H1 ;  /* 0x00000019ff18723e */ /* 0x000fde00030006ff */
[----:B------:R-:W-:-:S03]  /*30f20*/  NOP ;  /* 0x0000000000007918 */ /* 0x000fc60000000000 */
[----:B------:R0:W-:Y:S04]  /*30f30*/  STL.64 [R1+0x3f0], R4 ;  /* 0x0003f00401007387 */ /* 0x0001e80000100a00 */
[----:B------:R1:W-:Y:S04]  /*30f40*/  STL.64 [R1+0x3f8], R6 ;  /* 0x0003f80601007387 */ /* 0x0003e80000100a00 */
[----:B------:R-:W4:Y:S04]  /*30f50*/  LDL.LU R57, [R1+0x4f4] ;  /* 0x0004f40001397983 */ /* 0x000f280000300800 */
[----:B------:R-:W4:Y:S04]  /*30f60*/  LDL.LU R58, [R1+0x4f8] ;  /* 0x0004f800013a7983 */ /* 0x000f280000300800 */
[----:B------:R-:W4:Y:S04]  /*30f70*/  LDL.LU R59, [R1+0x4fc] ;  /* 0x0004fc00013b7983 */ /* 0x000f280000300800 */
        /* <DEDUP_REMOVED lines=35> */
[----:B------:R-:W4:Y:S04]  /*311b0*/  LDL.LU R5, [R1+0x4d4] ;  /* 0x0004d40001057983 */ /* 0x000f280000300800 */
[----:B-1----:R-:W4:Y:S04]  /*311c0*/  LDL.LU R6, [R1+0x4d8] ;  /* 0x0004d80001067983 */ /* 0x002f280000300800 */
[----:B------:R-:W4:Y:S04]  /*311d0*/  LDL.LU R7, [R1+0x4dc] ;  /* 0x0004dc0001077983 */ /* 0x000f280000300800 */
[----:B------:R-:W4:Y:S04]  /*311e0*/  LDL.LU R43, [R1+0x194] ;  /* 0x00019400012b7983 */ /* 0x000f280000300800 */
[----:B------:R-:W4:Y:S04]  /*311f0*/  LDL.LU R44, [R1+0x198] ;  /* 0x00019800012c7983 */ /* 0x000f280000300800 */
[----:B------:R-:W-:Y:S04]  /*31200*/  STL.64 [R1+0x19b8], R22 ;  /* 0x0019b81601007387 */ /* 0x000fe80000100a00 */
[----:B------:R0:W-:Y:S04]  /*31210*/  STL.64 [R1+0x19b0], R20 ;  /* 0x0019b01401007387 */ /* 0x0001e80000100a00 */
[----:B0-----:R-:W4:Y:S04]  /*31220*/  LDL.LU R20, [R1+0x450] ;  /* 0x0004500001147983 */ /* 0x001f280000300800 */
[----:B------:R-:W4:Y:S04]  /*31230*/  LDL.LU R21, [R1+0x454] ;  /* 0x0004540001157983 */ /* 0x000f280000300800 */
[----:B------:R-:W4:Y:S04]  /*31240*/  LDL.LU R22, [R1+0x458] ;  /* 0x0004580001167983 */ /* 0x000f280000300800 */
[----:B------:R-:W4:Y:S01]  /*31250*/  LDL.LU R23, [R1+0x45c] ;  /* 0x00045c0001177983 */ /* 0x000f220000300800 */
[----:B--2---:R-:W-:-:S02]  /*31260*/  F2FP.F16.E4M3.UNPACK_B R25, R25.H1 ;  /* 0x00000019ff19723e */ /* 0x004fc400030006ff */
[----:B---3--:R-:W-:Y:S02]  /*31270*/  F2FP.F16.E4M3.UNPACK_B R26, R26.H1 ;  /* 0x0000001aff1a723e */ /* 0x008fe400030006ff */
[----:B----4-:R-:W-:-:S03]  /*31280*/  F2FP.F16.E4M3.UNPACK_B R27, R27.H1 ;  /* 0x0000001bff1b723e */ /* 0x010fc600030006ff */
[----:B------:R-:W-:Y:S01]  /*31290*/  HMMA.16816.F32 R48, R28, R24, R48 ;  /* 0x000000181c30723c */ /* 0x000fe20000001830 */
[----:B------:R-:W-:Y:S02]  /*312a0*/  F2FP.F16.E4M3.UNPACK_B R32, R32.H1 ;  /* 0x00000020ff20723e */ /* 0x000fe400030006ff */
[----:B------:R-:W-:-:S05]  /*312b0*/  F2FP.F16.E4M3.UNPACK_B R33, R33.H1 ;  /* 0x00000021ff21723e */ /* 0x000fca00030006ff */
[C---:B------:R-:W-:Y:S01]  /*312c0*/  HMMA.16816.F32 R52, R28.reuse, R26, R52 ;  /* 0x0000001a1c34723c */ /* 0x040fe20000001834 */
[----:B------:R-:W-:Y:S02]  /*312d0*/  F2FP.F16.E4M3.UNPACK_B R34, R34.H1 ;  /* 0x00000022ff22723e */ /* 0x000fe400030006ff */
[----:B------:R-:W-:Y:S02]  /*312e0*/  F2FP.F16.E4M3.UNPACK_B R35, R35.H1 ;  /* 0x00000023ff23723e */ /* 0x000fe400030006ff */
[----:B------:R-:W-:Y:S02]  /*312f0*/  F2FP.F16.E4M3.UNPACK_B R36, R36.H1 ;  /* 0x00000024ff24723e */ /* 0x000fe400030006ff */
[----:B------:R-:W-:Y:S02]  /*31300*/  F2FP.F16.E4M3.UNPACK_B R37, R37.H1 ;  /* 0x00000025ff25723e */ /* 0x000fe400030006ff */
[----:B------:R-:W-:Y:S02]  /*31310*/  F2FP.F16.E4M3.UNPACK_B R38, R38.H1 ;  /* 0x00000026ff26723e */ /* 0x000fe400030006ff */
[----:B------:R-:W-:Y:S01]  /*31320*/  F2FP.F16.E4M3.UNPACK_B R39, R39.H1 ;  /* 0x00000027ff27723e */ /* 0x000fe200030006ff */
[----:B------:R-:W-:Y:S01]  /*31330*/  HMMA.16816.F32 R16, R28, R34, R16 ;  /* 0x000000221c10723c */ /* 0x000fe20000001810 */
[----:B------:R-:W-:-:S02]  /*31340*/  F2FP.F16.E4M3.UNPACK_B R40, R40.H1 ;  /* 0x00000028ff28723e */ /* 0x000fc400030006ff */
[----:B------:R-:W-:-:S05]  /*31350*/  F2FP.F16.E4M3.UNPACK_B R41, R41.H1 ;  /* 0x00000029ff29723e */ /* 0x000fca00030006ff */
[C---:B------:R-:W-:Y:S08]  /*31360*/  HMMA.16816.F32 R12, R28.reuse, R36, R12 ;  /* 0x000000241c0c723c */ /* 0x040ff0000000180c */
[C---:B------:R-:W-:Y:S08]  /*31370*/  HMMA.16816.F32 R8, R28.reuse, R38, R8 ;  /* 0x000000261c08723c */ /* 0x040ff00000001808 */
[C---:B------:R-:W-:Y:S01]  /*31380*/  HMMA.16816.F32 R4, R28.reuse, R40, R4 ;  /* 0x000000281c04723c */ /* 0x040fe20000001804 */
[----:B------:R-:W-:Y:S04]  /*31390*/  STL.64 [R1+0x410], R48 ;  /* 0x0004103001007387 */ /* 0x000fe80000100a00 */
[----:B------:R0:W-:Y:S04]  /*313a0*/  STL.64 [R1+0x418], R50 ;  /* 0x0004183201007387 */ /* 0x0001e80000100a00 */
[----:B0-----:R-:W2:Y:S01]  /*313b0*/  LDL.LU.64 R50, [R1+0x1a60] ;  /* 0x001a600001327983 */ /* 0x001ea20000300a00 */
[----:B------:R-:W-:Y:S03]  /*313c0*/  HMMA.16816.F32 R20, R28, R32, R20 ;  /* 0x000000201c14723c */ /* 0x000fe60000001814 */
[----:B------:R-:W-:Y:S04]  /*313d0*/  STL.64 [R1+0x430], R52 ;  /* 0x0004303401007387 */ /* 0x000fe80000100a00 */
[----:B------:R0:W-:Y:S01]  /*313e0*/  STL.64 [R1+0x438], R54 ;  /* 0x0004383601007387 */ /* 0x0001e20000100a00 */
[----:B------:R-:W-:-:S03]  /*313f0*/  F2FP.F16.E4M3.UNPACK_B R42, R42.H1 ;  /* 0x0000002aff2a723e */ /* 0x000fc600030006ff */
[----:B0-----:R-:W3:Y:S04]  /*31400*/  LDL.LU R54, [R1+0x1a58] ;  /* 0x001a580001367983 */ /* 0x001ee80000300800 */
[----:B------:R-:W4:Y:S04]  /*31410*/  LDL.LU.64 R52, [R1+0x1a50] ;  /* 0x001a500001347983 */ /* 0x000f280000300a00 */
        /* <DEDUP_REMOVED lines=9> */
[----:B------:R-:W-:Y:S01]  /*314b0*/  STL.64 [R1+0x498], R14 ;  /* 0x0004980e01007387 */ /* 0x000fe20000100a00 */
[----:B------:R-:W-:-:S03]  /*314c0*/  F2FP.F16.E4M3.UNPACK_B R43, R43.H1 ;  /* 0x0000002bff2b723e */ /* 0x000fc600030006ff */
[----:B------:R-:W-:Y:S04]  /*314d0*/  STL.64 [R1+0x1978], R38 ;  /* 0x0019782601007387 */ /* 0x000fe80000100a00 */
[----:B------:R-:W-:Y:S04]  /*314e0*/  STL.64 [R1+0x1970], R36 ;  /* 0x0019702401007387 */ /* 0x000fe80000100a00 */
[----:B------:R0:W-:Y:S04]  /*314f0*/  STL.64 [R1+0x4b0], R8 ;  /* 0x0004b00801007387 */ /* 0x0001e80000100a00 */
[----:B------:R-:W-:Y:S04]  /*31500*/  STL.64 [R1+0x4b8], R10 ;  /* 0x0004b80a01007387 */ /* 0x000fe80000100a00 */
[----:B------:R-:W-:Y:S04]  /*31510*/  STL.64 [R1+0x4d0], R4 ;  /* 0x0004d00401007387 */ /* 0x000fe80000100a00 */
[----:B------:R1:W-:Y:S04]  /*31520*/  STL.64 [R1+0x4d8], R6 ;  /* 0x0004d80601007387 */ /* 0x0003e80000100a00 */
[----:B0-----:R-:W2:Y:S01]  /*31530*/  LDL.LU R8, [R1+0x8d0] ;  /* 0x0008d00001087983 */ /* 0x001ea20000300800 */
[----:B-1----:R-:W-:-:S15]  /*31540*/  HMMA.16816.F32 R4, R28, R42, R56 ;  /* 0x0000002a1c04723c */ /* 0x002fde0000001838 */
[----:B------:R-:W-:-:S04]  /*31550*/  NOP ;  /* 0x0000000000007918 */ /* 0x000fc80000000000 */
[----:B------:R-:W-:Y:S04]  /*31560*/  STL.64 [R1+0x4f0], R4 ;  /* 0x0004f00401007387 */ /* 0x000fe80000100a00 */
[----:B------:R-:W-:Y:S04]  /*31570*/  STL.64 [R1+0x4f8], R6 ;  /* 0x0004f80601007387 */ /* 0x000fe80000100a00 */
[----:B------:R-:W2:Y:S04]  /*31580*/  LDL.LU R9, [R1+0x8d4] ;  /* 0x0008d40001097983 */ /* 0x000ea80000300800 */
[----:B------:R-:W2:Y:S04]  /*31590*/  LDL.LU R10, [R1+0x8d8] ;  /* 0x0008d800010a7983 */ /* 0x000ea80000300800 */
[----:B------:R-:W2:Y:S04]  /*315a0*/  LDL.LU R11, [R1+0x8dc] ;  /* 0x0008dc00010b7983 */ /* 0x000ea80000300800 */
[----:B--2---:R-:W-:Y:S04]  /*315b0*/  STL.64 [R1+0x1a38], R10 ;  /* 0x001a380a01007387 */ /* 0x004fe80000100a00 */
[----:B------:R0:W-:Y:S04]  /*315c0*/  STL.64 [R1+0x1a30], R8 ;  /* 0x001a300801007387 */ /* 0x0001e80000100a00 */
[----:B------:R-:W2:Y:S04]  /*315d0*/  LDL.LU R12, [R1+0x8e0] ;  /* 0x0008e000010c7983 */ /* 0x000ea80000300800 */
[----:B------:R-:W2:Y:S04]  /*315e0*/  LDL.LU R13, [R1+0x8e4] ;  /* 0x0008e400010d7983 */ /* 0x000ea80000300800 */
[----:B------:R-:W2:Y:S04]  /*315f0*/  LDL.LU R14, [R1+0x8e8] ;  /* 0x0008e800010e7983 */ /* 0x000ea80000300800 */
[----:B------:R-:W2:Y:S01]  /*31600*/  LDL.LU R15, [R1+0x8ec] ;  /* 0x0008ec00010f7983 */ /* 0x000ea20000300800 */
[----:B------:R-:W-:-:S02]  /*31610*/  IMAD.MOV.U32 R16, RZ, RZ, R45 ;  /* 0x000000ffff107224 */ /* 0x000fc400078e002d */
[----:B------:R-:W-:Y:S02]  /*31620*/  IMAD.MOV.U32 R19, RZ, RZ, R46 ;  /* 0x000000ffff137224 */ /* 0x000fe400078e002e */
[----:B------:R-:W-:Y:S01]  /*31630*/  IMAD.MOV.U32 R18, RZ, RZ, R47 ;  /* 0x000000ffff127224 */ /* 0x000fe200078e002f */
[----:B--2---:R-:W-:Y:S04]  /*31640*/  STL.64 [R1+0x1a48], R14 ;  /* 0x001a480e01007387 */ /* 0x004fe80000100a00 */
[----:B------:R1:W-:Y:S04]  /*31650*/  STL.64 [R1+0x1a40], R12 ;  /* 0x001a400c01007387 */ /* 0x0003e80000100a00 */
        /* <DEDUP_REMOVED lines=8> */
[----:B0-----:R-:W2:Y:S04]  /*316e0*/  LDL.LU R8, [R1+0x930] ;  /* 0x0009300001087983 */ /* 0x001ea80000300800 */
[----:B------:R-:W2:Y:S04]  /*316f0*/  LDL.LU R9, [R1+0x934] ;  /* 0x0009340001097983 */ /* 0x000ea80000300800 */
[----:B------:R-:W2:Y:S04]  /*31700*/  LDL.LU R10, [R1+0x938] ;  /* 0x00093800010a7983 */ /* 0x000ea80000300800 */
[----:B------:R-:W2:Y:S04]  /*31710*/  LDL.LU R11, [R1+0x93c] ;  /* 0x00093c00010b7983 */ /* 0x000ea80000300800 */
[----:B------:R-:W2:Y:S04]  /*31720*/  LDL.LU R45, [R1+0x19c] ;  /* 0x00019c00012d7983 */ /* 0x000ea80000300800 */
[----:B------:R-:W3:Y:S04]  /*31730*/  LDL.LU R46, [R1+0x1a0] ;  /* 0x0001a000012e7983 */ /* 0x000ee80000300800 */
[----:B-1----:R-:W4:Y:S04]  /*31740*/  LDL.LU R12, [R1+0x540] ;  /* 0x00054000010c7983 */ /* 0x002f280000300800 */
[----:B------:R-:W4:Y:S04]  /*31750*/  LDL.LU R13, [R1+0x544] ;  /* 0x00054400010d7983 */ /* 0x000f280000300800 */
[----:B------:R-:W4:Y:S04]  /*31760*/  LDL.LU R14, [R1+0x548] ;  /* 0x00054800010e7983 */ /* 0x000f280000300800 */
[----:B------:R-:W4:Y:S04]  /*31770*/  LDL.LU R15, [R1+0x54c] ;  /* 0x00054c00010f7983 */ /* 0x000f280000300800 */
[----:B------:R-:W4:Y:S01]  /*31780*/  LDL.LU R47, [R1+0x1a4] ;  /* 0x0001a400012f7983 */ /* 0x000f220000300800 */
[----:B------:R-:W-:Y:S01]  /*31790*/  F2FP.F16.E4M3.UNPACK_B R44, R44.H1 ;  /* 0x0000002cff2c723e */ /* 0x000fe200030006ff */
[----:B------:R-:W-:-:S02]  /*317a0*/  IMAD.MOV.U32 R17, RZ, RZ, R0 ;  /* 0x000000ffff117224 */ /* 0x000fc400078e0000 */
        /* <DEDUP_REMOVED lines=10> */
[----:B------:R-:W4:Y:S04]  /*31850*/  LDL R32, [R1+0x18] ;  /* 0x0000180001207983 */ /* 0x000f280000100800 */
[----:B------:R-:W4:Y:S04]  /*31860*/  LDL R33, [R1+0x1c] ;  /* 0x00001c0001217983 */ /* 0x000f280000100800 */
[----:B------:R-:W4:Y:S04]  /*31870*/  LDL.64 R34, [R1+0x10] ;  /* 0x0000100001227983 */ /* 0x000f280000100a00 */
        /* <DEDUP_REMOVED lines=17> */
[C---:B------:R-:W-:Y:S08]  /*31990*/  HMMA.16816.F32 R12, R28.reuse, R44, R12 ;  /* 0x0000002c1c0c723c */ /* 0x040ff0000000180c */
[----:B------:R-:W-:Y:S11]  /*319a0*/  HMMA.16816.F32 R8, R28, R46, R8 ;  /* 0x0000002e1c08723c */ /* 0x000ff60000001808 */
[----:B------:R-:W-:Y:S04]  /*319b0*/  STL.64 [R1+0x540], R12 ;  /* 0x0005400c01007387 */ /* 0x000fe80000100a00 */
[----:B------:R0:W-:Y:S04]  /*319c0*/  STL.64 [R1+0x548], R14 ;  /* 0x0005480e01007387 */ /* 0x0001e80000100a00 */
[----:B0-----:R-:W2:Y:S04]  /*319d0*/  LDL.LU.64 R14, [R1+0x1a48] ;  /* 0x001a4800010e7983 */ /* 0x001ea80000300a00 */
[----:B------:R-:W2:Y:S04]  /*319e0*/  LDL.LU.64 R12, [R1+0x1a40] ;  /* 0x001a4000010c7983 */ /* 0x000ea80000300a00 */
[----:B------:R-:W-:Y:S04]  /*319f0*/  STL.64 [R1+0x930], R8 ;  /* 0x0009300801007387 */ /* 0x000fe80000100a00 */
[----:B------:R0:W-:Y:S04]  /*31a00*/  STL.64 [R1+0x938], R10 ;  /* 0x0009380a01007387 */ /* 0x0001e80000100a00 */
[----:B0-----:R-:W3:Y:S04]  /*31a10*/  LDL.LU.64 R10, [R1+0x1a38] ;  /* 0x001a3800010a7983 */ /* 0x001ee80000300a00 */
[----:B------:R-:W3:Y:S04]  /*31a20*/  LDL.LU.64 R8, [R1+0x1a30] ;  /* 0x001a300001087983 */ /* 0x000ee80000300a00 */
[----:B------:R0:W-:Y:S04]  /*31a30*/  STL.64 [R1+0x1968], R46 ;  /* 0x0019682e01007387 */ /* 0x0001e80000100a00 */
[----:B0-----:R-:W4:Y:S04]  /*31a40*/  LDL.LU R46, [R1+0x15cc] ;  /* 0x0015cc00012e7983 */ /* 0x001f280000300800 */
[----:B------:R-:W2:Y:S04]  /*31a50*/  LDL.LU R47, [R1+0x15e8] ;  /* 0x0015e800012f7983 */ /* 0x000ea80000300800 */
[----:B------:R0:W-:Y:S04]  /*31a60*/  STL.64 [R1+0x1960], R44 ;  /* 0x0019602c01007387 */ /* 0x0001e80000100a00 */
[----:B0-----:R-:W2:Y:S04]  /*31a70*/  LDL.LU R45, [R1+0x15d4] ;  /* 0x0015d400012d7983 */ /* 0x001ea80000300800 */
[----:B------:R-:W3:Y:S01]  /*31a80*/  LDL.LU R44, [R1+0x15dc] ;  /* 0x0015dc00012c7983 */ /* 0x000ee20000300800 */
[----:B------:R-:W-:-:S02]  /*31a90*/  F2FP.F16.E4M3.UNPACK_B R48, R48.H1 ;  /* 0x00000030ff30723e */ /* 0x000fc400030006ff */
[----:B------:R-:W-:-:S07]  /*31aa0*/  F2FP.F16.E4M3.UNPACK_B R49, R49.H1 ;  /* 0x00000031ff31723e */ /* 0x000fce00030006ff */
[----:B------:R-:W-:Y:S01]  /*31ab0*/  HMMA.16816.F32 R28, R28, R48, R56 ;  /* 0x000000301c1c723c */ /* 0x000fe20000001838 */
[----:B----4-:R-:W-:Y:S02]  /*31ac0*/  IMAD R46, R46, 0x100, R55 ;  /* 0x000001002e2e7824 */ /* 0x010fe400078e0237 */
[----:B------:R-:W4:Y:S01]  /*31ad0*/  LDL.LU R55, [R1+0x1a28] ;  /* 0x001a280001377983 */ /* 0x000f220000300800 */
[----:B--2---:R-:W-:Y:S02]  /*31ae0*/  IMAD R45, R45, 0x100, R60 ;  /* 0x000001002d2d7824 */ /* 0x004fe400078e023c */
[----:B---3--:R-:W-:Y:S01]  /*31af0*/  IMAD R44, R44, 0x100, R61 ;  /* 0x000001002c2c7824 */ /* 0x008fe200078e023d */
[----:B------:R-:W2:Y:S04]  /*31b00*/  LDL.LU R60, [R1+0x1a24] ;  /* 0x001a2400013c7983 */ /* 0x000ea80000300800 */
[----:B------:R-:W2:Y:S04]  /*31b10*/  LDL.LU R61, [R1+0x1a20] ;  /* 0x001a2000013d7983 */ /* 0x000ea80000300800 */
[----:B------:R-:W3:Y:S04]  /*31b20*/  LDL.LU.64 R58, [R1+0x1a18] ;  /* 0x001a1800013a7983 */ /* 0x000ee80000300a00 */
[----:B------:R-:W3:Y:S01]  /*31b30*/  LDL.LU.64 R56, [R1+0x1a10] ;  /* 0x001a100001387983 */ /* 0x000ee20000300a00 */
[----:B------:R-:W-:-:S03]  /*31b40*/  IMAD R0, R0, 0x100, R47 ;  /* 0x0000010000007824 */ /* 0x000fc600078e022f */
[----:B------:R-:W-:Y:S04]  /*31b50*/  STL.64 [R1+0x1a08], R50 ;  /* 0x001a083201007387 */ /* 0x000fe80000100a00 */
[----:B------:R-:W-:Y:S04]  /*31b60*/  STL.64 [R1+0x1a00], R48 ;  /* 0x001a003001007387 */ /* 0x000fe80000100a00 */
[----:B------:R0:W-:Y:S04]  /*31b70*/  STL.64 [R1+0x530], R28 ;  /* 0x0005301c01007387 */ /* 0x0001e80000100a00 */
[----:B------:R1:W-:Y:S01]  /*31b80*/  STL.64 [R1+0x538], R30 ;  /* 0x0005381e01007387 */ /* 0x0003e20000100a00 */
[----:B0-----:R-:W-:-:S02]  /*31b90*/  F2FP.F16.E4M3.UNPACK_B R28, R46 ;  /* 0x0000002eff1c723e */ /* 0x001fc400020006ff */
[----:B------:R-:W-:Y:S02]  /*31ba0*/  F2FP.F16.E4M3.UNPACK_B R29, R45 ;  /* 0x0000002dff1d723e */ /* 0x000fe400020006ff */
[----:B-1----:R-:W-:Y:S02]  /*31bb0*/  F2FP.F16.E4M3.UNPACK_B R30, R44 ;  /* 0x0000002cff1e723e */ /* 0x002fe400020006ff */
[----:B------:R-:W-:-:S07]  /*31bc0*/  F2FP.F16.E4M3.UNPACK_B R31, R0 ;  /* 0x00000000ff1f723e */ /* 0x000fce00020006ff */
[C---:B------:R-:W-:Y:S08]  /*31bd0*/  HMMA.16816.F32 R44, R28.reuse, R32, R40 ;  /* 0x000000201c2c723c */ /* 0x040ff00000001828 */
[C---:B------:R-:W-:Y:S08]  /*31be0*/  HMMA.16816.F32 R40, R28.reuse, R34, R36 ;  /* 0x000000221c28723c */ /* 0x040ff00000001824 */
[C---:B------:R-:W-:Y:S08]  /*31bf0*/  HMMA.16816.F32 R24, R28.reuse, R16, R24 ;  /* 0x000000101c18723c */ /* 0x040ff00000001818 */
[C---:B------:R-:W-:Y:S01]  /*31c00*/  HMMA.16816.F32 R16, R28.reuse, R18, R20 ;  /* 0x000000121c10723c */ /* 0x040fe20000001814 */
[----:B------:R-:W-:Y:S04]  /*31c10*/  STL.64 [R1+0x920], R44 ;  /* 0x0009202c01007387 */ /* 0x000fe80000100a00 */
[----:B------:R-:W-:Y:S04]  /*31c20*/  STL.64 [R1+0x928], R46 ;  /* 0x0009282e01007387 */ /* 0x000fe80000100a00 */
[----:B------:R0:W-:Y:S04]  /*31c30*/  STL.64 [R1+0x910], R40 ;  /* 0x0009102801007387 */ /* 0x0001e80000100a00 */
[----:B------:R1:W-:Y:S04]  /*31c40*/  STL.64 [R1+0x918], R42 ;  /* 0x0009182a01007387 */ /* 0x0003e80000100a00 */
[----:B------:R-:W-:Y:S04]  /*31c50*/  STL.64 [R1+0x900], R24 ;  /* 0x0009001801007387 */ /* 0x000fe80000100a00 */
[----:B------:R-:W-:Y:S04]  /*31c60*/  STL.64 [R1+0x908], R26 ;  /* 0x0009081a01007387 */ /* 0x000fe80000100a00 */
[----:B------:R0:W-:Y:S04]  /*31c70*/  STL.64 [R1+0x8f0], R16 ;  /* 0x0008f01001007387 */ /* 0x0001e80000100a00 */
[----:B------:R0:W-:Y:S01]  /*31c80*/  STL.64 [R1+0x8f8], R18 ;  /* 0x0008f81201007387 */ /* 0x0001e20000100a00 */
[C---:B--2---:R-:W-:Y:S08]  /*31c90*/  HMMA.16816.F32 R12, R28.reuse, R60, R12 ;  /* 0x0000003c1c0c723c */ /* 0x044ff0000000180c */
[C---:B---3--:R-:W-:Y:S08]  /*31ca0*/  HMMA.16816.F32 R8, R28.reuse, R58, R8 ;  /* 0x0000003a1c08723c */ /* 0x048ff00000001808 */
[----:B------:R-:W-:Y:S03]  /*31cb0*/  HMMA.16816.F32 R4, R28, R56, R4 ;  /* 0x000000381c04723c */ /* 0x000fe60000001804 */
[----:B------:R2:W-:Y:S04]  /*31cc0*/  STL.64 [R1+0x8e0], R12 ;  /* 0x0008e00c01007387 */ /* 0x0005e80000100a00 */
[----:B------:R3:W-:Y:S04]  /*31cd0*/  STL.64 [R1+0x8e8], R14 ;  /* 0x0008e80e01007387 */ /* 0x0007e80000100a00 */
[----:B0-----:R-:W4:Y:S04]  /*31ce0*/  LDL.LU R40, [R1+0x7c0] ;  /* 0x0007c00001287983 */ /* 0x001f280000300800 */
[----:B------:R0:W-:Y:S04]  /*31cf0*/  STL.64 [R1+0x8d0], R8 ;  /* 0x0008d00801007387 */ /* 0x0001e80000100a00 */
[----:B------:R0:W-:Y:S04]  /*31d00*/  STL.64 [R1+0x8d8], R10 ;  /* 0x0008d80a01007387 */ /* 0x0001e80000100a00 */
[----:B------:R0:W-:Y:S04]  /*31d10*/  STL.64 [R1+0x8c0], R4 ;  /* 0x0008c00401007387 */ /* 0x0001e80000100a00 */
[----:B------:R0:W-:Y:S04]  /*31d20*/  STL.64 [R1+0x8c8], R6 ;  /* 0x0008c80601007387 */ /* 0x0001e80000100a00 */
[----:B------:R-:W4:Y:S04]  /*31d30*/  LDL.LU R41, [R1+0x7c4] ;  /* 0x0007c40001297983 */ /* 0x000f280000300800 */
[----:B-1----:R-:W4:Y:S04]  /*31d40*/  LDL.LU R42, [R1+0x7c8] ;  /* 0x0007c800012a7983 */ /* 0x002f280000300800 */
        /* <DEDUP_REMOVED lines=13> */
[----:B--2---:R-:W2:Y:S04]  /*31e20*/  LDL.LU R12, [R1+0x840] ;  /* 0x00084000010c7983 */ /* 0x004ea80000300800 */
[----:B------:R-:W2:Y:S04]  /*31e30*/  LDL.LU R13, [R1+0x844] ;  /* 0x00084400010d7983 */ /* 0x000ea80000300800 */
[----:B---3--:R-:W2:Y:S04]  /*31e40*/  LDL.LU R14, [R1+0x848] ;  /* 0x00084800010e7983 */ /* 0x008ea80000300800 */
[----:B------:R-:W2:Y:S04]  /*31e50*/  LDL.LU R15, [R1+0x84c] ;  /* 0x00084c00010f7983 */ /* 0x000ea80000300800 */
[----:B0-----:R-:W3:Y:S04]  /*31e60*/  LDL.LU R8, [R1+0x860] ;  /* 0x0008600001087983 */ /* 0x001ee80000300800 */
[----:B------:R-:W3:Y:S04]  /*31e70*/  LDL.LU R9, [R1+0x864] ;  /* 0x0008640001097983 */ /* 0x000ee80000300800 */
[----:B------:R-:W3:Y:S04]  /*31e80*/  LDL.LU R10, [R1+0x868] ;  /* 0x00086800010a7983 */ /* 0x000ee80000300800 */
[----:B------:R-:W3:Y:S04]  /*31e90*/  LDL.LU R11, [R1+0x86c] ;  /* 0x00086c00010b7983 */ /* 0x000ee80000300800 */
[----:B------:R-:W2:Y:S01]  /*31ea0*/  LDL.LU R32, [R1+0x890] ;  /* 0x0008900001207983 */ /* 0x000ea20000300800 */
[----:B------:R-:W-:-:S03]  /*31eb0*/  IMAD.MOV.U32 R36, RZ, RZ, R34 ;  /* 0x000000ffff247224 */ /* 0x000fc600078e0022 */
[----:B------:R-:W2:Y:S01]  /*31ec0*/  LDL.LU R33, [R1+0x894] ;  /* 0x0008940001217983 */ /* 0x000ea20000300800 */
[----:B------:R-:W-:-:S03]  /*31ed0*/  IMAD.MOV.U32 R0, RZ, RZ, R35 ;  /* 0x000000ffff007224 */ /* 0x000fc600078e0023 */
[----:B------:R-:W2:Y:S04]  /*31ee0*/  LDL.LU R34, [R1+0x898] ;  /* 0x0008980001227983 */ /* 0x000ea80000300800 */
[----:B------:R-:W2:Y:S04]  /*31ef0*/  LDL.LU R35, [R1+0x89c] ;  /* 0x00089c0001237983 */ /* 0x000ea80000300800 */
        /* <DEDUP_REMOVED lines=12> */
[----:B------:R-:W-:Y:S04]  /*31fc0*/  STL.64 [R1+0x1918], R58 ;  /* 0x0019183a01007387 */ /* 0x000fe80000100a00 */
[----:B------:R0:W-:Y:S04]  /*31fd0*/  STL.64 [R1+0x1910], R56 ;  /* 0x0019103801007387 */ /* 0x0001e80000100a00 */
[----:B0-----:R-:W3:Y:S04]  /*31fe0*/  LDL.LU R56, [R1+0x7e0] ;  /* 0x0007e00001387983 */ /* 0x001ee80000300800 */
[----:B------:R-:W3:Y:S04]  /*31ff0*/  LDL.LU R57, [R1+0x7e4] ;  /* 0x0007e40001397983 */ /* 0x000ee80000300800 */
[----:B------:R-:W3:Y:S04]  /*32000*/  LDL.LU R58, [R1+0x7e8] ;  /* 0x0007e800013a7983 */ /* 0x000ee80000300800 */
[----:B------:R-:W3:Y:S01]  /*32010*/  LDL.LU R59, [R1+0x7ec] ;  /* 0x0007ec00013b7983 */ /* 0x000ee20000300800 */
[----:B----4-:R-:W-:-:S15]  /*32020*/  HMMA.16816.F32 R48, R28, R54, R48 ;  /* 0x000000361c30723c */ /* 0x010fde0000001830 */
[----:B------:R-:W-:-:S04]  /*32030*/  NOP ;  /* 0x0000000000007918 */ /* 0x000fc80000000000 */
[----:B------:R-:W-:Y:S04]  /*32040*/  STL.64 [R1+0x8b0], R48 ;  /* 0x0008b03001007387 */ /* 0x000fe80000100a00 */
[----:B------:R0:W-:Y:S04]  /*32050*/  STL.64 [R1+0x8b8], R50 ;  /* 0x0008b83201007387 */ /* 0x0001e80000100a00 */
[----:B0-----:R-:W4:Y:S04]  /*32060*/  LDL.LU.64 R50, [R1+0x1a08] ;  /* 0x001a080001327983 */ /* 0x001f280000300a00 */
[----:B------:R-:W3:Y:S01]  /*32070*/  LDL.LU.64 R48, [R1+0x1a00] ;  /* 0x001a000001307983 */ /* 0x000ee20000300a00 */
[C---:B------:R-:W-:Y:S08]  /*32080*/  HMMA.16816.F32 R16, R28.reuse, R52, R16 ;  /* 0x000000341c10723c */ /* 0x040ff00000001810 */
[C---:B--2---:R-:W-:Y:S11]  /*32090*/  HMMA.16816.F32 R4, R28.reuse, R2, R4 ;  /* 0x000000021c04723c */ /* 0x044ff60000001804 */
[----:B------:R0:W-:Y:S04]  /*320a0*/  STL.64 [R1+0x8a0], R16 ;  /* 0x0008a01001007387 */ /* 0x0001e80000100a00 */
[----:B------:R1:W-:Y:S04]  /*320b0*/  STL.64 [R1+0x8a8], R18 ;  /* 0x0008a81201007387 */ /* 0x0003e80000100a00 */
[----:B0-----:R-:W2:Y:S04]  /*320c0*/  LDL.LU R16, [R1+0x830] ;  /* 0x0008300001107983 */ /* 0x001ea80000300800 */
[----:B------:R-:W2:Y:S04]  /*320d0*/  LDL.LU R17, [R1+0x834] ;  /* 0x0008340001117983 */ /* 0x000ea80000300800 */
[----:B-1----:R-:W2:Y:S04]  /*320e0*/  LDL.LU R18, [R1+0x838] ;  /* 0x0008380001127983 */ /* 0x002ea80000300800 */
[----:B------:R-:W2:Y:S04]  /*320f0*/  LDL.LU R19, [R1+0x83c] ;  /* 0x00083c0001137983 */ /* 0x000ea80000300800 */
[----:B------:R-:W-:Y:S04]  /*32100*/  STL.64 [R1+0x18f8], R54 ;  /* 0x0018f83601007387 */ /* 0x000fe80000100a00 */
[----:B------:R0:W-:Y:S04]  /*32110*/  STL.64 [R1+0x18f0], R52 ;  /* 0x0018f03401007387 */ /* 0x0001e80000100a00 */
[----:B0-----:R-:W2:Y:S04]  /*32120*/  LDL.LU R52, [R1+0x7f0] ;  /* 0x0007f00001347983 */ /* 0x001ea80000300800 */
[----:B------:R-:W2:Y:S04]  /*32130*/  LDL.LU R53, [R1+0x7f4] ;  /* 0x0007f40001357983 */ /* 0x000ea80000300800 */
[----:B------:R-:W2:Y:S04]  /*32140*/  LDL.LU R54, [R1+0x7f8] ;  /* 0x0007f80001367983 */ /* 0x000ea80000300800 */
[----:B------:R-:W2:Y:S01]  /*32150*/  LDL.LU R55, [R1+0x7fc] ;  /* 0x0007fc0001377983 */ /* 0x000ea20000300800 */
[----:B----4-:R-:W-:-:S15]  /*32160*/  HMMA.16816.F32 R32, R28, R50, R32 ;  /* 0x000000321c20723c */ /* 0x010fde0000001820 */
[----:B------:R-:W-:-:S04]  /*32170*/  NOP ;  /* 0x0000000000007918 */ /* 0x000fc80000000000 */
[----:B------:R-:W-:Y:S04]  /*32180*/  STL.64 [R1+0x890], R32 ;  /* 0x0008902001007387 */ /* 0x000fe80000100a00 */
[----:B------:R0:W-:Y:S04]  /*32190*/  STL.64 [R1+0x898], R34 ;  /* 0x0008982201007387 */ /* 0x0001e80000100a00 */
[----:B0-----:R-:W4:Y:S04]  /*321a0*/  LDL.LU.64 R34, [R1+0x19f8] ;  /* 0x0019f80001227983 */ /* 0x001f280000300a00 */
[----:B------:R-:W2:Y:S04]  /*321b0*/  LDL.LU.64 R32, [R1+0x19f0] ;  /* 0x0019f00001207983 */ /* 0x000ea80000300a00 */
[----:B------:R-:W-:Y:S04]  /*321c0*/  STL.64 [R1+0x1988], R50 ;  /* 0x0019883201007387 */ /* 0x000fe80000100a00 */
[----:B---3--:R0:W-:Y:S04]  /*321d0*/  STL.64 [R1+0x1980], R48 ;  /* 0x0019803001007387 */ /* 0x0081e80000100a00 */
[----:B0-----:R-:W3:Y:S04]  /*321e0*/  LDL.LU R48, [R1+0x800] ;  /* 0x0008000001307983 */ /* 0x001ee80000300800 */
[----:B------:R-:W3:Y:S04]  /*321f0*/  LDL.LU R49, [R1+0x804] ;  /* 0x0008040001317983 */ /* 0x000ee80000300800 */
[----:B------:R-:W3:Y:S04]  /*32200*/  LDL.LU R50, [R1+0x808] ;  /* 0x0008080001327983 */ /* 0x000ee80000300800 */
[----:B------:R-:W3:Y:S04]  /*32210*/  LDL.LU R51, [R1+0x80c] ;  /* 0x00080c0001337983 */ /* 0x000ee80000300800 */
[----:B------:R-:W-:Y:S04]  /*32220*/  STL.64 [R1+0x880], R4 ;  /* 0x0008800401007387 */ /* 0x000fe80000100a00 */
[----:B------:R0:W-:Y:S04]  /*32230*/  STL.64 [R1+0x888], R6 ;  /* 0x0008880601007387 */ /* 0x0001e80000100a00 */
[----:B0-----:R-:W2:Y:S04]  /*32240*/  LDL.LU.64 R6, [R1+0x19e8] ;  /* 0x0019e80001067983 */ /* 0x001ea80000300a00 */
[----:B------:R-:W2:Y:S02]  /*32250*/  LDL.LU.64 R4, [R1+0x19e0] ;  /* 0x0019e00001047983 */ /* 0x000ea40000300a00 */
[C---:B--2---:R-:W-:Y:S08]  /*32260*/  HMMA.16816.F32 R24, R28.reuse, R4, R24 ;  /* 0x000000041c18723c */ /* 0x044ff00000001818 */
[C---:B------:R-:W-:Y:S11]  /*32270*/  HMMA.16816.F32 R8, R28.reuse, R6, R8 ;  /* 0x000000061c08723c */ /* 0x040ff60000001808 */
[----:B------:R-:W-:Y:S04]  /*32280*/  STL.64 [R1+0x870], R24 ;  /* 0x0008701801007387 */ /* 0x000fe80000100a00 */
[----:B------:R0:W-:Y:S04]  /*32290*/  STL.64 [R1+0x878], R26 ;  /* 0x0008781a01007387 */ /* 0x0001e80000100a00 */
[----:B0-----:R-:W2:Y:S04]  /*322a0*/  LDL.LU.64 R26, [R1+0x19d8] ;  /* 0x0019d800011a7983 */ /* 0x001ea80000300a00 */
[----:B------:R-:W2:Y:S04]  /*322b0*/  LDL.LU.64 R24, [R1+0x19d0] ;  /* 0x0019d00001187983 */ /* 0x000ea80000300a00 */
[----:B------:R-:W-:Y:S04]  /*322c0*/  STL.64 [R1+0x860], R8 ;  /* 0x0008600801007387 */ /* 0x000fe80000100a00 */
[----:B------:R0:W-:Y:S04]  /*322d0*/  STL.64 [R1+0x868], R10 ;  /* 0x0008680a01007387 */ /* 0x0001e80000100a00 */
[----:B0-----:R-:W2:Y:S04]  /*322e0*/  LDL.LU.64 R10, [R1+0x19c8] ;  /* 0x0019c800010a7983 */ /* 0x001ea80000300a00 */
[----:B------:R-:W2:Y:S04]  /*322f0*/  LDL.LU.64 R8, [R1+0x19c0] ;  /* 0x0019c00001087983 */ /* 0x000ea80000300a00 */
[----:B------:R-:W-:Y:S04]  /*32300*/  STL.64 [R1+0x18b8], R6 ;  /* 0x0018b80601007387 */ /* 0x000fe80000100a00 */
[----:B------:R0:W-:Y:S04]  /*32310*/  STL.64 [R1+0x18b0], R4 ;  /* 0x0018b00401007387 */ /* 0x0001e80000100a00 */
[----:B0-----:R-:W3:Y:S04]  /*32320*/  LDL.LU R4, [R1+0x810] ;  /* 0x0008100001047983 */ /* 0x001ee80000300800 */
[----:B------:R-:W3:Y:S04]  /*32330*/  LDL.LU R5, [R1+0x814] ;  /* 0x0008140001057983 */ /* 0x000ee80000300800 */
[----:B------:R-:W3:Y:S04]  /*32340*/  LDL.LU R6, [R1+0x818] ;  /* 0x0008180001067983 */ /* 0x000ee80000300800 */
[----:B------:R-:W3:Y:S01]  /*32350*/  LDL.LU R7, [R1+0x81c] ;  /* 0x00081c0001077983 */ /* 0x000ee20000300800 */
        /* <DEDUP_REMOVED lines=16> */
[----:B--2---:R-:W-:-:S15]  /*32460*/  HMMA.16816.F32 R16, R28, R12, R16 ;  /* 0x0000000c1c10723c */ /* 0x004fde0000001810 */
[----:B------:R-:W-:-:S04]  /*32470*/  NOP ;  /* 0x0000000000007918 */ /* 0x000fc80000000000 */
[----:B------:R-:W-:Y:S04]  /*32480*/  STL.64 [R1+0x830], R16 ;  /* 0x0008301001007387 */ /* 0x000fe80000100a00 */
[----:B------:R0:W-:Y:S04]  /*32490*/  STL.64 [R1+0x838], R18 ;  /* 0x0008381201007387 */ /* 0x0001e80000100a00 */
[----:B0-----:R-:W2:Y:S04]  /*324a0*/  LDL.LU.64 R18, [R1+0x1998] ;  /* 0x0019980001127983 */ /* 0x001ea80000300a00 */
[----:B------:R-:W2:Y:S01]  /*324b0*/  LDL.LU.64 R16, [R1+0x1990] ;  /* 0x0019900001107983 */ /* 0x000ea20000300a00 */
[----:B---3--:R-:W-:Y:S03]  /*324c0*/  HMMA.16816.F32 R8, R28, R14, R8 ;  /* 0x0000000e1c08723c */ /* 0x008fe60000001808 */
[----:B------:R-:W-:Y:S04]  /*324d0*/  STL.64 [R1+0x18a8], R14 ;  /* 0x0018a80e01007387 */ /* 0x000fe80000100a00 */
[----:B------:R-:W-:-:S12]  /*324e0*/  STL.64 [R1+0x18a0], R12 ;  /* 0x0018a00c01007387 */ /* 0x000fd80000100a00 */
[----:B------:R-:W-:Y:S04]  /*324f0*/  STL.64 [R1+0x820], R8 ;  /* 0x0008200801007387 */ /* 0x000fe80000100a00 */
[----:B------:R2:W-:Y:S02]  /*32500*/  STL.64 [R1+0x828], R10 ;  /* 0x0008280a01007387 */ /* 0x0005e40000100a00 */
[C---:B--2---:R-:W-:Y:S08]  /*32510*/  HMMA.16816.F32 R8, R28.reuse, R16, R4 ;  /* 0x000000101c08723c */ /* 0x044ff00000001804 */
[C---:B------:R-:W-:Y:S01]  /*32520*/  HMMA.16816.F32 R4, R28.reuse, R18, R48 ;  /* 0x000000121c04723c */ /* 0x040fe20000001830 */
[----:B------:R-:W-:Y:S10]  /*32530*/  STL.64 [R1+0x18c8], R18 ;  /* 0x0018c81201007387 */ /* 0x000ff40000100a00 */
[----:B------:R-:W-:Y:S04]  /*32540*/  STL.64 [R1+0x810], R8 ;  /* 0x0008100801007387 */ /* 0x000fe80000100a00 */
[----:B------:R0:W-:Y:S04]  /*32550*/  STL.64 [R1+0x818], R10 ;  /* 0x0008180a01007387 */ /* 0x0001e80000100a00 */
[----:B------:R-:W-:Y:S04]  /*32560*/  STL.64 [R1+0x18c0], R16 ;  /* 0x0018c01001007387 */ /* 0x000fe80000100a00 */
[----:B------:R-:W-:Y:S04]  /*32570*/  STL.64 [R1+0x800], R4 ;  /* 0x0008000401007387 */ /* 0x000fe80000100a00 */
[----:B------:R1:W-:Y:S01]  /*32580*/  STL.64 [R1+0x808], R6 ;  /* 0x0008080601007387 */ /* 0x0003e20000100a00 */
[C---:B0-----:R-:W-:Y:S08]  /*32590*/  HMMA.16816.F32 R8, R28.reuse, R20, R52 ;  /* 0x000000141c08723c */ /* 0x041ff00000001834 */
[C---:B-1----:R-:W-:Y:S01]  /*325a0*/  HMMA.16816.F32 R4, R28.reuse, R22, R56 ;  /* 0x000000161c04723c */ /* 0x042fe20000001838 */
        /* <DEDUP_REMOVED lines=8> */
[----:B------:R-:W-:-:S10]  /*32630*/  IMAD.MOV.U32 R58, RZ, RZ, R36 ;  /* 0x000000ffff3a7224 */ /* 0x000fd400078e0024 */
[----:B------:R-:W-:Y:S04]  /*32640*/  STL.64 [R1+0x7d0], R8 ;  /* 0x0007d00801007387 */ /* 0x000fe80000100a00 */
[----:B------:R0:W-:Y:S04]  /*32650*/  STL.64 [R1+0x7d8], R10 ;  /* 0x0007d80a01007387 */ /* 0x0001e80000100a00 */
[----:B------:R1:W-:Y:S04]  /*32660*/  STL.64 [R1+0x7c0], R4 ;  /* 0x0007c00401007387 */ /* 0x0003e80000100a00 */
[----:B------:R2:W-:Y:S04]  /*32670*/  STL.64 [R1+0x7c8], R6 ;  /* 0x0007c80601007387 */ /* 0x0005e80000100a00 */
        /* <DEDUP_REMOVED lines=10> */
[----:B------:R-:W4:Y:S04]  /*32720*/  LDL.LU R38, [R1+0x7a8] ;  /* 0x0007a80001267983 */ /* 0x000f280000300800 */
[----:B------:R-:W4:Y:S04]  /*32730*/  LDL.LU R39, [R1+0x7ac] ;  /* 0x0007ac0001277983 */ /* 0x000f280000300800 */
        /* <DEDUP_REMOVED lines=17> */
[----:B------:R-:W3:Y:S01]  /*32850*/  LDL.LU R8, [R1+0x15fc] ;  /* 0x0015fc0001087983 */ /* 0x000ee20000300800 */
[----:B------:R-:W-:-:S03]  /*32860*/  IMAD.MOV.U32 R59, RZ, RZ, R0 ;  /* 0x000000ffff3b7224 */ /* 0x000fc600078e0000 */
[----:B------:R-:W3:Y:S04]  /*32870*/  LDL.LU R11, [R1+0x1608] ;  /* 0x00160800010b7983 */ /* 0x000ee80000300800 */
[----:B------:R-:W3:Y:S04]  /*32880*/  LDL.LU R0, [R1+0x1604] ;  /* 0x0016040001007983 */ /* 0x000ee80000300800 */
[----:B-1----:R-:W3:Y:S04]  /*32890*/  LDL.LU R4, [R1+0x730] ;  /* 0x0007300001047983 */ /* 0x002ee80000300800 */
[----:B------:R-:W3:Y:S04]  /*328a0*/  LDL.LU R5, [R1+0x734] ;  /* 0x0007340001057983 */ /* 0x000ee80000300800 */
[----:B--2---:R-:W2:Y:S04]  /*328b0*/  LDL.LU R6, [R1+0x738] ;  /* 0x0007380001067983 */ /* 0x004ea80000300800 */
[----:B------:R-:W2:Y:S04]  /*328c0*/  LDL.LU R7, [R1+0x73c] ;  /* 0x00073c0001077983 */ /* 0x000ea80000300800 */
[----:B------:R-:W2:Y:S04]  /*328d0*/  LDL.64 R56, [R1+0x18] ;  /* 0x0000180001387983 */ /* 0x000ea80000100a00 */
        /* <DEDUP_REMOVED lines=10> */
[C---:B----4-:R-:W-:Y:S08]  /*32980*/  HMMA.16816.F32 R36, R28.reuse, R34, R36 ;  /* 0x000000221c24723c */ /* 0x050ff00000001824 */
[----:B---3--:R-:W-:-:S15]  /*32990*/  HMMA.16816.F32 R48, R28, R32, R48 ;  /* 0x000000201c30723c */ /* 0x008fde0000001830 */
[----:B------:R-:W-:-:S04]  /*329a0*/  NOP ;  /* 0x0000000000007918 */ /* 0x000fc80000000000 */
[----:B------:R-:W-:Y:S04]  /*329b0*/  STL.64 [R1+0x7b0], R48 ;  /* 0x0007b03001007387 */ /* 0x000fe80000100a00 */
[----:B------:R0:W-:Y:S04]  /*329c0*/  STL.64 [R1+0x7b8], R50 ;  /* 0x0007b83201007387 */ /* 0x0001e80000100a00 */
[----:B0-----:R-:W3:Y:S04]  /*329d0*/  LDL.LU.64 R50, [R1+0x1988] ;  /* 0x0019880001327983 */ /* 0x001ee80000300a00 */
[----:B------:R-:W4:Y:S04]  /*329e0*/  LDL.LU.64 R48, [R1+0x1980] ;  /* 0x0019800001307983 */ /* 0x000f280000300a00 */
        /* <DEDUP_REMOVED lines=20> */
[----:B------:R-:W-:Y:S04]  /*32b30*/  STL.64 [R1+0x1848], R38 ;  /* 0x0018482601007387 */ /* 0x000fe80000100a00 */
[----:B------:R0:W-:Y:S04]  /*32b40*/  STL.64 [R1+0x1840], R36 ;  /* 0x0018402401007387 */ /* 0x0001e80000100a00 */
[----:B0-----:R-:W3:Y:S04]  /*32b50*/  LDL.LU R36, [R1+0x770] ;  /* 0x0007700001247983 */ /* 0x001ee80000300800 */
[----:B------:R-:W3:Y:S04]  /*32b60*/  LDL.LU R37, [R1+0x774] ;  /* 0x0007740001257983 */ /* 0x000ee80000300800 */
[----:B------:R-:W3:Y:S04]  /*32b70*/  LDL.LU R38, [R1+0x778] ;  /* 0x0007780001267983 */ /* 0x000ee80000300800 */
[----:B------:R-:W3:Y:S01]  /*32b80*/  LDL.LU R39, [R1+0x77c] ;  /* 0x00077c0001277983 */ /* 0x000ee20000300800 */
[----:B------:R-:W-:-:S02]  /*32b90*/  IMAD R10, R10, 0x100, R17 ;  /* 0x000001000a0a7824 */ /* 0x000fc400078e0211 */
[----:B------:R-:W-:Y:S02]  /*32ba0*/  IMAD R9, R9, 0x100, R18 ;  /* 0x0000010009097824 */ /* 0x000fe400078e0212 */
[----:B------:R-:W-:Y:S02]  /*32bb0*/  IMAD R8, R8, 0x100, R19 ;  /* 0x0000010008087824 */ /* 0x000fe400078e0213 */
[----:B------:R-:W-:Y:S01]  /*32bc0*/  IMAD R0, R0, 0x100, R11 ;  /* 0x0000010000007824 */ /* 0x000fe200078e020b */
[C---:B----4-:R-:W-:Y:S08]  /*32bd0*/  HMMA.16816.F32 R12, R28.reuse, R48, R12 ;  /* 0x000000301c0c723c */ /* 0x050ff0000000180c */
[C---:B--2---:R-:W-:Y:S08]  /*32be0*/  HMMA.16816.F32 R24, R28.reuse, R44, R24 ;  /* 0x0000002c1c18723c */ /* 0x044ff00000001818 */
[C---:B------:R-:W-:Y:S08]  /*32bf0*/  HMMA.16816.F32 R20, R28.reuse, R46, R20 ;  /* 0x0000002e1c14723c */ /* 0x040ff00000001814 */
[C---:B---3--:R-:W-:Y:S08]  /*32c00*/  HMMA.16816.F32 R32, R28.reuse, R42, R32 ;  /* 0x0000002a1c20723c */ /* 0x048ff00000001820 */
[----:B------:R-:W-:Y:S01]  /*32c10*/  HMMA.16816.F32 R36, R28, R40, R36 ;  /* 0x000000281c24723c */ /* 0x000fe20000001824 */
[----:B------:R-:W-:-:S02]  /*32c20*/  F2FP.F16.E4M3.UNPACK_B R28, R10 ;  /* 0x0000000aff1c723e */ /* 0x000fc400020006ff */
[----:B------:R-:W-:Y:S02]  /*32c30*/  F2FP.F16.E4M3.UNPACK_B R29, R9 ;  /* 0x00000009ff1d723e */ /* 0x000fe400020006ff */
[----:B------:R-:W-:Y:S02]  /*32c40*/  F2FP.F16.E4M3.UNPACK_B R30, R8 ;  /* 0x00000008ff1e723e */ /* 0x000fe400020006ff */
[----:B------:R-:W-:Y:S01]  /*32c50*/  F2FP.F16.E4M3.UNPACK_B R31, R0 ;  /* 0x00000000ff1f723e */ /* 0x000fe200020006ff */
[----:B------:R-:W-:Y:S06]  /*32c60*/  STL.64 [R1+0x1858], R42 ;  /* 0x0018582a01007387 */ /* 0x000fec0000100a00 */
[----:B------:R-:W-:Y:S05]  /*32c70*/  HMMA.16816.F32 R4, R28, R56, R4 ;  /* 0x000000381c04723c */ /* 0x000fea0000001804 */
[----:B------:R-:W-:Y:S04]  /*32c80*/  STL.64 [R1+0x770], R36 ;  /* 0x0007702401007387 */ /* 0x000fe80000100a00 */
[----:B------:R-:W-:Y:S04]  /*32c90*/  STL.64 [R1+0x778], R38 ;  /* 0x0007782601007387 */ /* 0x000fe80000100a00 */
[----:B------:R-:W-:Y:S04]  /*32ca0*/  STL.64 [R1+0x1850], R40 ;  /* 0x0018502801007387 */ /* 0x000fe80000100a00 */
[----:B------:R0:W-:Y:S04]  /*32cb0*/  STL.64 [R1+0x760], R32 ;  /* 0x0007602001007387 */ /* 0x0001e80000100a00 */
[----:B------:R-:W-:Y:S04]  /*32cc0*/  STL.64 [R1+0x768], R34 ;  /* 0x0007682201007387 */ /* 0x000fe80000100a00 */
[----:B------:R-:W-:Y:S04]  /*32cd0*/  STL.64 [R1+0x1878], R46 ;  /* 0x0018782e01007387 */ /* 0x000fe80000100a00 */
[----:B------:R-:W-:Y:S04]  /*32ce0*/  STL.64 [R1+0x750], R24 ;  /* 0x0007501801007387 */ /* 0x000fe80000100a00 */
[----:B------:R-:W-:Y:S04]  /*32cf0*/  STL.64 [R1+0x758], R26 ;  /* 0x0007581a01007387 */ /* 0x000fe80000100a00 */
[----:B------:R-:W-:Y:S04]  /*32d00*/  STL.64 [R1+0x1870], R44 ;  /* 0x0018702c01007387 */ /* 0x000fe80000100a00 */
[----:B------:R-:W-:Y:S04]  /*32d10*/  STL.64 [R1+0x740], R20 ;  /* 0x0007401401007387 */ /* 0x000fe80000100a00 */
[----:B------:R-:W-:Y:S01]  /*32d20*/  STL.64 [R1+0x748], R22 ;  /* 0x0007481601007387 */ /* 0x000fe20000100a00 */
[----:B------:R-:W-:-:S03]  /*32d30*/  IMAD.MOV.U32 R0, RZ, RZ, R57 ;  /* 0x000000ffff007224 */ /* 0x000fc600078e0039 */
[----:B------:R-:W-:Y:S04]  /*32d40*/  STL.64 [R1+0x18e8], R50 ;  /* 0x0018e83201007387 */ /* 0x000fe80000100a00 */
[----:B------:R-:W-:Y:S04]  /*32d50*/  STL.64 [R1+0x18e0], R48 ;  /* 0x0018e03001007387 */ /* 0x000fe80000100a00 */
[----:B------:R-:W-:Y:S04]  /*32d60*/  STL.64 [R1+0x520], R12 ;  /* 0x0005200c01007387 */ /* 0x000fe80000100a00 */
[----:B------:R-:W-:Y:S04]  /*32d70*/  STL.64 [R1+0x528], R14 ;  /* 0x0005280e01007387 */ /* 0x000fe80000100a00 */
[----:B------:R-:W-:Y:S04]  /*32d80*/  STL [R1+0x183c], R0 ;  /* 0x00183c0001007387 */ /* 0x000fe80000100800 */
        /* <DEDUP_REMOVED lines=8> */
[----:B------:R-:W3:Y:S04]  /*32e10*/  LDL.LU R34, [R1+0x618] ;  /* 0x0006180001227983 */ /* 0x000ee80000300800 */
[----:B------:R-:W3:Y:S04]  /*32e20*/  LDL.LU R35, [R1+0x61c] ;  /* 0x00061c0001237983 */ /* 0x000ee80000300800 */
[----:B---3--:R-:W-:Y:S04]  /*32e30*/  STL.64 [R1+0x1908], R34 ;  /* 0x0019082201007387 */ /* 0x008fe80000100a00 */
[----:B--2---:R0:W-:Y:S04]  /*32e40*/  STL.64 [R1+0x1900], R32 ;  /* 0x0019002001007387 */ /* 0x0041e80000100a00 */
[----:B------:R-:W2:Y:S04]  /*32e50*/  LDL.LU R40, [R1+0x630] ;  /* 0x0006300001287983 */ /* 0x000ea80000300800 */
[----:B------:R-:W2:Y:S04]  /*32e60*/  LDL.LU R41, [R1+0x634] ;  /* 0x0006340001297983 */ /* 0x000ea80000300800 */
[----:B------:R-:W3:Y:S04]  /*32e70*/  LDL.LU R42, [R1+0x638] ;  /* 0x00063800012a7983 */ /* 0x000ee80000300800 */
[----:B------:R-:W3:Y:S04]  /*32e80*/  LDL.LU R43, [R1+0x63c] ;  /* 0x00063c00012b7983 */ /* 0x000ee80000300800 */
[----:B---3--:R1:W-:Y:S04]  /*32e90*/  STL.64 [R1+0x1928], R42 ;  /* 0x0019282a01007387 */ /* 0x0083e80000100a00 */
[----:B--2---:R-:W-:Y:S04]  /*32ea0*/  STL.64 [R1+0x1920], R40 ;  /* 0x0019202801007387 */ /* 0x004fe80000100a00 */
[----:B------:R-:W2:Y:S04]  /*32eb0*/  LDL.LU R44, [R1+0x640] ;  /* 0x00064000012c7983 */ /* 0x000ea80000300800 */
[----:B------:R-:W2:Y:S04]  /*32ec0*/  LDL.LU R45, [R1+0x644] ;  /* 0x00064400012d7983 */ /* 0x000ea80000300800 */
[----:B------:R-:W3:Y:S04]  /*32ed0*/  LDL.LU R46, [R1+0x648] ;  /* 0x00064800012e7983 */ /* 0x000ee80000300800 */
[----:B------:R-:W3:Y:S04]  /*32ee0*/  LDL.LU R47, [R1+0x64c] ;  /* 0x00064c00012f7983 */ /* 0x000ee80000300800 */
[----:B---3--:R-:W-:Y:S04]  /*32ef0*/  STL.64 [R1+0x1938], R46 ;  /* 0x0019382e01007387 */ /* 0x008fe80000100a00 */
[----:B--2---:R-:W-:Y:S04]  /*32f00*/  STL.64 [R1+0x1930], R44 ;  /* 0x0019302c01007387 */ /* 0x004fe80000100a00 */
[----:B------:R-:W2:Y:S04]  /*32f10*/  LDL.LU R8, [R1+0x670] ;  /* 0x0006700001087983 */ /* 0x000ea80000300800 */
[----:B------:R-:W2:Y:S04]  /*32f20*/  LDL.LU R9, [R1+0x674] ;  /* 0x0006740001097983 */ /* 0x000ea80000300800 */
[----:B------:R-:W3:Y:S04]  /*32f30*/  LDL.LU R10, [R1+0x678] ;  /* 0x00067800010a7983 */ /* 0x000ee80000300800 */
[----:B------:R-:W3:Y:S04]  /*32f40*/  LDL.LU R11, [R1+0x67c] ;  /* 0x00067c00010b7983 */ /* 0x000ee80000300800 */
[----:B---3--:R-:W-:Y:S04]  /*32f50*/  STL.64 [R1+0x1948], R10 ;  /* 0x0019480a01007387 */ /* 0x008fe80000100a00 */
[----:B--2---:R2:W-:Y:S04]  /*32f60*/  STL.64 [R1+0x1940], R8 ;  /* 0x0019400801007387 */ /* 0x0045e80000100a00 */
[----:B------:R-:W3:Y:S04]  /*32f70*/  LDL.LU R52, [R1+0x6d0] ;  /* 0x0006d00001347983 */ /* 0x000ee80000300800 */
[----:B------:R-:W3:Y:S04]  /*32f80*/  LDL.LU R53, [R1+0x6d4] ;  /* 0x0006d40001357983 */ /* 0x000ee80000300800 */
[----:B------:R-:W3:Y:S04]  /*32f90*/  LDL.LU R54, [R1+0x6d8] ;  /* 0x0006d80001367983 */ /* 0x000ee80000300800 */
[----:B------:R-:W3:Y:S04]  /*32fa0*/  LDL.LU R55, [R1+0x6dc] ;  /* 0x0006dc0001377983 */ /* 0x000ee80000300800 */
[----:B0-----:R-:W4:Y:S04]  /*32fb0*/  LDL.LU R32, [R1+0x6e0] ;  /* 0x0006e00001207983 */ /* 0x001f280000300800 */
[----:B------:R-:W4:Y:S04]  /*32fc0*/  LDL.LU R33, [R1+0x6e4] ;  /* 0x0006e40001217983 */ /* 0x000f280000300800 */
[----:B------:R-:W4:Y:S04]  /*32fd0*/  LDL.LU R34, [R1+0x6e8] ;  /* 0x0006e80001227983 */ /* 0x000f280000300800 */
[----:B------:R-:W4:Y:S04]  /*32fe0*/  LDL.LU R35, [R1+0x6ec] ;  /* 0x0006ec0001237983 */ /* 0x000f280000300800 */
[----:B------:R-:W3:Y:S04]  /*32ff0*/  LDL.LU R56, [R1+0x6f0] ;  /* 0x0006f00001387983 */ /* 0x000ee80000300800 */
[----:B------:R-:W3:Y:S04]  /*33000*/  LDL.LU R57, [R1+0x6f4] ;  /* 0x0006f40001397983 */ /* 0x000ee80000300800 */
[----:B------:R-:W3:Y:S04]  /*33010*/  LDL.LU R58, [R1+0x6f8] ;  /* 0x0006f800013a7983 */ /* 0x000ee80000300800 */
[----:B------:R-:W3:Y:S04]  /*33020*/  LDL.LU R59, [R1+0x6fc] ;  /* 0x0006fc00013b7983 */ /* 0x000ee80000300800 */
[----:B-1----:R-:W3:Y:S04]  /*33030*/  LDL R42, [R1] ;  /* 0x00000000012a7983 */ /* 0x002ee80000100800 */
[----:B------:R-:W3:Y:S04]  /*33040*/  LDL R43, [R1+0x4] ;  /* 0x00000400012b7983 */ /* 0x000ee80000100800 */
[----:B--2---:R-:W2:Y:S04]  /*33050*/  LDL.LU R8, [R1+0x710] ;  /* 0x0007100001087983 */ /* 0x004ea80000300800 */
[----:B------:R-:W2:Y:S04]  /*33060*/  LDL.LU R9, [R1+0x714] ;  /* 0x0007140001097983 */ /* 0x000ea80000300800 */
[----:B------:R-:W2:Y:S04]  /*33070*/  LDL.LU R10, [R1+0x718] ;  /* 0x00071800010a7983 */ /* 0x000ea80000300800 */
[----:B------:R-:W2:Y:S04]  /*33080*/  LDL.LU R11, [R1+0x71c] ;  /* 0x00071c00010b7983 */ /* 0x000ea80000300800 */
[----:B------:R-:W2:Y:S04]  /*33090*/  LDL.64 R40, [R1+0x8] ;  /* 0x0000080001287983 */ /* 0x000ea80000100a00 */
        /* <DEDUP_REMOVED lines=32> */
[----:B--2---:R-:W-:Y:S01]  /*332a0*/  HMMA.16816.F32 R8, R28, R40, R8 ;  /* 0x000000281c08723c */ /* 0x004fe20000001808 */
[----:B------:R-:W-:-:S07]  /*332b0*/  IMAD.MOV.U32 R0, RZ, RZ, R41 ;  /* 0x000000ffff007224 */ /* 0x000fce00078e0029 */
[C---:B---3--:R-:W-:Y:S08]  /*332c0*/  HMMA.16816.F32 R40, R28.reuse, R42, R44 ;  /* 0x0000002a1c28723c */ /* 0x048ff0000000182c */
[C---:B------:R-:W-:Y:S03]  /*332d0*/  HMMA.16816.F32 R56, R28.reuse, R60, R56 ;  /* 0x0000003c1c38723c */ /* 0x040fe60000001838 */
[----:B------:R-:W-:Y:S04]  /*332e0*/  STL.64 [R1+0x710], R8 ;  /* 0x0007100801007387 */ /* 0x000fe80000100a00 */
[----:B------:R0:W-:Y:S04]  /*332f0*/  STL.64 [R1+0x718], R10 ;  /* 0x0007180a01007387 */ /* 0x0001e80000100a00 */
[----:B0-----:R-:W2:Y:S04]  /*33300*/  LDL.LU.64 R10, [R1+0x1948] ;  /* 0x00194800010a7983 */ /* 0x001ea80000300a00 */
[----:B------:R-:W2:Y:S04]  /*33310*/  LDL.LU.64 R8, [R1+0x1940] ;  /* 0x0019400001087983 */ /* 0x000ea80000300a00 */
[----:B------:R-:W3:Y:S04]  /*33320*/  LDL.LU.64 R46, [R1+0x1938] ;  /* 0x00193800012e7983 */ /* 0x000ee80000300a00 */
[----:B------:R-:W3:Y:S04]  /*33330*/  LDL.LU.64 R44, [R1+0x1930] ;  /* 0x00193000012c7983 */ /* 0x000ee80000300a00 */
[----:B------:R-:W-:Y:S04]  /*33340*/  STL.64 [R1+0x700], R40 ;  /* 0x0007002801007387 */ /* 0x000fe80000100a00 */
[----:B------:R0:W-:Y:S04]  /*33350*/  STL.64 [R1+0x708], R42 ;  /* 0x0007082a01007387 */ /* 0x0001e80000100a00 */
[----:B0-----:R-:W2:Y:S04]  /*33360*/  LDL.LU.64 R42, [R1+0x1928] ;  /* 0x00192800012a7983 */ /* 0x001ea80000300a00 */
[----:B------:R-:W2:Y:S04]  /*33370*/  LDL.LU.64 R40, [R1+0x1920] ;  /* 0x0019200001287983 */ /* 0x000ea80000300a00 */
        /* <DEDUP_REMOVED lines=9> */
[----:B------:R-:W2:Y:S04]  /*33410*/  LDL.LU.64 R32, [R1+0x1900] ;  /* 0x0019000001207983 */ /* 0x000ea80000300a00 */
[----:B------:R-:W-:Y:S04]  /*33420*/  STL.64 [R1+0x6d0], R52 ;  /* 0x0006d03401007387 */ /* 0x000fe80000100a00 */
[----:B------:R0:W-:Y:S04]  /*33430*/  STL.64 [R1+0x6d8], R54 ;  /* 0x0006d83601007387 */ /* 0x0001e80000100a00 */
[----:B0-----:R-:W4:Y:S04]  /*33440*/  LDL.LU.64 R54, [R1+0x18f8] ;  /* 0x0018f80001367983 */ /* 0x001f280000300a00 */
[----:B------:R-:W2:Y:S04]  /*33450*/  LDL.LU.64 R52, [R1+0x18f0] ;  /* 0x0018f00001347983 */ /* 0x000ea80000300a00 */
        /* <DEDUP_REMOVED lines=10> */
[----:B0-----:R-:W4:Y:S01]  /*33500*/  LDL.LU.64 R50, [R1+0x18e8] ;  /* 0x0018e80001327983 */ /* 0x001f220000300a00 */
[C---:B--2---:R-:W-:Y:S08]  /*33510*/  HMMA.16816.F32 R20, R28.reuse, R52, R20 ;  /* 0x000000341c14723c */ /* 0x044ff00000001814 */
[C---:B------:R-:W-:Y:S01]  /*33520*/  HMMA.16816.F32 R4, R28.reuse, R2, R4 ;  /* 0x000000021c04723c */ /* 0x040fe20000001804 */
[----:B------:R-:W2:Y:S10]  /*33530*/  LDL.LU.64 R48, [R1+0x18e0] ;  /* 0x0018e00001307983 */ /* 0x000eb40000300a00 */
[----:B------:R-:W-:Y:S04]  /*33540*/  STL.64 [R1+0x6b0], R20 ;  /* 0x0006b01401007387 */ /* 0x000fe80000100a00 */
[----:B------:R0:W-:Y:S04]  /*33550*/  STL.64 [R1+0x6b8], R22 ;  /* 0x0006b81601007387 */ /* 0x0001e80000100a00 */
[----:B0-----:R-:W2:Y:S04]  /*33560*/  LDL.LU.64 R22, [R1+0x18d8] ;  /* 0x0018d80001167983 */ /* 0x001ea80000300a00 */
        /* <DEDUP_REMOVED lines=28> */
[----:B------:R0:W-:Y:S01]  /*33730*/  STL.64 [R1+0x1768], R4 ;  /* 0x0017680401007387 */ /* 0x0001e20000100a00 */
[C---:B--2---:R-:W-:Y:S08]  /*33740*/  HMMA.16816.F32 R52, R28.reuse, R8, R52 ;  /* 0x000000081c34723c */ /* 0x044ff00000001834 */
[C---:B0-----:R-:W-:Y:S01]  /*33750*/  HMMA.16816.F32 R4, R28.reuse, R10, R56 ;  /* 0x0000000a1c04723c */ /* 0x041fe20000001838 */
[----:B------:R-:W-:Y:S10]  /*33760*/  STL.64 [R1+0x1750], R10 ;  /* 0x0017500a01007387 */ /* 0x000ff40000100a00 */
[----:B------:R-:W-:Y:S04]  /*33770*/  STL.64 [R1+0x660], R52 ;  /* 0x0006603401007387 */ /* 0x000fe80000100a00 */
[----:B------:R-:W-:Y:S04]  /*33780*/  STL.64 [R1+0x668], R54 ;  /* 0x0006683601007387 */ /* 0x000fe80000100a00 */
[----:B------:R3:W-:Y:S04]  /*33790*/  STL.64 [R1+0x1748], R8 ;  /* 0x0017480801007387 */ /* 0x0007e80000100a00 */
[----:B------:R-:W-:Y:S04]  /*337a0*/  STL.64 [R1+0x650], R4 ;  /* 0x0006500401007387 */ /* 0x000fe80000100a00 */
[----:B------:R0:W-:Y:S01]  /*337b0*/  STL.64 [R1+0x658], R6 ;  /* 0x0006580601007387 */ /* 0x0001e20000100a00 */
[C---:B---3--:R-:W-:Y:S08]  /*337c0*/  HMMA.16816.F32 R8, R28.reuse, R12, R44 ;  /* 0x0000000c1c08723c */ /* 0x048ff0000000182c */
[C---:B0-----:R-:W-:Y:S01]  /*337d0*/  HMMA.16816.F32 R4, R28.reuse, R14, R40 ;  /* 0x0000000e1c04723c */ /* 0x041fe20000001828 */
[----:B------:R-:W-:Y:S10]  /*337e0*/  STL.64 [R1+0x1740], R14 ;  /* 0x0017400e01007387 */ /* 0x000ff40000100a00 */
[----:B------:R-:W-:Y:S04]  /*337f0*/  STL.64 [R1+0x640], R8 ;  /* 0x0006400801007387 */ /* 0x000fe80000100a00 */
[----:B------:R0:W-:Y:S04]  /*33800*/  STL.64 [R1+0x648], R10 ;  /* 0x0006480a01007387 */ /* 0x0001e80000100a00 */
[----:B------:R-:W-:Y:S04]  /*33810*/  STL.64 [R1+0x1738], R12 ;  /* 0x0017380c01007387 */ /* 0x000fe80000100a00 */
[----:B------:R-:W-:Y:S04]  /*33820*/  STL.64 [R1+0x630], R4 ;  /* 0x0006300401007387 */ /* 0x000fe80000100a00 */
[----:B------:R4:W-:Y:S01]  /*33830*/  STL.64 [R1+0x638], R6 ;  /* 0x0006380601007387 */ /* 0x0009e20000100a00 */
[C---:B0-----:R-:W-:Y:S08]  /*33840*/  HMMA.16816.F32 R8, R28.reuse, R16, R36 ;  /* 0x000000101c08723c */ /* 0x041ff00000001824 */
[C---:B----4-:R-:W-:Y:S01]  /*33850*/  HMMA.16816.F32 R4, R28.reuse, R18, R32 ;  /* 0x000000121c04723c */ /* 0x050fe20000001820 */
[----:B------:R-:W-:Y:S10]  /*33860*/  STL.64 [R1+0x1760], R18 ;  /* 0x0017601201007387 */ /* 0x000ff40000100a00 */
[----:B------:R0:W-:Y:S04]  /*33870*/  STL.64 [R1+0x620], R8 ;  /* 0x0006200801007387 */ /* 0x0001e80000100a00 */
[----:B------:R-:W-:Y:S04]  /*33880*/  STL.64 [R1+0x628], R10 ;  /* 0x0006280a01007387 */ /* 0x000fe80000100a00 */
[----:B------:R-:W-:Y:S04]  /*33890*/  STL.64 [R1+0x1758], R16 ;  /* 0x0017581001007387 */ /* 0x000fe80000100a00 */
[----:B------:R-:W-:Y:S04]  /*338a0*/  STL.64 [R1+0x610], R4 ;  /* 0x0006100401007387 */ /* 0x000fe80000100a00 */
[----:B------:R1:W-:Y:S04]  /*338b0*/  STL.64 [R1+0x618], R6 ;  /* 0x0006180601007387 */ /* 0x0003e80000100a00 */
[----:B0-----:R-:W2:Y:S01]  /*338c0*/  LDL.LU R8, [R1+0x550] ;  /* 0x0005500001087983 */ /* 0x001ea20000300800 */
[----:B-1----:R-:W-:-:S15]  /*338d0*/  HMMA.16816.F32 R4, R28, R20, R24 ;  /* 0x000000141c04723c */ /* 0x002fde0000001818 */
[----:B------:R-:W-:-:S04]  /*338e0*/  NOP ;  /* 0x0000000000007918 */ /* 0x000fc80000000000 */
[----:B------:R0:W-:Y:S04]  /*338f0*/  STL.64 [R1+0x600], R4 ;  /* 0x0006000401007387 */ /* 0x0001e80000100a00 */
[----:B------:R1:W-:Y:S04]  /*33900*/  STL.64 [R1+0x608], R6 ;  /* 0x0006080601007387 */ /* 0x0003e80000100a00 */
        /* <DEDUP_REMOVED lines=37> */
[----:B-1----:R-:W2:Y:S04]  /*33b60*/  LDL.LU R6, [R1+0x1618] ;  /* 0x0016180001067983 */ /* 0x002ea80000300800 */
[----:B------:R-:W2:Y:S04]  /*33b70*/  LDL.LU R7, [R1+0x1614] ;  /* 0x0016140001077983 */ /* 0x000ea80000300800 */
[----:B------:R-:W2:Y:S04]  /*33b80*/  LDL.LU R52, [R1+0x1620] ;  /* 0x0016200001347983 */ /* 0x000ea80000300800 */
        /* <DEDUP_REMOVED lines=16> */
[C---:B----4-:R-:W-:Y:S11]  /*33c90*/  HMMA.16816.F32 R32, R28.reuse, R26, R32 ;  /* 0x0000001a1c20723c */ /* 0x050ff60000001820 */
[----:B------:R-:W-:Y:S04]  /*33ca0*/  STL.64 [R1+0x5e0], R44 ;  /* 0x0005e02c01007387 */ /* 0x000fe80000100a00 */
[----:B------:R0:W-:Y:S04]  /*33cb0*/  STL.64 [R1+0x5e8], R46 ;  /* 0x0005e82e01007387 */ /* 0x0001e80000100a00 */
[----:B0-----:R-:W2:Y:S04]  /*33cc0*/  LDL.LU.64 R46, [R1+0x1878] ;  /* 0x00187800012e7983 */ /* 0x001ea80000300a00 */
        /* <DEDUP_REMOVED lines=23> */
[C---:B----4-:R-:W-:Y:S08]  /*33e40*/  HMMA.16816.F32 R12, R28.reuse, R44, R12 ;  /* 0x0000002c1c0c723c */ /* 0x050ff0000000180c */
[C---:B------:R-:W-:Y:S08]  /*33e50*/  HMMA.16816.F32 R8, R28.reuse, R46, R8 ;  /* 0x0000002e1c08723c */ /* 0x040ff00000001808 */
[C---:B---3--:R-:W-:Y:S08]  /*33e60*/  HMMA.16816.F32 R20, R28.reuse, R40, R20 ;  /* 0x000000281c14723c */ /* 0x048ff00000001814 */
[C---:B--2---:R-:W-:Y:S08]  /*33e70*/  HMMA.16816.F32 R16, R28.reuse, R42, R16 ;  /* 0x0000002a1c10723c */ /* 0x044ff00000001810 */
[C---:B0-----:R-:W-:Y:S08]  /*33e80*/  HMMA.16816.F32 R32, R28.reuse, R36, R24 ;  /* 0x000000241c20723c */ /* 0x041ff00000001818 */
[C---:B------:R-:W-:Y:S01]  /*33e90*/  HMMA.16816.F32 R24, R28.reuse, R38, R56 ;  /* 0x000000261c18723c */ /* 0x040fe20000001838 */
[----:B------:R-:W2:Y:S10]  /*33ea0*/  LDL.LU R56, [R1+0x510] ;  /* 0x0005100001387983 */ /* 0x000eb40000300800 */
[----:B------:R-:W-:Y:S04]  /*33eb0*/  STL.64 [R1+0x5a0], R32 ;  /* 0x0005a02001007387 */ /* 0x000fe80000100a00 */
[----:B------:R-:W-:Y:S04]  /*33ec0*/  STL.64 [R1+0x5a8], R34 ;  /* 0x0005a82201007387 */ /* 0x000fe80000100a00 */
[----:B------:R-:W-:Y:S04]  /*33ed0*/  STL.64 [R1+0x590], R24 ;  /* 0x0005901801007387 */ /* 0x000fe80000100a00 */
[----:B------:R-:W-:Y:S04]  /*33ee0*/  STL.64 [R1+0x598], R26 ;  /* 0x0005981a01007387 */ /* 0x000fe80000100a00 */
[----:B------:R-:W2:Y:S04]  /*33ef0*/  LDL.LU R57, [R1+0x514] ;  /* 0x0005140001397983 */ /* 0x000ea80000300800 */
[----:B------:R-:W2:Y:S04]  /*33f00*/  LDL.LU R58, [R1+0x518] ;  /* 0x00051800013a7983 */ /* 0x000ea80000300800 */
[----:B------:R-:W2:Y:S04]  /*33f10*/  LDL.LU R59, [R1+0x51c] ;  /* 0x00051c00013b7983 */ /* 0x000ea80000300800 */
[----:B------:R-:W-:Y:S04]  /*33f20*/  STL.64 [R1+0x1710], R38 ;  /* 0x0017102601007387 */ /* 0x000fe80000100a00 */
[----:B------:R-:W-:Y:S04]  /*33f30*/  STL.64 [R1+0x1708], R36 ;  /* 0x0017082401007387 */ /* 0x000fe80000100a00 */
        /* <DEDUP_REMOVED lines=9> */
[----:B------:R1:W-:Y:S04]  /*33fd0*/  STL.64 [R1+0x16f0], R44 ;  /* 0x0016f02c01007387 */ /* 0x0003e80000100a00 */
[----:B------:R-:W-:Y:S04]  /*33fe0*/  STL.64 [R1+0x550], R8 ;  /* 0x0005500801007387 */ /* 0x000fe80000100a00 */
[----:B------:R2:W-:Y:S04]  /*33ff0*/  STL.64 [R1+0x558], R10 ;  /* 0x0005580a01007387 */ /* 0x0005e80000100a00 */
[----:B0-----:R-:W3:Y:S04]  /*34000*/  LDL.LU R40, [R1+0x2c0] ;  /* 0x0002c00001287983 */ /* 0x001ee80000300800 */
[----:B------:R-:W3:Y:S04]  /*34010*/  LDL.LU R41, [R1+0x2c4] ;  /* 0x0002c40001297983 */ /* 0x000ee80000300800 */
[----:B------:R-:W4:Y:S04]  /*34020*/  LDL.LU R42, [R1+0x2c8] ;  /* 0x0002c800012a7983 */ /* 0x000f280000300800 */
[----:B------:R-:W4:Y:S04]  /*34030*/  LDL.LU R43, [R1+0x2cc] ;  /* 0x0002cc00012b7983 */ /* 0x000f280000300800 */
[----:B----4-:R-:W-:Y:S04]  /*34040*/  STL.64 [R1+0x17a0], R42 ;  /* 0x0017a02a01007387 */ /* 0x010fe80000100a00 */
[----:B---3--:R-:W-:Y:S04]  /*34050*/  STL.64 [R1+0x1798], R40 ;  /* 0x0017982801007387 */ /* 0x008fe80000100a00 */
[----:B-1----:R-:W3:Y:S04]  /*34060*/  LDL.LU R44, [R1+0x2e0] ;  /* 0x0002e000012c7983 */ /* 0x002ee80000300800 */
[----:B------:R-:W3:Y:S04]  /*34070*/  LDL.LU R45, [R1+0x2e4] ;  /* 0x0002e400012d7983 */ /* 0x000ee80000300800 */
[----:B------:R-:W4:Y:S04]  /*34080*/  LDL.LU R46, [R1+0x2e8] ;  /* 0x0002e800012e7983 */ /* 0x000f280000300800 */
[----:B------:R-:W4:Y:S01]  /*34090*/  LDL.LU R47, [R1+0x2ec] ;  /* 0x0002ec00012f7983 */ /* 0x000f220000300800 */
[----:B--2---:R-:W-:Y:S03]  /*340a0*/  HMMA.16816.F32 R8, R28, R48, R56 ;  /* 0x000000301c08723c */ /* 0x004fe60000001838 */
[----:B----4-:R-:W-:Y:S04]  /*340b0*/  STL.64 [R1+0x17c0], R46 ;  /* 0x0017c02e01007387 */ /* 0x010fe80000100a00 */
[----:B---3--:R0:W-:Y:S04]  /*340c0*/  STL.64 [R1+0x17b8], R44 ;  /* 0x0017b82c01007387 */ /* 0x0081e80000100a00 */
[----:B------:R-:W2:Y:S04]  /*340d0*/  LDL.LU R36, [R1+0x2a0] ;  /* 0x0002a00001247983 */ /* 0x000ea80000300800 */
[----:B------:R-:W2:Y:S04]  /*340e0*/  LDL.LU R37, [R1+0x2a4] ;  /* 0x0002a40001257983 */ /* 0x000ea80000300800 */
[----:B------:R-:W3:Y:S04]  /*340f0*/  LDL.LU R38, [R1+0x2a8] ;  /* 0x0002a80001267983 */ /* 0x000ee80000300800 */
[----:B------:R-:W3:Y:S04]  /*34100*/  LDL.LU R39, [R1+0x2ac] ;  /* 0x0002ac0001277983 */ /* 0x000ee80000300800 */
[----:B---3--:R-:W-:Y:S04]  /*34110*/  STL.64 [R1+0x17e0], R38 ;  /* 0x0017e02601007387 */ /* 0x008fe80000100a00 */
[----:B--2---:R1:W-:Y:S04]  /*34120*/  STL.64 [R1+0x17d8], R36 ;  /* 0x0017d82401007387 */ /* 0x0043e80000100a00 */
[----:B------:R-:W-:Y:S04]  /*34130*/  STL.64 [R1+0x17f0], R50 ;  /* 0x0017f03201007387 */ /* 0x000fe80000100a00 */
[----:B------:R2:W-:Y:S04]  /*34140*/  STL.64 [R1+0x17e8], R48 ;  /* 0x0017e83001007387 */ /* 0x0005e80000100a00 */
[----:B------:R-:W-:Y:S04]  /*34150*/  STL.64 [R1+0x510], R8 ;  /* 0x0005100801007387 */ /* 0x000fe80000100a00 */
[----:B------:R-:W-:Y:S04]  /*34160*/  STL.64 [R1+0x518], R10 ;  /* 0x0005180a01007387 */ /* 0x000fe80000100a00 */
[----:B------:R-:W3:Y:S04]  /*34170*/  LDL.LU R16, [R1+0x3a0] ;  /* 0x0003a00001107983 */ /* 0x000ee80000300800 */
[----:B------:R-:W3:Y:S04]  /*34180*/  LDL.LU R17, [R1+0x3a4] ;  /* 0x0003a40001117983 */ /* 0x000ee80000300800 */
[----:B------:R-:W4:Y:S04]  /*34190*/  LDL.LU R18, [R1+0x3a8] ;  /* 0x0003a80001127983 */ /* 0x000f280000300800 */
[----:B------:R-:W4:Y:S01]  /*341a0*/  LDL.LU R19, [R1+0x3ac] ;  /* 0x0003ac0001137983 */ /* 0x000f220000300800 */
[----:B------:R-:W-:-:S02]  /*341b0*/  IMAD R5, R5, 0x100, R4 ;  /* 0x0000010005057824 */ /* 0x000fc400078e0204 */
[----:B------:R-:W-:-:S03]  /*341c0*/  IMAD R4, R7, 0x100, R6 ;  /* 0x0000010007047824 */ /* 0x000fc600078e0206 */
[----:B------:R-:W-:Y:S02]  /*341d0*/  F2FP.F16.E4M3.UNPACK_B R28, R5 ;  /* 0x00000005ff1c723e */ /* 0x000fe400020006ff */
[----:B------:R-:W-:Y:S01]  /*341e0*/  F2FP.F16.E4M3.UNPACK_B R29, R4 ;  /* 0x00000004ff1d723e */ /* 0x000fe200020006ff */
[----:B----4-:R-:W-:Y:S04]  /*341f0*/  STL.64 [R1+0x1800], R18 ;  /* 0x0018001201007387 */ /* 0x010fe80000100a00 */
[----:B---3--:R3:W-:Y:S04]  /*34200*/  STL.64 [R1+0x17f8], R16 ;  /* 0x0017f81001007387 */ /* 0x0087e80000100a00 */
[----:B------:R-:W4:Y:S04]  /*34210*/  LDL.LU R4, [R1+0x3c0] ;  /* 0x0003c00001047983 */ /* 0x000f280000300800 */
[----:B------:R-:W4:Y:S04]  /*34220*/  LDL.LU R5, [R1+0x3c4] ;  /* 0x0003c40001057983 */ /* 0x000f280000300800 */
[----:B------:R-:W2:Y:S04]  /*34230*/  LDL.LU R6, [R1+0x3c8] ;  /* 0x0003c80001067983 */ /* 0x000ea80000300800 */
[----:B------:R-:W2:Y:S01]  /*34240*/  LDL.LU R7, [R1+0x3cc] ;  /* 0x0003cc0001077983 */ /* 0x000ea20000300800 */
[----:B------:R-:W-:-:S02]  /*34250*/  IMAD R12, R53, 0x100, R52 ;  /* 0x00000100350c7824 */ /* 0x000fc400078e0234 */
[----:B------:R-:W-:Y:S01]  /*34260*/  IMAD R32, R55, 0x100, R54 ;  /* 0x0000010037207824 */ /* 0x000fe200078e0236 */
[----:B--2---:R2:W-:Y:S04]  /*34270*/  STL.64 [R1+0x1810], R6 ;  /* 0x0018100601007387 */ /* 0x0045e80000100a00 */
[----:B----4-:R-:W-:Y:S04]  /*34280*/  STL.64 [R1+0x1808], R4 ;  /* 0x0018080401007387 */ /* 0x010fe80000100a00 */
[----:B------:R-:W4:Y:S04]  /*34290*/  LDL.LU R52, [R1+0x440] ;  /* 0x0004400001347983 */ /* 0x000f280000300800 */
[----:B------:R-:W4:Y:S04]  /*342a0*/  LDL.LU R53, [R1+0x444] ;  /* 0x0004440001357983 */ /* 0x000f280000300800 */
[----:B------:R-:W2:Y:S04]  /*342b0*/  LDL.LU R54, [R1+0x448] ;  /* 0x0004480001367983 */ /* 0x000ea80000300800 */
[----:B------:R-:W2:Y:S04]  /*342c0*/  LDL.LU R55, [R1+0x44c] ;  /* 0x00044c0001377983 */ /* 0x000ea80000300800 */
[----:B--2---:R-:W-:Y:S04]  /*342d0*/  STL.64 [R1+0x1820], R54 ;  /* 0x0018203601007387 */ /* 0x004fe80000100a00 */
[----:B----4-:R2:W-:Y:S04]  /*342e0*/  STL.64 [R1+0x1818], R52 ;  /* 0x0018183401007387 */ /* 0x0105e80000100a00 */
[----:B0-----:R-:W4:Y:S04]  /*342f0*/  LDL.LU R44, [R1+0x460] ;  /* 0x00046000012c7983 */ /* 0x001f280000300800 */
[----:B------:R-:W4:Y:S04]  /*34300*/  LDL.LU R45, [R1+0x464] ;  /* 0x00046400012d7983 */ /* 0x000f280000300800 */
[----:B------:R-:W2:Y:S04]  /*34310*/  LDL.LU R46, [R1+0x468] ;  /* 0x00046800012e7983 */ /* 0x000ea80000300800 */
[----:B------:R-:W2:Y:S01]  /*34320*/  LDL.LU R47, [R1+0x46c] ;  /* 0x00046c00012f7983 */ /* 0x000ea20000300800 */
[----:B-1----:R-:W-:-:S03]  /*34330*/  IMAD.MOV.U32 R37, RZ, RZ, R0 ;  /* 0x000000ffff257224 */ /* 0x002fc600078e0000 */
[----:B--2---:R-:W-:Y:S04]  /*34340*/  STL.64 [R1+0x1830], R46 ;  /* 0x0018302e01007387 */ /* 0x004fe80000100a00 */
[----:B----4-:R0:W-:Y:S04]  /*34350*/  STL.64 [R1+0x1828], R44 ;  /* 0x0018282c01007387 */ /* 0x0101e80000100a00 */
[----:B------:R-:W2:Y:S04]  /*34360*/  LDL.LU R38, [R1] ;  /* 0x0000000001267983 */ /* 0x000ea80000300800 */
[----:B------:R-:W2:Y:S04]  /*34370*/  LDL.LU R39, [R1+0x4] ;  /* 0x0000040001277983 */ /* 0x000ea80000300800 */
[----:B------:R-:W2:Y:S04]  /*34380*/  LDL.LU R48, [R1+0x4a0] ;  /* 0x0004a00001307983 */ /* 0x000ea80000300800 */
[----:B------:R-:W2:Y:S04]  /*34390*/  LDL.LU R49, [R1+0x4a4] ;  /* 0x0004a40001317983 */ /* 0x000ea80000300800 */
[----:B------:R-:W2:Y:S04]  /*343a0*/  LDL.LU R50, [R1+0x4a8] ;  /* 0x0004a80001327983 */ /* 0x000ea80000300800 */
[----:B------:R-:W2:Y:S04]  /*343b0*/  LDL.LU R51, [R1+0x4ac] ;  /* 0x0004ac0001337983 */ /* 0x000ea80000300800 */
[----:B------:R-:W4:Y:S04]  /*343c0*/  LDL.LU R36, [R1+0x8] ;  /* 0x0000080001247983 */ /* 0x000f280000300800 */
[----:B------:R-:W2:Y:S04]  /*343d0*/  LDL.LU R0, [R1+0x183c] ;  /* 0x00183c0001007983 */ /* 0x000ea80000300800 */
[----:B---3--:R-:W4:Y:S04]  /*343e0*/  LDL.LU R16, [R1+0x4c0] ;  /* 0x0004c00001107983 */ /* 0x008f280000300800 */
        /* <DEDUP_REMOVED lines=9> */
[----:B------:R-:W3:Y:S01]  /*34480*/  LDL.LU R4, [R1+0x18] ;  /* 0x0000180001047983 */ /* 0x000ee20000300800 */
[----:B--2---:R-:W-:-:S03]  /*34490*/  IMAD.MOV.U32 R5, RZ, RZ, R0 ;  /* 0x000000ffff057224 */ /* 0x004fc600078e0000 */
[----:B------:R-:W2:Y:S04]  /*344a0*/  LDL.LU R0, [R1+0x1838] ;  /* 0x0018380001007983 */ /* 0x000ea80000300800 */
[----:B0-----:R-:W3:Y:S04]  /*344b0*/  LDL.LU R44, [R1+0x500] ;  /* 0x00050000012c7983 */ /* 0x001ee80000300800 */
[----:B------:R-:W3:Y:S04]  /*344c0*/  LDL.LU R45, [R1+0x504] ;  /* 0x00050400012d7983 */ /* 0x000ee80000300800 */
[----:B------:R-:W3:Y:S04]  /*344d0*/  LDL.LU R46, [R1+0x508] ;  /* 0x00050800012e7983 */ /* 0x000ee80000300800 */
[----:B------:R-:W3:Y:S04]  /*344e0*/  LDL.LU R47, [R1+0x50c] ;  /* 0x00050c00012f7983 */ /* 0x000ee80000300800 */
[----:B------:R-:W2:Y:S04]  /*344f0*/  LDL.LU R56, [R1+0x480] ;  /* 0x0004800001387983 */ /* 0x000ea80000300800 */
[----:B------:R-:W2:Y:S04]  /*34500*/  LDL.LU R57, [R1+0x484] ;  /* 0x0004840001397983 */ /* 0x000ea80000300800 */
[----:B------:R-:W2:Y:S04]  /*34510*/  LDL.LU R58, [R1+0x488] ;  /* 0x00048800013a7983 */ /* 0x000ea80000300800 */
[----:B------:R-:W2:Y:S01]  /*34520*/  LDL.LU R59, [R1+0x48c] ;  /* 0x00048c00013b7983 */ /* 0x000ea20000300800 */
[----:B------:R-:W-:-:S02]  /*34530*/  F2FP.F16.E4M3.UNPACK_B R30, R12 ;  /* 0x0000000cff1e723e */ /* 0x000fc400020006ff */
[----:B------:R-:W-:Y:S01]  /*34540*/  F2FP.F16.E4M3.UNPACK_B R31, R32 ;  /* 0x00000020ff1f723e */ /* 0x000fe200020006ff */
        /* <DEDUP_REMOVED lines=15> */
[----:B------:R-:W2:Y:S01]  /*34640*/  LDL.LU R11, [R1+0x38c] ;  /* 0x00038c00010b7983 */ /* 0x000ea20000300800 */
[C---:B----4-:R-:W-:Y:S03]  /*34650*/  HMMA.16816.F32 R16, R28.reuse, R36, R16 ;  /* 0x000000241c10723c */ /* 0x050fe60000001810 */
[----:B------:R-:W4:Y:S04]  /*34660*/  LDL.LU R12, [R1+0x360] ;  /* 0x00036000010c7983 */ /* 0x000f280000300800 */
[----:B------:R-:W4:Y:S04]  /*34670*/  LDL.LU R13, [R1+0x364] ;  /* 0x00036400010d7983 */ /* 0x000f280000300800 */
[----:B------:R-:W4:Y:S04]  /*34680*/  LDL.LU R14, [R1+0x368] ;  /* 0x00036800010e7983 */ /* 0x000f280000300800 */
[----:B------:R-:W4:Y:S04]  /*34690*/  LDL.LU R15, [R1+0x36c] ;  /* 0x00036c00010f7983 */ /* 0x000f280000300800 */
[----:B------:R-:W4:Y:S04]  /*346a0*/  LDL.LU R32, [R1+0x280] ;  /* 0x0002800001207983 */ /* 0x000f280000300800 */
[----:B------:R-:W4:Y:S01]  /*346b0*/  LDL.LU R33, [R1+0x284] ;  /* 0x0002840001217983 */ /* 0x000f220000300800 */
[C---:B------:R-:W-:Y:S03]  /*346c0*/  HMMA.16816.F32 R36, R28.reuse, R38, R48 ;  /* 0x000000261c24723c */ /* 0x040fe60000001830 */
[----:B------:R-:W4:Y:S04]  /*346d0*/  LDL.LU R34, [R1+0x288] ;  /* 0x0002880001227983 */ /* 0x000f280000300800 */
[----:B------:R-:W4:Y:S01]  /*346e0*/  LDL.LU R35, [R1+0x28c] ;  /* 0x00028c0001237983 */ /* 0x000f220000300800 */
[C---:B---3--:R-:W-:Y:S08]  /*346f0*/  HMMA.16816.F32 R44, R28.reuse, R4, R44 ;  /* 0x000000041c2c723c */ /* 0x048ff0000000182c */
[C---:B------:R-:W-:Y:S08]  /*34700*/  HMMA.16816.F32 R4, R28.reuse, R6, R52 ;  /* 0x000000061c04723c */ /* 0x040ff00000001834 */
[C---:B--2---:R-:W-:Y:S03]  /*34710*/  HMMA.16816.F32 R56, R28.reuse, R60, R56 ;  /* 0x0000003c1c38723c */ /* 0x044fe60000001838 */
        /* <DEDUP_REMOVED lines=29> */
[----:B------:R-:W2:Y:S04]  /*348f0*/  LDL.LU.64 R44, [R1+0x17b8] ;  /* 0x0017b800012c7983 */ /* 0x000ea80000300a00 */
[----:B------:R-:W3:Y:S04]  /*34900*/  LDL.LU.64 R54, [R1+0x17b0] ;  /* 0x0017b00001367983 */ /* 0x000ee80000300a00 */
[----:B------:R-:W2:Y:S01]  /*34910*/  LDL.LU.64 R52, [R1+0x17a8] ;  /* 0x0017a80001347983 */ /* 0x000ea20000300a00 */
[C---:B------:R-:W-:Y:S03]  /*34920*/  HMMA.16816.F32 R20, R28.reuse, R50, R20 ;  /* 0x000000321c14723c */ /* 0x040fe60000001814 */
[----:B------:R0:W-:Y:S04]  /*34930*/  STL.64 [R1+0x440], R56 ;  /* 0x0004403801007387 */ /* 0x0001e80000100a00 */
[----:B------:R1:W-:Y:S01]  /*34940*/  STL.64 [R1+0x448], R58 ;  /* 0x0004483a01007387 */ /* 0x0003e20000100a00 */
[C---:B------:R-:W-:Y:S03]  /*34950*/  HMMA.16816.F32 R4, R28.reuse, R2, R4 ;  /* 0x000000021c04723c */ /* 0x040fe60000001804 */
[----:B0-----:R-:W4:Y:S04]  /*34960*/  LDL.LU R56, [R1+0x300] ;  /* 0x0003000001387983 */ /* 0x001f280000300800 */
[----:B------:R-:W4:Y:S04]  /*34970*/  LDL.LU R57, [R1+0x304] ;  /* 0x0003040001397983 */ /* 0x000f280000300800 */
[----:B-1----:R-:W4:Y:S04]  /*34980*/  LDL.LU R58, [R1+0x308] ;  /* 0x00030800013a7983 */ /* 0x002f280000300800 */
[----:B------:R-:W4:Y:S01]  /*34990*/  LDL.LU R59, [R1+0x30c] ;  /* 0x00030c00013b7983 */ /* 0x000f220000300800 */
[C---:B---3--:R-:W-:Y:S08]  /*349a0*/  HMMA.16816.F32 R40, R28.reuse, R54, R40 ;  /* 0x000000361c28723c */ /* 0x048ff00000001828 */
[C---:B--2---:R-:W-:Y:S11]  /*349b0*/  HMMA.16816.F32 R52, R28.reuse, R52, R24 ;  /* 0x000000341c34723c */ /* 0x044ff60000001818 */
[----:B------:R-:W-:Y:S04]  /*349c0*/  STL.64 [R1+0x420], R40 ;  /* 0x0004202801007387 */ /* 0x000fe80000100a00 */
[----:B------:R0:W-:Y:S04]  /*349d0*/  STL.64 [R1+0x428], R42 ;  /* 0x0004282a01007387 */ /* 0x0001e80000100a00 */
[----:B0-----:R-:W2:Y:S04]  /*349e0*/  LDL.LU.64 R42, [R1+0x17a0] ;  /* 0x0017a000012a7983 */ /* 0x001ea80000300a00 */
[----:B------:R-:W2:Y:S04]  /*349f0*/  LDL.LU.64 R40, [R1+0x1798] ;  /* 0x0017980001287983 */ /* 0x000ea80000300a00 */
[----:B------:R-:W3:Y:S04]  /*34a00*/  LDL.LU.64 R26, [R1+0x1790] ;  /* 0x00179000011a7983 */ /* 0x000ee80000300a00 */
[----:B------:R-:W2:Y:S04]  /*34a10*/  LDL.LU.64 R24, [R1+0x1788] ;  /* 0x0017880001187983 */ /* 0x000ea80000300a00 */
        /* <DEDUP_REMOVED lines=8> */
[----:B0-----:R-:W2:Y:S04]  /*34aa0*/  LDL.LU.64 R22, [R1+0x1780] ;  /* 0x0017800001167983 */ /* 0x001ea80000300a00 */
        /* <DEDUP_REMOVED lines=11> */
[----:B------:R-:W2:Y:S04]  /*34b60*/  LDL.LU.64 R10, [R1+0x1750] ;  /* 0x00175000010a7983 */ /* 0x000ea80000300a00 */
[----:B------:R-:W4:Y:S04]  /*34b70*/  LDL.LU.64 R8, [R1+0x1748] ;  /* 0x0017480001087983 */ /* 0x000f280000300a00 */
[----:B------:R0:W-:Y:S04]  /*34b80*/  STL.64 [R1+0x380], R4 ;  /* 0x0003800401007387 */ /* 0x0001e80000100a00 */
[----:B------:R1:W-:Y:S04]  /*34b90*/  STL.64 [R1+0x388], R6 ;  /* 0x0003880601007387 */ /* 0x0003e80000100a00 */
[----:B0-----:R-:W2:Y:S04]  /*34ba0*/  LDL.LU R4, [R1+0x340] ;  /* 0x0003400001047983 */ /* 0x001ea80000300800 */
[----:B------:R-:W2:Y:S04]  /*34bb0*/  LDL.LU R5, [R1+0x344] ;  /* 0x0003440001057983 */ /* 0x000ea80000300800 */
[----:B-1----:R-:W2:Y:S04]  /*34bc0*/  LDL.LU R6, [R1+0x348] ;  /* 0x0003480001067983 */ /* 0x002ea80000300800 */
[----:B------:R-:W2:Y:S01]  /*34bd0*/  LDL.LU R7, [R1+0x34c] ;  /* 0x00034c0001077983 */ /* 0x000ea20000300800 */
        /* <DEDUP_REMOVED lines=8> */
[----:B------:R-:W-:Y:S04]  /*34c60*/  STL.64 [R1+0x340], R8 ;  /* 0x0003400801007387 */ /* 0x000fe80000100a00 */
[----:B------:R4:W-:Y:S01]  /*34c70*/  STL.64 [R1+0x348], R10 ;  /* 0x0003480a01007387 */ /* 0x0009e20000100a00 */
[C---:B---3--:R-:W-:Y:S08]  /*34c80*/  HMMA.16816.F32 R4, R28.reuse, R12, R52 ;  /* 0x0000000c1c04723c */ /* 0x048ff00000001834 */
[C---:B----4-:R-:W-:Y:S11]  /*34c90*/  HMMA.16816.F32 R8, R28.reuse, R14, R56 ;  /* 0x0000000e1c08723c */ /* 0x050ff60000001838 */
[----:B------:R-:W-:Y:S04]  /*34ca0*/  STL.64 [R1+0x320], R4 ;  /* 0x0003200401007387 */ /* 0x000fe80000100a00 */
[----:B------:R-:W-:Y:S04]  /*34cb0*/  STL.64 [R1+0x328], R6 ;  /* 0x0003280601007387 */ /* 0x000fe80000100a00 */
[----:B------:R0:W-:Y:S04]  /*34cc0*/  STL.64 [R1+0x300], R8 ;  /* 0x0003000801007387 */ /* 0x0001e80000100a00 */
[----:B------:R-:W-:Y:S04]  /*34cd0*/  STL.64 [R1+0x308], R10 ;  /* 0x0003080a01007387 */ /* 0x000fe80000100a00 */
[----:B0-----:R-:W2:Y:S01]  /*34ce0*/  LDL.LU R9, [R1+0xb78] ;  /* 0x000b780001097983 */ /* 0x001ea20000300800 */
[C---:B------:R-:W-:Y:S08]  /*34cf0*/  HMMA.16816.F32 R12, R28.reuse, R16, R44 ;  /* 0x000000101c0c723c */ /* 0x040ff0000000182c */
[----:B------:R-:W-:Y:S11]  /*34d00*/  HMMA.16816.F32 R4, R28, R18, R40 ;  /* 0x000000121c04723c */ /* 0x000ff60000001828 */
[----:B------:R-:W-:Y:S04]  /*34d10*/  STL.64 [R1+0x2e0], R12 ;  /* 0x0002e00c01007387 */ /* 0x000fe80000100a00 */
[----:B------:R0:W-:Y:S02]  /*34d20*/  STL.64 [R1+0x2e8], R14 ;  /* 0x0002e80e01007387 */ /* 0x0001e40000100a00 */
[----:B0-----:R-:W-:-:S02]  /*34d30*/  IMAD.MOV.U32 R14, RZ, RZ, R0 ;  /* 0x000000ffff0e7224 */ /* 0x001fc400078e0000 */
[----:B--2---:R-:W-:Y:S04]  /*34d40*/  STL [R1+0x1718], R9 ;  /* 0x0017180901007387 */ /* 0x004fe80000100800 */
[----:B------:R-:W-:Y:S04]  /*34d50*/  STL.64 [R1+0x2c0], R4 ;  /* 0x0002c00401007387 */ /* 0x000fe80000100a00 */
[----:B------:R0:W-:Y:S04]  /*34d60*/  STL.64 [R1+0x2c8], R6 ;  /* 0x0002c80601007387 */ /* 0x0001e80000100a00 */
[----:B------:R-:W2:Y:S01]  /*34d70*/  LDL.LU R16, [R1+0xe0] ;  /* 0x0000e00001107983 */ /* 0x000ea20000300800 */
[----:B0-----:R-:W-:-:S15]  /*34d80*/  HMMA.16816.F32 R4, R28, R20, R36 ;  /* 0x000000141c04723c */ /* 0x001fde0000001824 */
[----:B------:R-:W-:-:S04]  /*34d90*/  NOP ;  /* 0x0000000000007918 */ /* 0x000fc80000000000 */
[----:B------:R-:W-:Y:S04]  /*34da0*/  STL.64 [R1+0x2a0], R4 ;  /* 0x0002a00401007387 */ /* 0x000fe80000100a00 */
[----:B------:R0:W-:Y:S04]  /*34db0*/  STL.64 [R1+0x2a8], R6 ;  /* 0x0002a80601007387 */ /* 0x0001e80000100a00 */
[----:B------:R-:W2:Y:S04]  /*34dc0*/  LDL.LU R17, [R1+0xe4] ;  /* 0x0000e40001117983 */ /* 0x000ea80000300800 */
[----:B------:R-:W2:Y:S04]  /*34dd0*/  LDL.LU R18, [R1+0xe8] ;  /* 0x0000e80001127983 */ /* 0x000ea80000300800 */
[----:B------:R-:W2:Y:S04]  /*34de0*/  LDL.LU R19, [R1+0xec] ;  /* 0x0000ec0001137983 */ /* 0x000ea80000300800 */
[----:B------:R-:W3:Y:S04]  /*34df0*/  LDL.LU R12, [R1+0xb0] ;  /* 0x0000b000010c7983 */ /* 0x000ee80000300800 */
[----:B------:R-:W3:Y:S04]  /*34e00*/  LDL.LU R13, [R1+0xb4] ;  /* 0x0000b400010d7983 */ /* 0x000ee80000300800 */
[----:B------:R-:W4:Y:S04]  /*34e10*/  LDL.LU R0, [R1+0x1734] ;  /* 0x0017340001007983 */ /* 0x000f280000300800 */
[----:B------:R-:W3:Y:S04]  /*34e20*/  LDL.LU R15, [R1+0xbc] ;  /* 0x0000bc00010f7983 */ /* 0x000ee80000300800 */
[----:B------:R-:W2:Y:S01]  /*34e30*/  LDL.LU R20, [R1+0x100] ;  /* 0x0001000001147983 */ /* 0x000ea20000300800 */
[----:B0-----:R-:W-:-:S15]  /*34e40*/  HMMA.16816.F32 R4, R28, R22, R32 ;  /* 0x000000161c04723c */ /* 0x001fde0000001820 */
[----:B------:R-:W-:-:S04]  /*34e50*/  NOP ;  /* 0x0000000000007918 */ /* 0x000fc80000000000 */
[----:B------:R-:W-:Y:S04]  /*34e60*/  STL.64 [R1+0x280], R4 ;  /* 0x0002800401007387 */ /* 0x000fe80000100a00 */
[----:B------:R0:W-:Y:S04]  /*34e70*/  STL.64 [R1+0x288], R6 ;  /* 0x0002880601007387 */ /* 0x0001e80000100a00 */
[----:B------:R-:W2:Y:S04]  /*34e80*/  LDL.LU R21, [R1+0x104] ;  /* 0x0001040001157983 */ /* 0x000ea80000300800 */
[----:B------:R-:W2:Y:S01]  /*34e90*/  LDL.LU R22, [R1+0x108] ;  /* 0x0001080001167983 */ /* 0x000ea20000300800 */
[----:B----4-:R-:W-:-:S03]  /*34ea0*/  IMAD.MOV.U32 R23, RZ, RZ, R0 ;  /* 0x000000ffff177224 */ /* 0x010fc600078e0000 */
[----:B------:R-:W4:Y:S04]  /*34eb0*/  LDL.LU R0, [R1+0x1730] ;  /* 0x0017300001007983 */ /* 0x000f280000300800 */
        /* <DEDUP_REMOVED lines=37> */
[C---:B--2---:R-:W-:Y:S08]  /*35110*/  HMMA.16816.F32 R56, R28.reuse, R24, R56 ;  /* 0x000000181c38723c */ /* 0x044ff00000001838 */
[C---:B---3--:R-:W-:Y:S11]  /*35120*/  HMMA.16816.F32 R24, R28.reuse, R26, R32 ;  /* 0x0000001a1c18723c */ /* 0x048ff60000001820 */
[----:B------:R0:W-:Y:S04]  /*35130*/  STL.64 [R1+0x260], R56 ;  /* 0x0002603801007387 */ /* 0x0001e80000100a00 */
[----:B------:R1:W-:Y:S04]  /*35140*/  STL.64 [R1+0x268], R58 ;  /* 0x0002683a01007387 */ /* 0x0003e80000100a00 */
[----:B0-----:R-:W2:Y:S04]  /*35150*/  LDL.LU R56, [R1+0xd54] ;  /* 0x000d540001387983 */ /* 0x001ea80000300800 */
[----:B------:R-:W3:Y:S04]  /*35160*/  LDL.LU R57, [R1+0xd78] ;  /* 0x000d780001397983 */ /* 0x000ee80000300800 */
[----:B-1----:R-:W2:Y:S04]  /*35170*/  LDL.LU R58, [R1+0xd4c] ;  /* 0x000d4c00013a7983 */ /* 0x002ea80000300800 */
[----:B------:R-:W2:Y:S04]  /*35180*/  LDL.LU R59, [R1+0xd70] ;  /* 0x000d7000013b7983 */ /* 0x000ea80000300800 */
[----:B------:R-:W2:Y:S04]  /*35190*/  LDL.LU R61, [R1+0xd44] ;  /* 0x000d4400013d7983 */ /* 0x000ea80000300800 */
[----:B------:R-:W2:Y:S04]  /*351a0*/  LDL.LU.64 R34, [R1+0x1728] ;  /* 0x0017280001227983 */ /* 0x000ea80000300a00 */
[----:B------:R-:W4:Y:S04]  /*351b0*/  LDL.LU.64 R32, [R1+0x1720] ;  /* 0x0017200001207983 */ /* 0x000f280000300a00 */
[----:B------:R0:W-:Y:S04]  /*351c0*/  STL.64 [R1+0x240], R24 ;  /* 0x0002401801007387 */ /* 0x0001e80000100a00 */
[----:B------:R1:W-:Y:S04]  /*351d0*/  STL.64 [R1+0x248], R26 ;  /* 0x0002481a01007387 */ /* 0x0003e80000100a00 */
[----:B0-----:R-:W3:Y:S04]  /*351e0*/  LDL.LU R24, [R1+0x140] ;  /* 0x0001400001187983 */ /* 0x001ee80000300800 */
[----:B------:R-:W3:Y:S04]  /*351f0*/  LDL.LU R25, [R1+0x144] ;  /* 0x0001440001197983 */ /* 0x000ee80000300800 */
[----:B-1----:R-:W3:Y:S04]  /*35200*/  LDL.LU R26, [R1+0x148] ;  /* 0x00014800011a7983 */ /* 0x002ee80000300800 */
[----:B------:R-:W3:Y:S01]  /*35210*/  LDL.LU R27, [R1+0x14c] ;  /* 0x00014c00011b7983 */ /* 0x000ee20000300800 */
[C---:B----4-:R-:W-:Y:S08]  /*35220*/  HMMA.16816.F32 R8, R28.reuse, R32, R8 ;  /* 0x000000201c08723c */ /* 0x050ff00000001808 */
[----:B--2---:R-:W-:Y:S11]  /*35230*/  HMMA.16816.F32 R32, R28, R34, R36 ;  /* 0x000000221c20723c */ /* 0x004ff60000001824 */
[----:B------:R0:W-:Y:S04]  /*35240*/  STL.64 [R1+0x210], R8 ;  /* 0x0002100801007387 */ /* 0x0001e80000100a00 */
[----:B------:R-:W-:Y:S04]  /*35250*/  STL.64 [R1+0x218], R10 ;  /* 0x0002180a01007387 */ /* 0x000fe80000100a00 */
[----:B0-----:R-:W2:Y:S04]  /*35260*/  LDL.LU R9, [R1+0x1718] ;  /* 0x0017180001097983 */ /* 0x001ea80000300800 */
[----:B------:R-:W4:Y:S04]  /*35270*/  LDL.LU.64 R38, [R1+0x1710] ;  /* 0x0017100001267983 */ /* 0x000f280000300a00 */
[----:B------:R-:W2:Y:S04]  /*35280*/  LDL.LU.64 R36, [R1+0x1708] ;  /* 0x0017080001247983 */ /* 0x000ea80000300a00 */
[----:B------:R0:W-:Y:S04]  /*35290*/  STL.64 [R1+0x200], R32 ;  /* 0x0002002001007387 */ /* 0x0001e80000100a00 */
[----:B------:R1:W-:Y:S04]  /*352a0*/  STL.64 [R1+0x208], R34 ;  /* 0x0002082201007387 */ /* 0x0003e80000100a00 */
[----:B0-----:R-:W3:Y:S04]  /*352b0*/  LDL.LU R32, [R1+0x170] ;  /* 0x0001700001207983 */ /* 0x001ee80000300800 */
[----:B------:R-:W3:Y:S04]  /*352c0*/  LDL.LU R33, [R1+0x174] ;  /* 0x0001740001217983 */ /* 0x000ee80000300800 */
[----:B-1----:R-:W3:Y:S01]  /*352d0*/  LDL.LU R34, [R1+0x178] ;  /* 0x0001780001227983 */ /* 0x002ee20000300800 */
[----:B------:R-:W-:-:S03]  /*352e0*/  IMAD.MOV.U32 R35, RZ, RZ, R0 ;  /* 0x000000ffff237224 */ /* 0x000fc600078e0000 */
[----:B------:R-:W3:Y:S01]  /*352f0*/  LDL.LU R0, [R1+0x1700] ;  /* 0x0017000001007983 */ /* 0x000ee20000300800 */
[C---:B--2---:R-:W-:Y:S08]  /*35300*/  HMMA.16816.F32 R44, R28.reuse, R36, R44 ;  /* 0x000000241c2c723c */ /* 0x044ff0000000182c */
[C---:B----4-:R-:W-:Y:S11]  /*35310*/  HMMA.16816.F32 R36, R28.reuse, R38, R40 ;  /* 0x000000261c24723c */ /* 0x050ff60000001828 */
[----:B------:R-:W-:Y:S04]  /*35320*/  STL.64 [R1+0x1f0], R44 ;  /* 0x0001f02c01007387 */ /* 0x000fe80000100a00 */
[----:B------:R0:W-:Y:S04]  /*35330*/  STL.64 [R1+0x1f8], R46 ;  /* 0x0001f82e01007387 */ /* 0x0001e80000100a00 */
[----:B0-----:R-:W2:Y:S04]  /*35340*/  LDL.LU.64 R46, [R1+0x16f8] ;  /* 0x0016f800012e7983 */ /* 0x001ea80000300a00 */
[----:B------:R-:W4:Y:S04]  /*35350*/  LDL.LU.64 R44, [R1+0x16f0] ;  /* 0x0016f000012c7983 */ /* 0x000f280000300a00 */
[----:B------:R-:W2:Y:S04]  /*35360*/  LDL.LU.64 R42, [R1+0x16e8] ;  /* 0x0016e800012a7983 */ /* 0x000ea80000300a00 */
[----:B------:R-:W3:Y:S01]  /*35370*/  LDL.LU.64 R40, [R1+0x16e0] ;  /* 0x0016e00001287983 */ /* 0x000ee20000300a00 */
[----:B------:R-:W-:Y:S03]  /*35380*/  HMMA.16816.F32 R12, R28, R48, R12 ;  /* 0x000000301c0c723c */ /* 0x000fe6000000180c */
[----:B------:R-:W-:Y:S04]  /*35390*/  STL.64 [R1+0x1e0], R36 ;  /* 0x0001e02401007387 */ /* 0x000fe80000100a00 */
[----:B------:R-:W-:Y:S01]  /*353a0*/  STL.64 [R1+0x1e8], R38 ;  /* 0x0001e82601007387 */ /* 0x000fe20000100a00 */
[----:B------:R-:W-:Y:S01]  /*353b0*/  VIADD R9, R9, 0x1 ;  /* 0x0000000109097836 */ /* 0x000fe20000000000 */
[----:B------:R-:W-:-:S02]  /*353c0*/  IADD3 R6, P6, PT, R6, UR39, RZ ;  /* 0x0000002706067c10 */ /* 0x000fc4000ffde0ff */
[----:B------:R-:W-:Y:S02]  /*353d0*/  IADD3 R7, P1, PT, R7, UR39, RZ ;  /* 0x0000002707077c10 */ /* 0x000fe4000ff3e0ff */
[----:B------:R-:W-:Y:S02]  /*353e0*/  IADD3 R4, P2, PT, R4, UR39, RZ ;  /* 0x0000002704047c10 */ /* 0x000fe4000ff5e0ff */
[----:B------:R-:W-:Y:S02]  /*353f0*/  IADD3 R5, P3, PT, R5, UR39, RZ ;  /* 0x0000002705057c10 */ /* 0x000fe4000ff7e0ff */
[----:B------:R-:W-:Y:S02]  /*35400*/  IADD3 R2, P4, PT, R2, UR39, RZ ;  /* 0x0000002702027c10 */ /* 0x000fe4000ff9e0ff */
[----:B------:R-:W-:Y:S02]  /*35410*/  IADD3 R3, P5, PT, R3, UR39, RZ ;  /* 0x0000002703037c10 */ /* 0x000fe4000ffbe0ff */
[----:B------:R-:W-:-:S02]  /*35420*/  IADD3.X R50, PT, PT, R50, UR72, RZ, P6, !PT ;  /* 0x0000004832327c10 */ /* 0x000fc4000b7fe4ff */
[----:B------:R-:W-:Y:S02]  /*35430*/  IADD3 R51, P6, PT, R51, UR39, RZ ;  /* 0x0000002733337c10 */ /* 0x000fe4000ffde0ff */
[----:B------:R-:W-:Y:S02]  /*35440*/  IADD3.X R60, PT, PT, R60, UR72, RZ, P2, !PT ;  /* 0x000000483c3c7c10 */ /* 0x000fe400097fe4ff */
[----:B------:R-:W-:Y:S01]  /*35450*/  IADD3.X R52, PT, PT, R52, UR72, RZ, P1, !PT ;  /* 0x0000004834347c10 */ /* 0x000fe20008ffe4ff */
[C---:B---3--:R-:W-:Y:S08]  /*35460*/  HMMA.16816.F32 R32, R28.reuse, R40, R32 ;  /* 0x000000281c20723c */ /* 0x048ff00000001820 */
[C---:B--2---:R-:W-:Y:S08]  /*35470*/  HMMA.16816.F32 R24, R28.reuse, R42, R24 ;  /* 0x0000002a1c18723c */ /* 0x044ff00000001818 */
[C---:B----4-:R-:W-:Y:S08]  /*35480*/  HMMA.16816.F32 R20, R28.reuse, R44, R20 ;  /* 0x0000002c1c14723c */ /* 0x050ff00000001814 */
[----:B------:R-:W-:Y:S01]  /*35490*/  HMMA.16816.F32 R16, R28, R46, R16 ;  /* 0x0000002e1c10723c */ /* 0x000fe20000001810 */
        /* <DEDUP_REMOVED lines=8> */
[----:B------:R-:W-:Y:S04]  /*35520*/  STL [R1+0xb78], R9 ;  /* 0x000b780901007387 */ /* 0x000fe80000100800 */
[----:B------:R-:W-:Y:S04]  /*35530*/  STL.64 [R1+0xb0], R12 ;  /* 0x0000b00c01007387 */ /* 0x000fe80000100a00 */
[----:B------:R-:W-:Y:S04]  /*35540*/  STL.64 [R1+0xb8], R14 ;  /* 0x0000b80e01007387 */ /* 0x000fe80000100a00 */
        /* <DEDUP_REMOVED lines=9> */
[----:B------:R1:W-:Y:S04]  /*355e0*/  STL [R1+0xb48], R52 ;  /* 0x000b483401007387 */ /* 0x0003e80000100800 */
[----:B0-----:R-:W2:Y:S01]  /*355f0*/  LDL.LU R60, [R1+0xd68] ;  /* 0x000d6800013c7983 */ /* 0x001ea20000300800 */
[----:B------:R-:W-:-:S02]  /*35600*/  IADD3 R53, P1, PT, R53, UR39, RZ ;  /* 0x0000002735357c10 */ /* 0x000fc4000ff3e0ff */
[----:B------:R-:W-:Y:S02]  /*35610*/  IADD3 R54, P2, PT, R54, UR39, RZ ;  /* 0x0000002736367c10 */ /* 0x000fe4000ff5e0ff */
[----:B------:R-:W-:Y:S02]  /*35620*/  IADD3.X R55, PT, PT, R55, UR72, RZ, P3, !PT ;  /* 0x0000004837377c10 */ /* 0x000fe40009ffe4ff */
[----:B------:R-:W-:Y:S02]  /*35630*/  IADD3 R56, P3, PT, R56, UR39, RZ ;  /* 0x0000002738387c10 */ /* 0x000fe4000ff7e0ff */
[----:B------:R-:W-:Y:S01]  /*35640*/  IADD3.X R57, PT, PT, R57, UR72, RZ, P4, !PT ;  /* 0x0000004839397c10 */ /* 0x000fe2000a7fe4ff */
[----:B------:R0:W-:Y:S04]  /*35650*/  STL [R1+0xd64], R53 ;  /* 0x000d643501007387 */ /* 0x0001e80000100800 */
[----:B------:R-:W-:Y:S01]  /*35660*/  STL [R1+0xd5c], R54 ;  /* 0x000d5c3601007387 */ /* 0x000fe20000100800 */
[----:B------:R-:W-:-:S03]  /*35670*/  IADD3 R58, P4, PT, R58, UR39, RZ ;  /* 0x000000273a3a7c10 */ /* 0x000fc6000ff9e0ff */
[----:B------:R-:W-:Y:S01]  /*35680*/  STL [R1+0xd80], R55 ;  /* 0x000d803701007387 */ /* 0x000fe20000100800 */
[----:B------:R-:W-:-:S03]  /*35690*/  IADD3.X R59, PT, PT, R59, UR72, RZ, P5, !PT ;  /* 0x000000483b3b7c10 */ /* 0x000fc6000affe4ff */
[----:B------:R-:W-:Y:S04]  /*356a0*/  STL [R1+0xd54], R56 ;  /* 0x000d543801007387 */ /* 0x000fe80000100800 */
[----:B------:R-:W-:Y:S01]  /*356b0*/  STL [R1+0xd78], R57 ;  /* 0x000d783901007387 */ /* 0x000fe20000100800 */
[----:B------:R-:W-:-:S03]  /*356c0*/  IADD3 R61, P5, PT, R61, UR39, RZ ;  /* 0x000000273d3d7c10 */ /* 0x000fc6000ffbe0ff */
[----:B------:R-:W3:Y:S04]  /*356d0*/  LDL.LU R18, [R1+0xd3c] ;  /* 0x000d3c0001127983 */ /* 0x000ee80000300800 */
[----:B------:R-:W-:Y:S04]  /*356e0*/  STL [R1+0xd4c], R58 ;  /* 0x000d4c3a01007387 */ /* 0x000fe80000100800 */
[----:B------:R-:W4:Y:S04]  /*356f0*/  LDL.LU R19, [R1+0xd60] ;  /* 0x000d600001137983 */ /* 0x000f280000300800 */
[----:B------:R-:W-:Y:S04]  /*35700*/  STL [R1+0xd70], R59 ;  /* 0x000d703b01007387 */ /* 0x000fe80000100800 */
        /* <DEDUP_REMOVED lines=8> */
[----:B------:R-:W4:Y:S01]  /*35790*/  LDL.LU R11, [R1+0xd40] ;  /* 0x000d4000010b7983 */ /* 0x000f220000300800 */
[----:B------:R-:W-:-:S03]  /*357a0*/  ISETP.NE.U32.AND P0, PT, R9, UR7, PT ;  /* 0x0000000709007c0c */ /* 0x000fc6000bf05070 */
        /* <DEDUP_REMOVED lines=11> */
[----:B0-----:R-:W4:Y:S04]  /*35860*/  LDL.LU R53, [R1+0xd10] ;  /* 0x000d100001357983 */ /* 0x001f280000300800 */
[----:B------:R-:W4:Y:S04]  /*35870*/  LDL.LU R61, [R1+0xce4] ;  /* 0x000ce400013d7983 */ /* 0x000f280000300800 */
[----:B------:R-:W4:Y:S04]  /*35880*/  LDL.LU R54, [R1+0xd08] ;  /* 0x000d080001367983 */ /* 0x000f280000300800 */
[----:B------:R-:W4:Y:S04]  /*35890*/  LDL.LU R55, [R1+0xcdc] ;  /* 0x000cdc0001377983 */ /* 0x000f280000300800 */
[----:B------:R-:W4:Y:S01]  /*358a0*/  LDL.LU R56, [R1+0xd00] ;  /* 0x000d000001387983 */ /* 0x000f220000300800 */
[----:B--2---:R-:W-:-:S05]  /*358b0*/  IADD3.X R60, PT, PT, R60, UR72, RZ, P6, !PT ;  /* 0x000000483c3c7c10 */ /* 0x004fca000b7fe4ff */
[----:B------:R0:W-:Y:S04]  /*358c0*/  STL [R1+0xd68], R60 ;  /* 0x000d683c01007387 */ /* 0x0001e80000100800 */
[----:B------:R-:W2:Y:S04]  /*358d0*/  LDL.LU R57, [R1+0xcd4] ;  /* 0x000cd40001397983 */ /* 0x000ea80000300800 */
[----:B------:R-:W2:Y:S04]  /*358e0*/  LDL.LU R58, [R1+0xcf8] ;  /* 0x000cf800013a7983 */ /* 0x000ea80000300800 */
[----:B------:R-:W2:Y:S04]  /*358f0*/  LDL.LU R59, [R1+0xccc] ;  /* 0x000ccc00013b7983 */ /* 0x000ea80000300800 */
[----:B0-----:R-:W2:Y:S01]  /*35900*/  LDL.LU R60, [R1+0xcf0] ;  /* 0x000cf000013c7983 */ /* 0x001ea20000300800 */
[----:B---3--:R-:W-:-:S02]  /*35910*/  IADD3 R18, P6, PT, R18, UR39, RZ ;  /* 0x0000002712127c10 */ /* 0x008fc4000ffde0ff */
[----:B----4-:R-:W-:Y:S02]  /*35920*/  IADD3.X R19, PT, PT, R19, UR72, RZ, P1, !PT ;  /* 0x0000004813137c10 */ /* 0x010fe40008ffe4ff */
[----:B------:R-:W-:Y:S02]  /*35930*/  IADD3 R16, P1, PT, R16, UR39, RZ ;  /* 0x0000002710107c10 */ /* 0x000fe4000ff3e0ff */
[----:B------:R-:W-:Y:S02]  /*35940*/  IADD3.X R17, PT, PT, R17, UR72, RZ, P2, !PT ;  /* 0x0000004811117c10 */ /* 0x000fe400097fe4ff */
[----:B------:R-:W-:Y:S01]  /*35950*/  IADD3 R14, P2, PT, R14, UR39, RZ ;  /* 0x000000270e0e7c10 */ /* 0x000fe2000ff5e0ff */
[----:B------:R-:W-:Y:S01]  /*35960*/  STL [R1+0xd3c], R18 ;  /* 0x000d3c1201007387 */ /* 0x000fe20000100800 */
[----:B------:R-:W-:-:S03]  /*35970*/  IADD3.X R15, PT, PT, R15, UR72, RZ, P3, !PT ;  /* 0x000000480f0f7c10 */ /* 0x000fc60009ffe4ff */
[----:B------:R-:W-:Y:S01]  /*35980*/  STL [R1+0xd60], R19 ;  /* 0x000d601301007387 */ /* 0x000fe20000100800 */
[----:B------:R-:W-:-:S03]  /*35990*/  IADD3 R12, P3, PT, R12, UR39, RZ ;  /* 0x000000270c0c7c10 */ /* 0x000fc6000ff7e0ff */
        /* <DEDUP_REMOVED lines=25> */
[----:B------:R-:W-:Y:S02]  /*35b30*/  IADD3.X R51, PT, PT, R51, UR72, RZ, P4, !PT ;  /* 0x0000004833337c10 */ /* 0x000fe4000a7fe4ff */
[----:B------:R-:W-:Y:S01]  /*35b40*/  IADD3.X R53, PT, PT, R53, UR72, RZ, P5, !PT ;  /* 0x0000004835357c10 */ /* 0x000fe2000affe4ff */
[----:B------:R-:W-:Y:S01]  /*35b50*/  STL [R1+0xd28], R5 ;  /* 0x000d280501007387 */ /* 0x000fe20000100800 */
[----:B------:R-:W-:-:S03]  /*35b60*/  IADD3 R61, P5, PT, R61, UR39, RZ ;  /* 0x000000273d3d7c10 */ /* 0x000fc6000ffbe0ff */
[----:B------:R-:W-:Y:S01]  /*35b70*/  STL [R1+0xcfc], R2 ;  /* 0x000cfc0201007387 */ /* 0x000fe20000100800 */
[----:B------:R-:W-:-:S03]  /*35b80*/  IADD3 R52, P4, PT, R52, UR39, RZ ;  /* 0x0000002734347c10 */ /* 0x000fc6000ff9e0ff */
[----:B------:R-:W-:Y:S04]  /*35b90*/  STL [R1+0xd20], R3 ;  /* 0x000d200301007387 */ /* 0x000fe80000100800 */
[----:B------:R-:W-:Y:S04]  /*35ba0*/  STL [R1+0xcf4], R50 ;  /* 0x000cf43201007387 */ /* 0x000fe80000100800 */
[----:B------:R-:W-:Y:S01]  /*35bb0*/  STL [R1+0xd18], R51 ;  /* 0x000d183301007387 */ /* 0x000fe20000100800 */
[----:B------:R-:W-:-:S03]  /*35bc0*/  IADD3.X R54, PT, PT, R54, UR72, RZ, P6, !PT ;  /* 0x0000004836367c10 */ /* 0x000fc6000b7fe4ff */
[----:B------:R0:W-:Y:S01]  /*35bd0*/  STL [R1+0xce4], R61 ;  /* 0x000ce43d01007387 */ /* 0x0001e20000100800 */
[----:B------:R-:W-:-:S03]  /*35be0*/  IADD3 R55, P6, PT, R55, UR39, RZ ;  /* 0x0000002737377c10 */ /* 0x000fc6000ffde0ff */
[----:B------:R1:W-:Y:S01]  /*35bf0*/  STL [R1+0xcec], R52 ;  /* 0x000cec3401007387 */ /* 0x0003e20000100800 */
[----:B------:R-:W-:-:S03]  /*35c00*/  IADD3.X R56, PT, PT, R56, UR72, RZ, P1, !PT ;  /* 0x0000004838387c10 */ /* 0x000fc60008ffe4ff */
[----:B0-----:R-:W3:Y:S04]  /*35c10*/  LDL.LU R61, [R1+0xcc4] ;  /* 0x000cc400013d7983 */ /* 0x001ee80000300800 */
[----:B------:R0:W-:Y:S04]  /*35c20*/  STL [R1+0xd10], R53 ;  /* 0x000d103501007387 */ /* 0x0001e80000100800 */
[----:B------:R-:W-:Y:S04]  /*35c30*/  STL [R1+0xd08], R54 ;  /* 0x000d083601007387 */ /* 0x000fe80000100800 */
[----:B------:R-:W-:Y:S04]  /*35c40*/  STL [R1+0xcdc], R55 ;  /* 0x000cdc3701007387 */ /* 0x000fe80000100800 */
[----:B------:R-:W-:Y:S01]  /*35c50*/  STL [R1+0xd00], R56 ;  /* 0x000d003801007387 */ /* 0x000fe20000100800 */
[----:B--2---:R-:W-:-:S02]  /*35c60*/  IADD3 R57, P1, PT, R57, UR39, RZ ;  /* 0x0000002739397c10 */ /* 0x004fc4000ff3e0ff */
[----:B------:R-:W-:Y:S02]  /*35c70*/  IADD3.X R58, PT, PT, R58, UR72, RZ, P2, !PT ;  /* 0x000000483a3a7c10 */ /* 0x000fe400097fe4ff */
[----:B------:R-:W-:Y:S01]  /*35c80*/  IADD3 R59, P2, PT, R59, UR39, RZ ;  /* 0x000000273b3b7c10 */ /* 0x000fe2000ff5e0ff */
[----:B------:R-:W-:Y:S04]  /*35c90*/  STL [R1+0xcd4], R57 ;  /* 0x000cd43901007387 */ /* 0x000fe80000100800 */
[----:B------:R-:W2:Y:S04]  /*35ca0*/  LDL.LU R18, [R1+0xce8] ;  /* 0x000ce80001127983 */ /* 0x000ea80000300800 */
[----:B------:R-:W-:Y:S04]  /*35cb0*/  STL [R1+0xcf8], R58 ;  /* 0x000cf83a01007387 */ /* 0x000fe80000100800 */
[----:B------:R-:W4:Y:S01]  /*35cc0*/  LDL.LU R19, [R1+0xcbc] ;  /* 0x000cbc0001137983 */ /* 0x000f220000300800 */
[----:B------:R-:W-:-:S03]  /*35cd0*/  IADD3.X R60, PT, PT, R60, UR72, RZ, P3, !PT ;  /* 0x000000483c3c7c10 */ /* 0x000fc60009ffe4ff */
        /* <DEDUP_REMOVED lines=26> */
[----:B---3--:R-:W-:-:S05]  /*35e80*/  IADD3 R61, P3, PT, R61, UR39, RZ ;  /* 0x000000273d3d7c10 */ /* 0x008fca000ff7e0ff */
[----:B------:R0:W-:Y:S04]  /*35e90*/  STL [R1+0xcc4], R61 ;  /* 0x000cc43d01007387 */ /* 0x0001e80000100800 */
[----:B------:R-:W3:Y:S04]  /*35ea0*/  LDL.LU R57, [R1+0xc80] ;  /* 0x000c800001397983 */ /* 0x000ee80000300800 */
[----:B------:R-:W3:Y:S04]  /*35eb0*/  LDL.LU R58, [R1+0xc54] ;  /* 0x000c5400013a7983 */ /* 0x000ee80000300800 */
[----:B------:R-:W3:Y:S04]  /*35ec0*/  LDL.LU R59, [R1+0xc78] ;  /* 0x000c7800013b7983 */ /* 0x000ee80000300800 */
[----:B0-----:R-:W3:Y:S01]  /*35ed0*/  LDL.LU R61, [R1+0xc4c] ;  /* 0x000c4c00013d7983 */ /* 0x001ee20000300800 */
[----:B--2---:R-:W-:-:S02]  /*35ee0*/  IADD3.X R18, PT, PT, R18, UR72, RZ, P4, !PT ;  /* 0x0000004812127c10 */ /* 0x004fc4000a7fe4ff */
[----:B----4-:R-:W-:Y:S02]  /*35ef0*/  IADD3 R19, P4, PT, R19, UR39, RZ ;  /* 0x0000002713137c10 */ /* 0x010fe4000ff9e0ff */
[----:B------:R-:W-:Y:S01]  /*35f00*/  IADD3.X R16, PT, PT, R16, UR72, RZ, P5, !PT ;  /* 0x0000004810107c10 */ /* 0x000fe2000affe4ff */
[----:B------:R-:W-:Y:S01]  /*35f10*/  STL [R1+0xce8], R18 ;  /* 0x000ce81201007387 */ /* 0x000fe20000100800 */
        /* <DEDUP_REMOVED lines=34> */
[----:B------:R-:W-:-:S03]  /*36140*/  IADD3.X R52, PT, PT, R52, UR72, RZ, P2, !PT ;  /* 0x0000004834347c10 */ /* 0x000fc600097fe4ff */
        /* <DEDUP_REMOVED lines=9> */
[----:B------:R-:W-:Y:S01]  /*361e0*/  IADD3 R56, P4, PT, R56, UR39, RZ ;  /* 0x0000002738387c10 */ /* 0x000fe2000ff9e0ff */
[----:B------:R0:W-:Y:S01]  /*361f0*/  STL [R1+0xc6c], R53 ;  /* 0x000c6c3501007387 */ /* 0x0001e20000100800 */
[----:B---3--:R-:W-:-:S03]  /*36200*/  IADD3.X R57, PT, PT, R57, UR72, RZ, P5, !PT ;  /* 0x0000004839397c10 */ /* 0x008fc6000affe4ff */
[----:B------:R-:W-:Y:S01]  /*36210*/  STL [R1+0xc64], R54 ;  /* 0x000c643601007387 */ /* 0x000fe20000100800 */
[----:B------:R-:W-:-:S03]  /*36220*/  IADD3 R58, P5, PT, R58, UR39, RZ ;  /* 0x000000273a3a7c10 */ /* 0x000fc6000ffbe0ff */
[----:B------:R-:W-:Y:S01]  /*36230*/  STL [R1+0xc88], R55 ;  /* 0x000c883701007387 */ /* 0x000fe20000100800 */
[----:B------:R-:W-:-:S03]  /*36240*/  IADD3.X R59, PT, PT, R59, UR72, RZ, P6, !PT ;  /* 0x000000483b3b7c10 */ /* 0x000fc6000b7fe4ff */
[----:B------:R-:W-:Y:S04]  /*36250*/  STL [R1+0xc5c], R56 ;  /* 0x000c5c3801007387 */ /* 0x000fe80000100800 */
[----:B------:R-:W-:Y:S04]  /*36260*/  STL [R1+0xc80], R57 ;  /* 0x000c803901007387 */ /* 0x000fe80000100800 */
[----:B------:R-:W3:Y:S04]  /*36270*/  LDL.LU R18, [R1+0xc44] ;  /* 0x000c440001127983 */ /* 0x000ee80000300800 */
[----:B------:R-:W-:Y:S01]  /*36280*/  STL [R1+0xc54], R58 ;  /* 0x000c543a01007387 */ /* 0x000fe20000100800 */
[----:B------:R-:W-:-:S03]  /*36290*/  IADD3 R61, P6, PT, R61, UR39, RZ ;  /* 0x000000273d3d7c10 */ /* 0x000fc6000ffde0ff */
        /* <DEDUP_REMOVED lines=175> */
[----:B------:R0:W-:Y:S04]  /*36d90*/  STL [R1+0x1524], R53 ;  /* 0x0015243501007387 */ /* 0x0001e80000100800 */
[----:B------:R-:W-:Y:S01]  /*36da0*/  STL [R1+0x1520], R54 ;  /* 0x0015203601007387 */ /* 0x000fe20000100800 */
[----:B---3--:R-:W-:-:S02]  /*36db0*/  IADD3.X R57, PT, PT, R57, UR73, RZ, P6, !PT ;  /* 0x0000004939397c10 */ /* 0x008fc4000b7fe4ff */
[----:B------:R-:W-:Y:S01]  /*36dc0*/  IADD3 R58, P6, PT, R58, UR6, RZ ;  /* 0x000000063a3a7c10 */ /* 0x000fe2000ffde0ff */
[----:B------:R-:W-:Y:S01]  /*36dd0*/  STL [R1+0xb9c], R55 ;  /* 0x000b9c3701007387 */ /* 0x000fe20000100800 */
[----:B------:R-:W-:-:S03]  /*36de0*/  IADD3.X R59, PT, PT, R59, UR73, RZ, P1, !PT ;  /* 0x000000493b3b7c10 */ /* 0x000fc60008ffe4ff */
[----:B------:R-:W-:Y:S04]  /*36df0*/  STL [R1+0x151c], R56 ;  /* 0x00151c3801007387 */ /* 0x000fe80000100800 */
[----:B------:R-:W-:Y:S04]  /*36e00*/  STL [R1+0xda0], R57 ;  /* 0x000da03901007387 */ /* 0x000fe80000100800 */
[----:B------:R-:W3:Y:S04]  /*36e10*/  LDL.LU R18, [R1+0x1504] ;  /* 0x0015040001127983 */ /* 0x000ee80000300800 */
[----:B------:R-:W-:Y:S04]  /*36e20*/  STL [R1+0x1514], R58 ;  /* 0x0015143a01007387 */ /* 0x000fe80000100800 */
[----:B------:R-:W4:Y:S01]  /*36e30*/  LDL.LU R19, [R1+0xd94] ;  /* 0x000d940001137983 */ /* 0x000f220000300800 */
[----:B------:R-:W-:-:S03]  /*36e40*/  IADD3 R61, P1, PT, R61, UR6, RZ ;  /* 0x000000063d3d7c10 */ /* 0x000fc6000ff3e0ff */
        /* <DEDUP_REMOVED lines=34> */
[----:B------:R-:W-:Y:S01]  /*37070*/  IADD3 R16, P3, PT, R16, UR6, RZ ;  /* 0x0000000610107c10 */ /* 0x000fe2000ff7e0ff */
[----:B------:R-:W-:Y:S01]  /*37080*/  STL [R1+0x1504], R18 ;  /* 0x0015041201007387 */ /* 0x000fe20000100800 */
[----:B------:R-:W-:Y:S02]  /*37090*/  IADD3.X R17, PT, PT, R17, UR73, RZ, P4, !PT ;  /* 0x0000004911117c10 */ /* 0x000fe4000a7fe4ff */
[----:B------:R-:W-:Y:S02]  /*370a0*/  IADD3 R14, P4, PT, R14, UR6, RZ ;  /* 0x000000060e0e7c10 */ /* 0x000fe4000ff9e0ff */
[----:B------:R-:W-:Y:S01]  /*370b0*/  IADD3.X R15, PT, PT, R15, UR73, RZ, P5, !PT ;  /* 0x000000490f0f7c10 */ /* 0x000fe2000affe4ff */
        /* <DEDUP_REMOVED lines=136> */
[----:B------:R-:W-:Y:S04]  /*37940*/  STL [R1+0x142c], R54 ;  /* 0x00142c3601007387 */ /* 0x000fe80000100800 */
[----:B------:R-:W-:Y:S01]  /*37950*/  STL [R1+0x1450], R55 ;  /* 0x0014503701007387 */ /* 0x000fe20000100800 */
[----:B---3--:R-:W-:-:S02]  /*37960*/  IADD3.X R57, PT, PT, R57, UR73, RZ, P1, !PT ;  /* 0x0000004939397c10 */ /* 0x008fc40008ffe4ff */
[----:B------:R-:W-:Y:S02]  /*37970*/  IADD3 R58, P1, PT, R58, UR6, RZ ;  /* 0x000000063a3a7c10 */ /* 0x000fe4000ff3e0ff */
[----:B------:R-:W-:Y:S01]  /*37980*/  IADD3.X R59, PT, PT, R59, UR73, RZ, P2, !PT ;  /* 0x000000493b3b7c10 */ /* 0x000fe200097fe4ff */
        /* <DEDUP_REMOVED lines=182> */
[----:B------:R-:W-:Y:S04]  /*384f0*/  STL [R1+0x1358], R55 ;  /* 0x0013583701007387 */ /* 0x000fe80000100800 */
[----:B------:R-:W-:Y:S01]  /*38500*/  STL [R1+0x132c], R56 ;  /* 0x00132c3801007387 */ /* 0x000fe20000100800 */
[----:B---3--:R-:W-:-:S02]  /*38510*/  IADD3.X R57, PT, PT, R57, UR73, RZ, P2, !PT ;  /* 0x0000004939397c10 */ /* 0x008fc400097fe4ff */
[----:B------:R-:W-:Y:S02]  /*38520*/  IADD3 R58, P2, PT, R58, UR6, RZ ;  /* 0x000000063a3a7c10 */ /* 0x000fe4000ff5e0ff */
[----:B------:R-:W-:Y:S01]  /*38530*/  IADD3.X R59, PT, PT, R59, UR73, RZ, P3, !PT ;  /* 0x000000493b3b7c10 */ /* 0x000fe20009ffe4ff */
        /* <DEDUP_REMOVED lines=1017> */
[----:B------:R4:W-:Y:S04]  /*3c4d0*/  STL [R1+0xe08], R54 ;  /* 0x000e083601007387 */ /* 0x0009e80000100800 */
[----:B------:R0:W-:Y:S04]  /*3c4e0*/  STL [R1+0xddc], R55 ;  /* 0x000ddc3701007387 */ /* 0x0001e80000100800 */
[----:B------:R0:W-:Y:S01]  /*3c4f0*/  STL [R1+0xe00], R56 ;  /* 0x000e003801007387 */ /* 0x0001e20000100800 */
[----:B--2---:R-:W-:-:S02]  /*3c500*/  IADD3 R57, P4, PT, R57, UR6, RZ ;  /* 0x0000000639397c10 */ /* 0x004fc4000ff9e0ff */
[----:B------:R-:W-:Y:S02]  /*3c510*/  IADD3.X R58, PT, PT, R58, UR73, RZ, P5, !PT ;  /* 0x000000493a3a7c10 */ /* 0x000fe4000affe4ff */
[----:B------:R-:W-:Y:S01]  /*3c520*/  IADD3 R59, P5, PT, R59, UR6, RZ ;  /* 0x000000063b3b7c10 */ /* 0x000fe2000ffbe0ff */
[----:B------:R2:W-:Y:S04]  /*3c530*/  STL [R1+0xdd4], R57 ;  /* 0x000dd43901007387 */ /* 0x0005e80000100800 */
[----:B------:R-:W3:Y:S04]  /*3c540*/  LDL.LU R18, [R1+0xde8] ;  /* 0x000de80001127983 */ /* 0x000ee80000300800 */
[----:B------:R0:W-:Y:S04]  /*3c550*/  STL [R1+0xdf8], R58 ;  /* 0x000df83a01007387 */ /* 0x0001e80000100800 */
[----:B------:R-:W3:Y:S01]  /*3c560*/  LDL.LU R19, [R1+0x1544] ;  /* 0x0015440001137983 */ /* 0x000ee20000300800 */
[----:B------:R-:W-:-:S03]  /*3c570*/  IADD3.X R60, PT, PT, R60, UR73, RZ, P6, !PT ;  /* 0x000000493c3c7c10 */ /* 0x000fc6000b7fe4ff */
[----:B------:R0:W-:Y:S04]  /*3c580*/  STL [R1+0xdcc], R59 ;  /* 0x000dcc3b01007387 */ /* 0x0001e80000100800 */
[----:B------:R-:W3:Y:S04]  /*3c590*/  LDL.LU R16, [R1+0xde0] ;  /* 0x000de00001107983 */ /* 0x000ee80000300800 */
[----:B------:R0:W-:Y:S04]  /*3c5a0*/  STL [R1+0xdf0], R60 ;  /* 0x000df03c01007387 */ /* 0x0001e80000100800 */
        /* <DEDUP_REMOVED lines=18> */
[----:B0-----:R-:W3:Y:S04]  /*3c6d0*/  LDL.LU R53, [R1+0x1578] ;  /* 0x0015780001357983 */ /* 0x001ee80000300800 */
[----:B----4-:R-:W4:Y:S04]  /*3c6e0*/  LDL.LU R54, [R1+0xdac] ;  /* 0x000dac0001367983 */ /* 0x010f280000300800 */
[----:B------:R-:W4:Y:S04]  /*3c6f0*/  LDL.LU R55, [R1+0x1538] ;  /* 0x0015380001377983 */ /* 0x000f280000300800 */
[----:B------:R-:W4:Y:S04]  /*3c700*/  LDL.LU R56, [R1+0x1570] ;  /* 0x0015700001387983 */ /* 0x000f280000300800 */
[----:B--2---:R-:W2:Y:S01]  /*3c710*/  LDL.LU R57, [R1+0x1540] ;  /* 0x0015400001397983 */ /* 0x004ea20000300800 */
[----:B---3--:R-:W-:-:S05]  /*3c720*/  IADD3 R61, P6, PT, R61, UR6, RZ ;  /* 0x000000063d3d7c10 */ /* 0x008fca000ffde0ff */
[----:B------:R0:W-:Y:S04]  /*3c730*/  STL [R1+0x153c], R61 ;  /* 0x00153c3d01007387 */ /* 0x0001e80000100800 */
[----:B------:R-:W3:Y:S04]  /*3c740*/  LDL.LU R58, [R1+0x1548] ;  /* 0x00154800013a7983 */ /* 0x000ee80000300800 */
[----:B------:R-:W3:Y:S04]  /*3c750*/  LDL.LU R59, [R1+0x1550] ;  /* 0x00155000013b7983 */ /* 0x000ee80000300800 */
[----:B------:R-:W3:Y:S04]  /*3c760*/  LDL.LU R60, [R1+0x1558] ;  /* 0x00155800013c7983 */ /* 0x000ee80000300800 */
[----:B0-----:R-:W3:Y:S01]  /*3c770*/  LDL.LU R61, [R1+0x1560] ;  /* 0x00156000013d7983 */ /* 0x001ee20000300800 */
[----:B------:R-:W-:-:S02]  /*3c780*/  IADD3.X R18, PT, PT, R18, UR73, RZ, P1, !PT ;  /* 0x0000004912127c10 */ /* 0x000fc40008ffe4ff */
[----:B------:R-:W-:Y:S02]  /*3c790*/  IADD3 R19, P1, PT, R19, UR6, RZ ;  /* 0x0000000613137c10 */ /* 0x000fe4000ff3e0ff */
        /* <DEDUP_REMOVED lines=35> */
[----:B----4-:R-:W-:Y:S01]  /*3c9d0*/  IADD3.X R54, PT, PT, R54, UR73, RZ, P6, !PT ;  /* 0x0000004936367c10 */ /* 0x010fe2000b7fe4ff */
[----:B------:R-:W-:Y:S01]  /*3c9e0*/  STL [R1+0xdb8], R2 ;  /* 0x000db80201007387 */ /* 0x000fe20000100800 */
[----:B------:R-:W-:-:S03]  /*3c9f0*/  IADD3 R0, P6, PT, R0, UR6, RZ ;  /* 0x0000000600007c10 */ /* 0x000fc6000ffde0ff */
[----:B------:R-:W-:Y:S01]  /*3ca00*/  STL [R1+0x1580], R3 ;  /* 0x0015800301007387 */ /* 0x000fe20000100800 */
[----:B------:R-:W-:-:S03]  /*3ca10*/  IADD3 R53, P5, PT, R53, UR6, RZ ;  /* 0x0000000635357c10 */ /* 0x000fc6000ffbe0ff */
[----:B------:R-:W-:Y:S04]  /*3ca20*/  STL [R1+0xdb4], R50 ;  /* 0x000db43201007387 */ /* 0x000fe80000100800 */
[----:B------:R-:W-:Y:S04]  /*3ca30*/  STL [R1+0x157c], R51 ;  /* 0x00157c3301007387 */ /* 0x000fe80000100800 */
[----:B------:R-:W-:Y:S04]  /*3ca40*/  STL [R1+0xdb0], R52 ;  /* 0x000db03401007387 */ /* 0x000fe80000100800 */
[----:B------:R0:W-:Y:S04]  /*3ca50*/  STL [R1+0x1574], R0 ;  /* 0x0015740001007387 */ /* 0x0001e80000100800 */
[----:B------:R-:W-:Y:S04]  /*3ca60*/  STL [R1+0x1578], R53 ;  /* 0x0015783501007387 */ /* 0x000fe80000100800 */
[----:B0-----:R-:W4:Y:S01]  /*3ca70*/  LDL.LU R0, [R1+0x16dc] ;  /* 0x0016dc0001007983 */ /* 0x001f220000300800 */
[----:B------:R-:W-:-:S02]  /*3ca80*/  IADD3.X R55, PT, PT, R55, UR73, RZ, P1, !PT ;  /* 0x0000004937377c10 */ /* 0x000fc40008ffe4ff */
[----:B------:R-:W-:Y:S02]  /*3ca90*/  IADD3 R56, P1, PT, R56, UR6, RZ ;  /* 0x0000000638387c10 */ /* 0x000fe4000ff3e0ff */
[----:B--2---:R-:W-:Y:S01]  /*3caa0*/  IADD3.X R57, PT, PT, R57, UR73, RZ, P2, !PT ;  /* 0x0000004939397c10 */ /* 0x004fe200097fe4ff */
[----:B------:R-:W-:Y:S04]  /*3cab0*/  STL [R1+0xdac], R54 ;  /* 0x000dac3601007387 */ /* 0x000fe80000100800 */
[----:B------:R-:W-:Y:S04]  /*3cac0*/  STL [R1+0x1538], R55 ;  /* 0x0015383701007387 */ /* 0x000fe80000100800 */
[----:B------:R-:W-:Y:S04]  /*3cad0*/  STL [R1+0x1570], R56 ;  /* 0x0015703801007387 */ /* 0x000fe80000100800 */
[----:B------:R-:W-:Y:S01]  /*3cae0*/  STL [R1+0x1540], R57 ;  /* 0x0015403901007387 */ /* 0x000fe20000100800 */
[----:B---3--:R-:W-:-:S02]  /*3caf0*/  IADD3.X R58, PT, PT, R58, UR73, RZ, P3, !PT ;  /* 0x000000493a3a7c10 */ /* 0x008fc40009ffe4ff */
[----:B------:R-:W-:Y:S02]  /*3cb00*/  IADD3.X R59, PT, PT, R59, UR73, RZ, P4, !PT ;  /* 0x000000493b3b7c10 */ /* 0x000fe4000a7fe4ff */
[----:B------:R-:W-:Y:S01]  /*3cb10*/  IADD3.X R60, PT, PT, R60, UR73, RZ, P5, !PT ;  /* 0x000000493c3c7c10 */ /* 0x000fe2000affe4ff */
[----:B------:R-:W-:Y:S04]  /*3cb20*/  STL [R1+0x1548], R58 ;  /* 0x0015483a01007387 */ /* 0x000fe80000100800 */
[----:B------:R-:W-:Y:S01]  /*3cb30*/  STL [R1+0x1550], R59 ;  /* 0x0015503b01007387 */ /* 0x000fe20000100800 */
[----:B------:R-:W-:Y:S02]  /*3cb40*/  IADD3.X R61, PT, PT, R61, UR73, RZ, P6, !PT ;  /* 0x000000493d3d7c10 */ /* 0x000fe4000b7fe4ff */
[----:B----4-:R-:W-:-:S05]  /*3cb50*/  IADD3.X R0, PT, PT, R0, UR73, RZ, P1, !PT ;  /* 0x0000004900007c10 */ /* 0x010fca0008ffe4ff */
[----:B------:R0:W-:Y:S04]  /*3cb60*/  STL [R1+0x1568], R0 ;  /* 0x0015680001007387 */ /* 0x0001e80000100800 */
[----:B------:R2:W-:Y:S04]  /*3cb70*/  STL [R1+0x1558], R60 ;  /* 0x0015583c01007387 */ /* 0x0005e80000100800 */
[----:B0-----:R2:W5:Y:S04]  /*3cb80*/  LDL.LU R0, [R1+0x16d8] ;  /* 0x0016d80001007983 */ /* 0x0015680000300800 */
[----:B------:R2:W-:Y:S01]  /*3cb90*/  STL [R1+0x1560], R61 ;  /* 0x0015603d01007387 */ /* 0x0005e20000100800 */
[----:B------:R-:W-:Y:S05]  /*3cba0*/  @P0 BRA `(.L_x_1) ;  /* 0xfffffe1000240947 */ /* 0x000fea000383ffff */
.L_x_0:
[----:B------:R-:W1:Y:S01]  /*3cbb0*/  LDCU UR11, c[0x0][0x3b8] ;  /* 0x00007700ff0b77ac */ /* 0x000e620008000800 */
[----:B------:R-:W3:Y:S01]  /*3cbc0*/  LDL.LU R11, [R1+0x504] ;  /* 0x00050400010b7983 */ /* 0x000ee20000300800 */
[----:B------:R-:W4:Y:S03]  /*3cbd0*/  LDCU UR12, c[0x0][0x3b8] ;  /* 0x00007700ff0c77ac */ /* 0x000f260008000800 */
[----:B--2---:R-:W2:Y:S01]  /*3cbe0*/  LDL.LU R9, [R1+0x4c4] ;  /* 0x0004c40001097983 */ /* 0x004ea20000300800 */
[----:B------:R-:W0:Y:S03]  /*3cbf0*/  LDCU UR13, c[0x0][0x3b8] ;  /* 0x00007700ff0d77ac */ /* 0x000e260008000800 */
[----:B------:R-:W2:Y:S01]  /*3cc00*/  LDL.LU R12, [R1+0x4a8] ;  /* 0x0004a800010c7983 */ /* 0x000ea20000300800 */
[----:B------:R-:W0:Y:S03]  /*3cc10*/  LDCU UR16, c[0x0][0x3b8] ;  /* 0x00007700ff1077ac */ /* 0x000e260008000800 */
[----:B------:R-:W2:Y:S01]  /*3cc20*/  LDL.LU R8, [R1+0x4a4] ;  /* 0x0004a40001087983 */ /* 0x000ea20000300800 */
[----:B------:R-:W0:Y:S03]  /*3cc30*/  LDCU UR18, c[0x0][0x3b8] ;  /* 0x00007700ff1277ac */ /* 0x000e260008000800 */
[----:B------:R-:W2:Y:S01]  /*3cc40*/  LDL.LU R10, [R1+0x4e0] ;  /* 0x0004e000010a7983 */ /* 0x000ea20000300800 */
[----:B-1---5:R-:W-:Y:S01]  /*3cc50*/  IMAD R13, R0, UR11, RZ ;  /* 0x0000000b000d7c24 */ /* 0x022fe2000f8e02ff */
[----:B------:R-:W1:Y:S02]  /*3cc60*/  LDCU UR22, c[0x0][0x3b8] ;  /* 0x00007700ff1677ac */ /* 0x000e640008000800 */
[----:B------:R4:W-:Y:S01]  /*3cc70*/  STL [R1+0x17f4], R3 ;  /* 0x0017f40301007387 */ /* 0x0009e20000100800 */
[----:B------:R-:W0:Y:S03]  /*3cc80*/  LDCU UR71, c[0x0][0x3b8] ;  /* 0x00007700ff4777ac */ /* 0x000e260008000800 */
[----:B------:R-:W-:Y:S01]  /*3cc90*/  STL [R1+0x17f0], R4 ;  /* 0x0017f00401007387 */ /* 0x000fe20000100800 */
[----:B------:R-:W0:Y:S03]  /*3cca0*/  LDCU UR72, c[0x0][0x3b8] ;  /* 0x00007700ff4877ac */ /* 0x000e260008000800 */
[----:B------:R-:W-:Y:S01]  /*3ccb0*/  STL [R1+0x17ec], R5 ;  /* 0x0017ec0501007387 */ /* 0x000fe20000100800 */
[----:B----4-:R-:W-:Y:S01]  /*3ccc0*/  VIADD R3, R13, UR12 ;  /* 0x0000000c0d037c36 */ /* 0x010fe20008000000 */
[----:B------:R-:W4:Y:S02]  /*3ccd0*/  LDCU UR24, c[0x0][0x3b8] ;  /* 0x00007700ff1877ac */ /* 0x000f240008000800 */
[----:B------:R-:W-:Y:S01]  /*3cce0*/  STL [R1+0x17dc], R54 ;  /* 0x0017dc3601007387 */ /* 0x000fe20000100800 */
[----:B------:R-:W0:Y:S03]  /*3ccf0*/  LDCU UR28, c[0x0][0x3b8] ;  /* 0x00007700ff1c77ac */ /* 0x000e260008000800 */
        /* <DEDUP_REMOVED lines=17> */
[----:B------:R-:W1:Y:S03]  /*3ce10*/  LDCU UR52, c[0x0][0x3b8] ;  /* 0x00007700ff3477ac */ /* 0x000e660008000800 */
[----:B------:R-:W-:Y:S01]  /*3ce20*/  STL [R1+0x9f4], R13 ;  /* 0x0009f40d01007387 */ /* 0x000fe20000100800 */
[----:B------:R-:W1:Y:S03]  /*3ce30*/  LDCU UR70, c[0x0][0x3b8] ;  /* 0x00007700ff4677ac */ /* 0x000e660008000800 */
[----:B------:R0:W-:Y:S01]  /*3ce40*/  STL [R1+0x9f0], R3 ;  /* 0x0009f00301007387 */ /* 0x0001e20000100800 */
[----:B------:R-:W1:Y:S01]  /*3ce50*/  LDCU UR69, c[0x0][0x3b8] ;  /* 0x00007700ff4577ac */ /* 0x000e620008000800 */
[----:B------:R-:W1:Y:S01]  /*3ce60*/  LDCU UR68, c[0x0][0x3b8] ;  /* 0x00007700ff4477ac */ /* 0x000e620008000800 */
[----:B0-----:R-:W-:Y:S01]  /*3ce70*/  VIADD R3, R3, UR13 ;  /* 0x0000000d03037c36 */ /* 0x001fe20008000000 */
[----:B------:R-:W0:Y:S04]  /*3ce80*/  LDCU UR67, c[0x0][0x3b8] ;  /* 0x00007700ff4377ac */ /* 0x000e280008000800 */
[----:B------:R1:W-:Y:S01]  /*3ce90*/  STL [R1+0x9e0], R3 ;  /* 0x0009e00301007387 */ /* 0x0003e20000100800 */
[----:B------:R-:W0:Y:S01]  /*3cea0*/  LDCU UR66, c[0x0][0x3b8] ;  /* 0x00007700ff4277ac */ /* 0x000e220008000800 */
[----:B------:R-:W0:Y:S01]  /*3ceb0*/  LDCU UR65, c[0x0][0x3b8] ;  /* 0x00007700ff4177ac */ /* 0x000e220008000800 */
[----:B------:R-:W0:Y:S01]  /*3cec0*/  LDCU UR64, c[0x0][0x3b8] ;  /* 0x00007700ff4077ac */ /* 0x000e220008000800 */
[----:B-1----:R-:W-:Y:S01]  /*3ced0*/  VIADD R3, R3, UR16 ;  /* 0x0000001003037c36 */ /* 0x002fe20008000000 */
[----:B------:R-:W1:Y:S03]  /*3cee0*/  LDCU UR63, c[0x0][0x3b8] ;  /* 0x00007700ff3f77ac */ /* 0x000e660008000800 */
[----:B------:R-:W-:Y:S01]  /*3cef0*/  VIADD R15, R3, UR18 ;  /* 0x00000012030f7c36 */ /* 0x000fe20008000000 */
[----:B------:R0:W-:Y:S01]  /*3cf00*/  STL [R1+0x90], R3 ;  /* 0x0000900301007387 */ /* 0x0001e20000100800 */
[----:B------:R-:W0:Y:S02]  /*3cf10*/  LDCU UR62, c[0x0][0x3b8] ;  /* 0x00007700ff3e77ac */ /* 0x000e240008000800 */
[----:B------:R-:W-:Y:S01]  /*3cf20*/  VIADD R16, R15, UR22 ;  /* 0x000000160f107c36 */ /* 0x000fe20008000000 */
[----:B------:R-:W0:Y:S03]  /*3cf30*/  LDCU UR61, c[0x0][0x3b8] ;  /* 0x00007700ff3d77ac */ /* 0x000e260008000800 */
[----:B------:R-:W-:Y:S01]  /*3cf40*/  VIADD R17, R16, UR71 ;  /* 0x0000004710117c36 */ /* 0x000fe20008000000 */
[----:B------:R-:W0:Y:S03]  /*3cf50*/  LDCU UR60, c[0x0][0x3b8] ;  /* 0x00007700ff3c77ac */ /* 0x000e260008000800 */
[----:B------:R-:W-:Y:S01]  /*3cf60*/  VIADD R18, R17, UR72 ;  /* 0x0000004811127c36 */ /* 0x000fe20008000000 */
[----:B------:R-:W-:Y:S01]  /*3cf70*/  STL.64 [R1+0x1878], R16 ;  /* 0x0018781001007387 */ /* 0x000fe20000100a00 */
[----:B------:R-:W0:Y:S02]  /*3cf80*/  LDCU UR59, c[0x0][0x3b8] ;  /* 0x00007700ff3b77ac */ /* 0x000e240008000800 */
[----:B----4-:R-:W-:Y:S01]  /*3cf90*/  VIADD R19, R18, UR24 ;  /* 0x0000001812137c36 */ /* 0x010fe20008000000 */
[----:B------:R-:W4:Y:S03]  /*3cfa0*/  LDCU UR58, c[0x0][0x3b8] ;  /* 0x00007700ff3a77ac */ /* 0x000f260008000800 */
[----:B------:R-:W-:Y:S01]  /*3cfb0*/  VIADD R20, R19, UR28 ;  /* 0x0000001c13147c36 */ /* 0x000fe20008000000 */
[----:B------:R-:W-:Y:S01]  /*3cfc0*/  STL.64 [R1+0x1870], R18 ;  /* 0x0018701201007387 */ /* 0x000fe20000100a00 */
[----:B------:R-:W0:Y:S02]  /*3cfd0*/  LDCU UR57, c[0x0][0x3b8] ;  /* 0x00007700ff3977ac */ /* 0x000e240008000800 */
[----:B------:R-:W-:Y:S01]  /*3cfe0*/  VIADD R21, R20, UR30 ;  /* 0x0000001e14157c36 */ /* 0x000fe20008000000 */
[----:B------:R-:W0:Y:S03]  /*3cff0*/  LDCU UR56, c[0x0][0x3b8] ;  /* 0x00007700ff3877ac */ /* 0x000e260008000800 */
        /* <DEDUP_REMOVED lines=19> */
[----:B------:R-:W1:Y:S03]  /*3d130*/  LDCU UR41, c[0x0][0x3b8] ;  /* 0x00007700ff2977ac */ /* 0x000e660008000800 */
[----:B------:R-:W-:Y:S01]  /*3d140*/  VIADD R30, R29, UR70 ;  /* 0x000000461d1e7c36 */ /* 0x000fe20008000000 */
[----:B------:R-:W-:Y:S01]  /*3d150*/  STL.64 [R1+0x1848], R28 ;  /* 0x0018481c01007387 */ /* 0x000fe20000100a00 */
[----:B------:R-:W1:Y:S02]  /*3d160*/  LDCU UR39, c[0x0][0x3b8] ;  /* 0x00007700ff2777ac */ /* 0x000e640008000800 */
[----:B------:R-:W-:Y:S01]  /*3d170*/  VIADD R31, R30, UR69 ;  /* 0x000000451e1f7c36 */ /* 0x000fe20008000000 */
[----:B------:R-:W1:Y:S03]  /*3d180*/  LDCU UR38, c[0x0][0x3b8] ;  /* 0x00007700ff2677ac */ /* 0x000e660008000800 */
[----:B------:R-:W-:Y:S01]  /*3d190*/  VIADD R32, R31, UR68 ;  /* 0x000000441f207c36 */ /* 0x000fe20008000000 */
[----:B------:R-:W-:Y:S01]  /*3d1a0*/  STL.64 [R1+0x1840], R30 ;  /* 0x0018401e01007387 */ /* 0x000fe20000100a00 */
[----:B------:R-:W1:Y:S02]  /*3d1b0*/  LDCU UR37, c[0x0][0x3b8] ;  /* 0x00007700ff2577ac */ /* 0x000e640008000800 */
[----:B0-----:R-:W-:Y:S01]  /*3d1c0*/  VIADD R33, R32, UR67 ;  /* 0x0000004320217c36 */ /* 0x001fe20008000000 */
        /* <DEDUP_REMOVED lines=9> */
[----:B-1----:R-:W-:Y:S01]  /*3d260*/  VIADD R37, R36, UR63 ;  /* 0x0000003f24257c36 */ /* 0x002fe20008000000 */
[----:B------:R-:W1:Y:S03]  /*3d270*/  LDCU UR4, c[0x0][0x3b8] ;  /* 0x00007700ff0477ac */ /* 0x000e660008000800 */
        /* <DEDUP_REMOVED lines=10> */
[----:B----4-:R-:W-:Y:S01]  /*3d320*/  VIADD R42, R41, UR58 ;  /* 0x0000003a292a7c36 */ /* 0x010fe20008000000 */
[----:B------:R-:W-:Y:S01]  /*3d330*/  STL.64 [R1+0x1818], R40 ;  /* 0x0018182801007387 */ /* 0x000fe20000100a00 */
[----:B------:R-:W4:Y:S02]  /*3d340*/  LDCU UR27, c[0x0][0x3b8] ;  /* 0x00007700ff1b77ac */ /* 0x000f240008000800 */
        /* <DEDUP_REMOVED lines=8> */
[----:B------:R-:W-:Y:S01]  /*3d3d0*/  STL [R1+0x1800], R45 ;  /* 0x0018002d01007387 */ /* 0x000fe20000100800 */
        /* <DEDUP_REMOVED lines=19> */
[----:B------:R-:W0:Y:S04]  /*3d510*/  LDCU UR13, c[0x0][0x3b8] ;  /* 0x00007700ff0d77ac */ /* 0x000e280008000800 */
[----:B------:R1:W-:Y:S01]  /*3d520*/  STL [R1], R3 ;  /* 0x0000000301007387 */ /* 0x0003e20000100800 */
[----:B------:R-:W0:Y:S01]  /*3d530*/  LDCU UR11, c[0x0][0x3b8] ;  /* 0x00007700ff0b77ac */ /* 0x000e220008000800 */
[----:B------:R-:W0:Y:S01]  /*3d540*/  LDCU UR12, c[0x0][0x3b8] ;  /* 0x00007700ff0c77ac */ /* 0x000e220008000800 */
[----:B-1----:R-:W-:Y:S01]  /*3d550*/  VIADD R3, R3, UR37 ;  /* 0x0000002503037c36 */ /* 0x002fe20008000000 */
[----:B------:R-:W1:Y:S04]  /*3d560*/  LDCU UR16, c[0x0][0x3b8] ;  /* 0x00007700ff1077ac */ /* 0x000e680008000800 */
[----:B------:R0:W-:Y:S01]  /*3d570*/  STL [R1+0x4], R3 ;  /* 0x0000040301007387 */ /* 0x0001e20000100800 */
[----:B------:R-:W1:Y:S01]  /*3d580*/  LDCU UR18, c[0x0][0x3b8] ;  /* 0x00007700ff1277ac */ /* 0x000e620008000800 */
[----:B------:R-:W1:Y:S01]  /*3d590*/  LDCU UR22, c[0x0][0x3b8] ;  /* 0x00007700ff1677ac */ /* 0x000e620008000800 */
[----:B------:R-:W1:Y:S01]  /*3d5a0*/  LDCU UR24, c[0x0][0x3b8] ;  /* 0x00007700ff1877ac */ /* 0x000e620008000800 */
[----:B0-----:R-:W-:Y:S01]  /*3d5b0*/  VIADD R3, R3, UR35 ;  /* 0x0000002303037c36 */ /* 0x001fe20008000000 */
[----:B------:R-:W0:Y:S04]  /*3d5c0*/  LDCU UR28, c[0x0][0x3b8] ;  /* 0x00007700ff1c77ac */ /* 0x000e280008000800 */
[----:B------:R1:W-:Y:S01]  /*3d5d0*/  STL [R1+0x8], R3 ;  /* 0x0000080301007387 */ /* 0x0003e20000100800 */
        /* <DEDUP_REMOVED lines=46> */
[----:B----4-:R-:W-:Y:S01]  /*3d8c0*/  VIADD R3, R3, UR27 ;  /* 0x0000001b03037c36 */ /* 0x010fe20008000000 */
[----:B------:R-:W4:Y:S04]  /*3d8d0*/  LDCU UR43, c[0x0][0x3b8] ;  /* 0x00007700ff2b77ac */ /* 0x000f280008000800 */
        /* <DEDUP_REMOVED lines=34> */
[----:B------:R-:W-:Y:S01]  /*3db00*/  LOP3.LUT R2, R2, 0xffffefff, RZ, 0xc0, !PT ;  /* 0xffffefff02027812 */ /* 0x000fe200078ec0ff */
[----:B------:R-:W1:Y:S01]  /*3db10*/  LDCU.64 UR72, c[0x0][0x398] ;  /* 0x00007300ff4877ac */ /* 0x000e620008000a00 */
[----:B------:R-:W1:Y:S01]  /*3db20*/  LDCU.64 UR74, c[0x0][0x398] ;  /* 0x00007300ff4a77ac */ /* 0x000e620008000a00 */
[----:B0-----:R-:W-:Y:S01]  /*3db30*/  VIADD R3, R3, UR10 ;  /* 0x0000000a03037c36 */ /* 0x001fe20008000000 */
[----:B------:R-:W0:Y:S04]  /*3db40*/  LDCU UR10, c[0x0][0x3b8] ;  /* 0x00007700ff0a77ac */ /* 0x000e280008000800 */
[----:B------:R1:W-:Y:S01]  /*3db50*/  STL [R1+0x50], R3 ;  /* 0x0000500301007387 */ /* 0x0003e20000100800 */
[----:B------:R-:W0:Y:S01]  /*3db60*/  LDCU.64 UR76, c[0x0][0x398] ;  /* 0x00007300ff4c77ac */ /* 0x000e220008000a00 */
[----:B-1----:R-:W-:Y:S01]  /*3db70*/  VIADD R3, R3, UR8 ;  /* 0x0000000803037c36 */ /* 0x002fe20008000000 */
[----:B------:R-:W1:Y:S04]  /*3db80*/  LDCU UR8, c[0x0][0x3b8] ;  /* 0x00007700ff0877ac */ /* 0x000e680008000800 */
[----:B------:R0:W-:Y:S02]  /*3db90*/  STL [R1+0x54], R3 ;  /* 0x0000540301007387 */ /* 0x0001e40000100800 */
[----:B0-----:R-:W-:Y:S01]  /*3dba0*/  VIADD R3, R3, UR9 ;  /* 0x0000000903037c36 */ /* 0x001fe20008000000 */
[----:B------:R-:W0:Y:S04]  /*3dbb0*/  LDCU UR9, c[0x0][0x3b8] ;  /* 0x00007700ff0977ac */ /* 0x000e280008000800 */
[----:B------:R1:W-:Y:S02]  /*3dbc0*/  STL [R1+0x58], R3 ;  /* 0x0000580301007387 */ /* 0x0003e40000100800 */
        /* <DEDUP_REMOVED lines=120> */
[----:B----4-:R-:W-:Y:S01]  /*3e350*/  VIADD R3, R3, UR43 ;  /* 0x0000002b03037c36 */ /* 0x010fe20008000000 */
[----:B------:R-:W4:Y:S04]  /*3e360*/  LDCU UR43, c[0x0][0x3b8] ;  /* 0x00007700ff2b77ac */ /* 0x000f280008000800 */
        /* <DEDUP_REMOVED lines=138> */
[----:B------:R0:W-:Y:S04]  /*3ec10*/  STL [R1+0x9bc], R3 ;  /* 0x0009bc0301007387 */ /* 0x0001e80000100800 */
[----:B------:R-:W2:Y:S04]  /*3ec20*/  LDL.LU R16, [R1+0x110] ;  /* 0x0001100001107983 */ /* 0x000ea80000300800 */
[----:B------:R-:W2:Y:S01]  /*3ec30*/  LDL.LU R17, [R1+0x114] ;  /* 0x0001140001117983 */ /* 0x000ea20000300800 */
[----:B0-----:R-:W-:Y:S01]  /*3ec40*/  VIADD R3, R3, UR66 ;  /* 0x0000004203037c36 */ /* 0x001fe20008000000 */
[----:B------:R-:W0:Y:S04]  /*3ec50*/  LDCU UR66, c[0x0][0x3b8] ;  /* 0x00007700ff4277ac */ /* 0x000e280008000800 */
[----:B------:R0:W-:Y:S04]  /*3ec60*/  STL [R1+0x9c0], R3 ;  /* 0x0009c00301007387 */ /* 0x0001e80000100800 */
        /* <DEDUP_REMOVED lines=10> */
[----:B0-----:R-:W-:Y:S01]  /*3ed10*/  VIADD R3, R3, UR65 ;  /* 0x0000004103037c36 */ /* 0x001fe20008000000 */
[----:B------:R-:W0:Y:S04]  /*3ed20*/  LDCU UR65, c[0x0][0x3b8] ;  /* 0x00007700ff4177ac */ /* 0x000e280008000800 */
[----:B------:R1:W-:Y:S04]  /*3ed30*/  STL [R1+0x9c4], R3 ;  /* 0x0009c40301007387 */ /* 0x0003e80000100800 */
[----:B------:R-:W4:Y:S04]  /*3ed40*/  LDL.LU R51, [R1+0x1b0] ;  /* 0x0001b00001337983 */ /* 0x000f280000300800 */
[----:B------:R-:W4:Y:S01]  /*3ed50*/  LDL.LU R53, [R1+0x1b4] ;  /* 0x0001b40001357983 */ /* 0x000f220000300800 */
[----:B-1----:R-:W-:Y:S01]  /*3ed60*/  VIADD R3, R3, UR64 ;  /* 0x0000004003037c36 */ /* 0x002fe20008000000 */
[----:B------:R-:W1:Y:S02]  /*3ed70*/  LDCU UR64, c[0x0][0x3b8] ;  /* 0x00007700ff4077ac */ /* 0x000e640008000800 */
[----:B------:R-:W4:Y:S04]  /*3ed80*/  LDL.LU R55, [R1+0x1b8] ;  /* 0x0001b80001377983 */ /* 0x000f280000300800 */
[----:B------:R0:W-:Y:S04]  /*3ed90*/  STL [R1+0x9c8], R3 ;  /* 0x0009c80301007387 */ /* 0x0001e80000100800 */
[----:B------:R-:W4:Y:S01]  /*3eda0*/  LDL.LU R54, [R1+0x1bc] ;  /* 0x0001bc0001367983 */ /* 0x000f220000300800 */
        /* <DEDUP_REMOVED lines=10> */
[----:B------:R-:W1:Y:S01]  /*3ee50*/  LDCU UR60, c[0x0][0x3b8] ;  /* 0x00007700ff3c77ac */ /* 0x000e620008000800 */
[----:B--2---:R-:W-:-:S05]  /*3ee60*/  F2FP.SATFINITE.E4M3.F32.PACK_AB_MERGE_C R17, R17, R16, RZ ;  /* 0x000000101111723e */ /* 0x004fca00048070ff */
[----:B------:R-:W-:Y:S04]  /*3ee70*/  STL [R1+0x1538], R17 ;  /* 0x0015381101007387 */ /* 0x000fe80000100800 */
[----:B------:R2:W-:Y:S01]  /*3ee80*/  STL [R1+0x9dc], R3 ;  /* 0x0009dc0301007387 */ /* 0x0005e20000100800 */
[----:B---3--:R-:W-:Y:S01]  /*3ee90*/  F2FP.SATFINITE.E4M3.F32.PACK_AB_MERGE_C R16, R49, R50, RZ ;  /* 0x000000323110723e */ /* 0x008fe200048070ff */
[----:B--2---:R-:W-:Y:S01]  /*3eea0*/  VIADD R3, R3, UR59 ;  /* 0x0000003b03037c36 */ /* 0x004fe20008000000 */
[----:B----4-:R-:W-:-:S03]  /*3eeb0*/  F2FP.SATFINITE.E4M3.F32.PACK_AB_MERGE_C R7, R7, R48, RZ ;  /* 0x000000300707723e */ /* 0x010fc600048070ff */
[----:B------:R-:W-:Y:S01]  /*3eec0*/  STL [R1+0x1550], R16 ;  /* 0x0015501001007387 */ /* 0x000fe20000100800 */
[----:B------:R-:W2:Y:S03]  /*3eed0*/  LDCU UR59, c[0x0][0x3b8] ;  /* 0x00007700ff3b77ac */ /* 0x000ea60008000800 */
[----:B------:R-:W-:Y:S01]  /*3eee0*/  STL [R1+0x1570], R7 ;  /* 0x0015700701007387 */ /* 0x000fe20000100800 */
[----:B------:R-:W-:-:S03]  /*3eef0*/  F2FP.SATFINITE.E4M3.F32.PACK_AB_MERGE_C R6, R52, R6, RZ ;  /* 0x000000063406723e */ /* 0x000fc600048070ff */
[----:B------:R3:W-:Y:S04]  /*3ef00*/  STL [R1+0x9cc], R3 ;  /* 0x0009cc0301007387 */ /* 0x0007e80000100800 */
[----:B------:R-:W-:Y:S01]  /*3ef10*/  STL [R1+0x156c], R6 ;  /* 0x00156c0601007387 */ /* 0x000fe20000100800 */
[----:B------:R-:W-:Y:S01]  /*3ef20*/  F2FP.SATFINITE.E4M3.F32.PACK_AB_MERGE_C R5, R4, R5, RZ ;  /* 0x000000050405723e */ /* 0x000fe200048070ff */
[----:B---3--:R-:W-:Y:S01]  /*3ef30*/  VIADD R3, R3, UR58 ;  /* 0x0000003a03037c36 */ /* 0x008fe20008000000 */
[----:B------:R-:W3:Y:S01]  /*3ef40*/  LDCU UR58, c[0x0][0x3b8] ;  /* 0x00007700ff3a77ac */ /* 0x000ee20008000800 */
[----:B------:R-:W-:Y:S02]  /*3ef50*/  F2FP.SATFINITE.E4M3.F32.PACK_AB_MERGE_C R4, R13, R14, RZ ;  /* 0x0000000e0d04723e */ /* 0x000fe400048070ff */
[----:B------:R-:W4:Y:S04]  /*3ef60*/  LDL.LU R14, [R1+0x1c0] ;  /* 0x0001c000010e7983 */ /* 0x000f280000300800 */
[----:B------:R0:W-:Y:S04]  /*3ef70*/  STL [R1+0x159c], R5 ;  /* 0x00159c0501007387 */ /* 0x0001e80000100800 */
[----:B------:R0:W-:Y:S04]  /*3ef80*/  STL [R1+0x110], R3 ;  /* 0x0001100301007387 */ /* 0x0001e80000100800 */
[----:B------:R1:W-:Y:S04]  /*3ef90*/  STL [R1+0x1598], R4 ;  /* 0x0015980401007387 */ /* 0x0003e80000100800 */
[----:B------:R-:W4:Y:S01]  /*3efa0*/  LDL.LU R13, [R1+0x1c4] ;  /* 0x0001c400010d7983 */ /* 0x000f220000300800 */
[----:B------:R-:W-:-:S03]  /*3efb0*/  F2FP.SATFINITE.E4M3.F32.PACK_AB_MERGE_C R7, R53, R51, RZ ;  /* 0x000000333507723e */ /* 0x000fc600048070ff */
[----:B0-----:R-:W2:Y:S01]  /*3efc0*/  LDL.LU R5, [R1+0x1c8] ;  /* 0x0001c80001057983 */ /* 0x001ea20000300800 */
[----:B------:R-:W-:Y:S01]  /*3efd0*/  VIADD R3, R3, UR57 ;  /* 0x0000003903037c36 */ /* 0x000fe20008000000 */
[----:B------:R-:W0:Y:S02]  /*3efe0*/  LDCU UR57, c[0x0][0x3b8] ;  /* 0x00007700ff3977ac */ /* 0x000e240008000800 */
[----:B-1----:R-:W2:Y:S01]  /*3eff0*/  LDL.LU R4, [R1+0x1cc] ;  /* 0x0001cc0001047983 */ /* 0x002ea20000300800 */
[----:B------:R-:W-:-:S03]  /*3f000*/  F2FP.SATFINITE.E4M3.F32.PACK_AB_MERGE_C R6, R54, R55, RZ ;  /* 0x000000373606723e */ /* 0x000fc600048070ff */
[----:B------:R-:W-:Y:S04]  /*3f010*/  STL [R1+0x15cc], R7 ;  /* 0x0015cc0701007387 */ /* 0x000fe80000100800 */
[----:B------:R1:W-:Y:S04]  /*3f020*/  STL [R1+0x114], R3 ;  /* 0x0001140301007387 */ /* 0x0003e80000100800 */
[----:B------:R4:W-:Y:S04]  /*3f030*/  STL [R1+0x15c4], R6 ;  /* 0x0015c40601007387 */ /* 0x0009e80000100800 */
[----:B------:R-:W3:Y:S01]  /*3f040*/  LDL.LU R24, [R1+0x1d0] ;  /* 0x0001d00001187983 */ /* 0x000ee20000300800 */
[----:B-1----:R-:W-:Y:S01]  /*3f050*/  VIADD R3, R3, UR56 ;  /* 0x0000003803037c36 */ /* 0x002fe20008000000 */
[----:B------:R-:W1:Y:S04]  /*3f060*/  LDCU UR56, c[0x0][0x3b8] ;  /* 0x00007700ff3877ac */ /* 0x000e680008000800 */
        /* <DEDUP_REMOVED lines=16> */
[----:B----4-:R-:W-:-:S03]  /*3f170*/  F2FP.SATFINITE.E4M3.F32.PACK_AB_MERGE_C R6, R13, R14, RZ ;  /* 0x0000000e0d06723e */ /* 0x010fc600048070ff */
[----:B------:R-:W4:Y:S04]  /*3f180*/  LDL.LU R14, [R1+0x290] ;  /* 0x00029000010e7983 */ /* 0x000f280000300800 */
[----:B------:R-:W4:Y:S01]  /*3f190*/  LDL.LU R13, [R1+0x294] ;  /* 0x00029400010d7983 */ /* 0x000f220000300800 */
[----:B--2---:R-:W-:-:S03]  /*3f1a0*/  F2FP.SATFINITE.E4M3.F32.PACK_AB_MERGE_C R4, R4, R5, RZ ;  /* 0x000000050404723e */ /* 0x004fc600048070ff */
[----:B------:R2:W-:Y:S01]  /*3f1b0*/  STL [R1+0x1600], R6 ;  /* 0x0016000601007387 */ /* 0x0005e20000100800 */
[----:B0-----:R-:W-:Y:S01]  /*3f1c0*/  VIADD R3, R3, UR53 ;  /* 0x0000003503037c36 */ /* 0x001fe20008000000 */
[----:B------:R-:W0:Y:S02]  /*3f1d0*/  LDCU UR53, c[0x0][0x3b8] ;  /* 0x00007700ff3577ac */ /* 0x000e240008000800 */
[----:B------:R0:W-:Y:S04]  /*3f1e0*/  STL [R1+0x15f8], R4 ;  /* 0x0015f80401007387 */ /* 0x0001e80000100800 */
[----:B--2---:R-:W2:Y:S04]  /*3f1f0*/  LDL.LU R6, [R1+0x298] ;  /* 0x0002980001067983 */ /* 0x004ea80000300800 */
[----:B------:R-:W2:Y:S04]  /*3f200*/  LDL.LU R52, [R1+0x29c] ;  /* 0x00029c0001347983 */ /* 0x000ea80000300800 */
[----:B------:R-:W2:Y:S04]  /*3f210*/  LDL.LU R51, [R1+0x2b0] ;  /* 0x0002b00001337983 */ /* 0x000ea80000300800 */
[----:B------:R0:W-:Y:S04]  /*3f220*/  STL [R1+0x11c], R3 ;  /* 0x00011c0301007387 */ /* 0x0001e80000100800 */
[----:B------:R-:W2:Y:S01]  /*3f230*/  LDL.LU R54, [R1+0x2b4] ;  /* 0x0002b40001367983 */ /* 0x000ea20000300800 */
[----:B---3--:R-:W-:-:S03]  /*3f240*/  F2FP.SATFINITE.E4M3.F32.PACK_AB_MERGE_C R24, R25, R24, RZ ;  /* 0x000000181918723e */ /* 0x008fc600048070ff */
[----:B------:R-:W3:Y:S01]  /*3f250*/  LDL.LU R5, [R1+0x2b8] ;  /* 0x0002b80001057983 */ /* 0x000ee20000300800 */
[----:B------:R-:W-:-:S03]  /*3f260*/  F2FP.SATFINITE.E4M3.F32.PACK_AB_MERGE_C R22, R23, R22, RZ ;  /* 0x000000161716723e */ /* 0x000fc600048070ff */
[----:B0-----:R-:W3:Y:S01]  /*3f270*/  LDL.LU R4, [R1+0x2bc] ;  /* 0x0002bc0001047983 */ /* 0x001ee20000300800 */
[----:B------:R-:W-:Y:S01]  /*3f280*/  VIADD R3, R3, UR51 ;  /* 0x0000003303037c36 */ /* 0x000fe20008000000 */
[----:B------:R-:W0:Y:S02]  /*3f290*/  LDCU UR51, c[0x0][0x3b8] ;  /* 0x00007700ff3377ac */ /* 0x000e240008000800 */
[----:B------:R-:W-:Y:S01]  /*3f2a0*/  STL [R1+0x1618], R24 ;  /* 0x0016181801007387 */ /* 0x000fe20000100800 */
[----:B------:R-:W-:-:S03]  /*3f2b0*/  F2FP.SATFINITE.E4M3.F32.PACK_AB_MERGE_C R20, R21, R20, RZ ;  /* 0x000000141514723e */ /* 0x000fc600048070ff */
[----:B------:R-:W-:Y:S04]  /*3f2c0*/  STL [R1+0x1620], R22 ;  /* 0x0016201601007387 */ /* 0x000fe80000100800 */
[----:B------:R-:W-:Y:S01]  /*3f2d0*/  STL [R1+0x1644], R20 ;  /* 0x0016441401007387 */ /* 0x000fe20000100800 */
[----:B------:R-:W-:-:S03]  /*3f2e0*/  F2FP.SATFINITE.E4M3.F32.PACK_AB_MERGE_C R18, R19, R18, RZ ;  /* 0x000000121312723e */ /* 0x000fc600048070ff */
[----:B------:R0:W-:Y:S01]  /*3f2f0*/  STL [R1+0x150], R3 ;  /* 0x0001500301007387 */ /* 0x0001e20000100800 */
[----:B------:R-:W-:Y:S01]  /*3f300*/  F2FP.SATFINITE.E4M3.F32.PACK_AB_MERGE_C R17, R17, R16, RZ ;  /* 0x000000101111723e */ /* 0x000fe200048070ff */
[----:B0-----:R-:W-:Y:S02]  /*3f310*/  VIADD R3, R3, UR50 ;  /* 0x0000003203037c36 */ /* 0x001fe40008000000 */
[----:B------:R-:W-:Y:S01]  /*3f320*/  STL [R1+0x1640], R18 ;  /* 0x0016401201007387 */ /* 0x000fe20000100800 */
[----:B------:R-:W0:Y:S01]  /*3f330*/  LDCU UR50, c[0x0][0x3b8] ;  /* 0x00007700ff3277ac */ /* 0x000e220008000800 */
[----:B------:R-:W-:Y:S02]  /*3f340*/  F2FP.SATFINITE.E4M3.F32.PACK_AB_MERGE_C R16, R49, R50, RZ ;  /* 0x000000323110723e */ /* 0x000fe400048070ff */
[----:B------:R-:W-:Y:S04]  /*3f350*/  STL [R1+0x167c], R17 ;  /* 0x00167c1101007387 */ /* 0x000fe80000100800 */
[----:B------:R1:W-:Y:S04]  /*3f360*/  STL [R1+0x154], R3 ;  /* 0x0001540301007387 */ /* 0x0003e80000100800 */
[----:B------:R0:W-:Y:S01]  /*3f370*/  STL [R1+0x1684], R16 ;  /* 0x0016841001007387 */ /* 0x0001e20000100800 */
[----:B-1----:R-:W-:Y:S01]  /*3f380*/  VIADD R3, R3, UR47 ;  /* 0x0000002f03037c36 */ /* 0x002fe20008000000 */
[----:B------:R-:W1:Y:S01]  /*3f390*/  LDCU UR47, c[0x0][0x3b8] ;  /* 0x00007700ff2f77ac */ /* 0x000e620008000800 */
[----:B0-----:R-:W-:-:S02]  /*3f3a0*/  F2FP.SATFINITE.E4M3.F32.PACK_AB_MERGE_C R16, R7, R48, RZ ;  /* 0x000000300710723e */ /* 0x001fc400048070ff */
[----:B------:R-:W-:-:S03]  /*3f3b0*/  F2FP.SATFINITE.E4M3.F32.PACK_AB_MERGE_C R7, R55, R53, RZ ;  /* 0x000000353707723e */ /* 0x000fc600048070ff */
[----:B------:R-:W-:Y:S04]  /*3f3c0*/  STL [R1+0x1694], R16 ;  /* 0x0016941001007387 */ /* 0x000fe80000100800 */
[----:B------:R0:W-:Y:S04]  /*3f3d0*/  STL [R1+0x158], R3 ;  /* 0x0001580301007387 */ /* 0x0001e80000100800 */
[----:B------:R4:W-:Y:S04]  /*3f3e0*/  STL [R1+0x169c], R7 ;  /* 0x00169c0701007387 */ /* 0x0009e80000100800 */
[----:B------:R-:W3:Y:S01]  /*3f3f0*/  LDL.LU R53, [R1+0x2d0] ;  /* 0x0002d00001357983 */ /* 0x000ee20000300800 */
[----:B0-----:R-:W-:Y:S01]  /*3f400*/  VIADD R3, R3, UR46 ;  /* 0x0000002e03037c36 */ /* 0x001fe20008000000 */
[----:B------:R-:W0:Y:S02]  /*3f410*/  LDCU UR46, c[0x0][0x3b8] ;  /* 0x00007700ff2e77ac */ /* 0x000e240008000800 */
[----:B------:R-:W3:Y:S01]  /*3f420*/  LDL.LU R55, [R1+0x2d4] ;  /* 0x0002d40001377983 */ /* 0x000ee20000300800 */
[----:B----4-:R-:W-:-:S05]  /*3f430*/  F2FP.SATFINITE.E4M3.F32.PACK_AB_MERGE_C R7, R13, R14, RZ ;  /* 0x0000000e0d07723e */ /* 0x010fca00048070ff */
[----:B------:R-:W-:Y:S04]  /*3f440*/  STL [R1+0x168c], R7 ;  /* 0x00168c0701007387 */ /* 0x000fe80000100800 */
[----:B------:R4:W-:Y:S04]  /*3f450*/  STL [R1+0x15c], R3 ;  /* 0x00015c0301007387 */ /* 0x0009e80000100800 */
[----:B------:R-:W3:Y:S04]  /*3f460*/  LDL.LU R14, [R1+0x2d8] ;  /* 0x0002d800010e7983 */ /* 0x000ee80000300800 */
[----:B------:R-:W3:Y:S01]  /*3f470*/  LDL.LU R13, [R1+0x2dc] ;  /* 0x0002dc00010d7983 */ /* 0x000ee20000300800 */
[----:B--2---:R-:W-:Y:S01]  /*3f480*/  F2FP.SATFINITE.E4M3.F32.PACK_AB_MERGE_C R6, R52, R6, RZ ;  /* 0x000000063406723e */ /* 0x004fe200048070ff */
[----:B----4-:R-:W-:Y:S01]  /*3f490*/  VIADD R3, R3, UR45 ;  /* 0x0000002d03037c36 */ /* 0x010fe20008000000 */
[----:B------:R-:W2:Y:S03]  /*3f4a0*/  LDCU UR45, c[0x0][0x3b8] ;  /* 0x00007700ff2d77ac */ /* 0x000ea60008000800 */
[----:B------:R4:W-:Y:S02]  /*3f4b0*/  STL [R1+0x1690], R6 ;  /* 0x0016900601007387 */ /* 0x0009e40000100800 */
[----:B----4-:R-:W-:-:S02]  /*3f4c0*/  F2FP.SATFINITE.E4M3.F32.PACK_AB_MERGE_C R6, R54, R51, RZ ;  /* 0x000000333606723e */ /* 0x010fc400048070ff */
[----:B---3--:R-:W-:-:S03]  /*3f4d0*/  F2FP.SATFINITE.E4M3.F32.PACK_AB_MERGE_C R4, R4, R5, RZ ;  /* 0x000000050404723e */ /* 0x008fc600048070ff */
[----:B------:R3:W-:Y:S04]  /*3f4e0*/  STL [R1+0x1664], R6 ;  /* 0x0016640601007387 */ /* 0x0007e80000100800 */
[----:B------:R-:W-:Y:S04]  /*3f4f0*/  STL [R1+0x180], R3 ;  /* 0x0001800301007387 */ /* 0x000fe80000100800 */
[----:B------:R4:W-:Y:S01]  /*3f500*/  STL [R1+0x1688], R4 ;  /* 0x0016880401007387 */ /* 0x0009e20000100800 */
[----:B---3--:R-:W-:Y:S01]  /*3f510*/  VIADD R6, R3, UR43 ;  /* 0x0000002b03067c36 */ /* 0x008fe20008000000 */
[----:B------:R-:W3:Y:S02]  /*3f520*/  LDCU UR43, c[0x0][0x3b8] ;  /* 0x00007700ff2b77ac */ /* 0x000ee40008000800 */
[----:B------:R-:W2:Y:S04]  /*3f530*/  LDL.LU R24, [R1+0x2f0] ;  /* 0x0002f00001187983 */ /* 0x000ea80000300800 */
[----:B------:R-:W2:Y:S04]  /*3f540*/  LDL.LU R25, [R1+0x2f4] ;  /* 0x0002f40001197983 */ /* 0x000ea80000300800 */
        /* <DEDUP_REMOVED lines=13> */
[----:B----4-:R-:W4:Y:S04]  /*3f620*/  LDL.LU R4, [R1+0x358] ;  /* 0x0003580001047983 */ /* 0x010f280000300800 */
[----:B------:R-:W4:Y:S01]  /*3f630*/  LDL.LU R3, [R1+0x35c] ;  /* 0x00035c0001037983 */ /* 0x000f220000300800 */
[----:B------:R-:W-:Y:S01]  /*3f640*/  F2FP.SATFINITE.E4M3.F32.PACK_AB_MERGE_C R26, R55, R53, RZ ;  /* 0x00000035371a723e */ /* 0x000fe200048070ff */
[----:B0-----:R-:W-:Y:S01]  /*3f650*/  VIADD R6, R6, UR41 ;  /* 0x0000002906067c36 */ /* 0x001fe20008000000 */
[----:B------:R-:W0:Y:S03]  /*3f660*/  LDCU UR41, c[0x0][0x3b8] ;  /* 0x00007700ff2977ac */ /* 0x000e260008000800 */
[----:B------:R-:W-:Y:S01]  /*3f670*/  STL [R1+0x1634], R26 ;  /* 0x0016341a01007387 */ /* 0x000fe20000100800 */
[----:B------:R-:W-:-:S05]  /*3f680*/  F2FP.SATFINITE.E4M3.F32.PACK_AB_MERGE_C R7, R13, R14, RZ ;  /* 0x0000000e0d07723e */ /* 0x000fca00048070ff */
[----:B------:R0:W-:Y:S04]  /*3f690*/  STL [R1+0x1630], R7 ;  /* 0x0016300701007387 */ /* 0x0001e80000100800 */
[----:B------:R-:W4:Y:S04]  /*3f6a0*/  LDL.LU R48, [R1+0x370] ;  /* 0x0003700001307983 */ /* 0x000f280000300800 */
[----:B0-----:R-:W4:Y:S04]  /*3f6b0*/  LDL.LU R7, [R1+0x374] ;  /* 0x0003740001077983 */ /* 0x001f280000300800 */
[----:B------:R-:W4:Y:S04]  /*3f6c0*/  LDL.LU R52, [R1+0x378] ;  /* 0x0003780001347983 */ /* 0x000f280000300800 */
[----:B------:R0:W-:Y:S04]  /*3f6d0*/  STL [R1+0x188], R6 ;  /* 0x0001880601007387 */ /* 0x0001e80000100800 */
[----:B------:R-:W4:Y:S04]  /*3f6e0*/  LDL.LU R51, [R1+0x37c] ;  /* 0x00037c0001337983 */ /* 0x000f280000300800 */
[----:B------:R-:W4:Y:S04]  /*3f6f0*/  LDL.LU R53, [R1+0x390] ;  /* 0x0003900001357983 */ /* 0x000f280000300800 */
[----:B------:R-:W4:Y:S04]  /*3f700*/  LDL.LU R55, [R1+0x394] ;  /* 0x0003940001377983 */ /* 0x000f280000300800 */
[----:B------:R-:W4:Y:S04]  /*3f710*/  LDL.LU R14, [R1+0x398] ;  /* 0x00039800010e7983 */ /* 0x000f280000300800 */
[----:B------:R-:W4:Y:S01]  /*3f720*/  LDL.LU R13, [R1+0x39c] ;  /* 0x00039c00010d7983 */ /* 0x000f220000300800 */
[----:B--2---:R-:W-:Y:S01]  /*3f730*/  F2FP.SATFINITE.E4M3.F32.PACK_AB_MERGE_C R24, R25, R24, RZ ;  /* 0x000000181918723e */ /* 0x004fe200048070ff */
[----:B0-----:R-:W-:Y:S01]  /*3f740*/  VIADD R6, R6, UR39 ;  /* 0x0000002706067c36 */ /* 0x001fe20008000000 */
[----:B------:R-:W0:Y:S01]  /*3f750*/  LDCU UR39, c[0x0][0x3b8] ;  /* 0x00007700ff2777ac */ /* 0x000e220008000800 */
[----:B---3--:R-:W-:-:S02]  /*3f760*/  F2FP.SATFINITE.E4M3.F32.PACK_AB_MERGE_C R22, R23, R22, RZ ;  /* 0x000000161716723e */ /* 0x008fc400048070ff */
[----:B------:R-:W-:Y:S01]  /*3f770*/  STL [R1+0x161c], R24 ;  /* 0x00161c1801007387 */ /* 0x000fe20000100800 */
[----:B------:R-:W-:-:S03]  /*3f780*/  F2FP.SATFINITE.E4M3.F32.PACK_AB_MERGE_C R20, R21, R20, RZ ;  /* 0x000000141514723e */ /* 0x000fc600048070ff */
[----:B------:R-:W-:Y:S04]  /*3f790*/  STL [R1+0x1624], R22 ;  /* 0x0016241601007387 */ /* 0x000fe80000100800 */
[----:B------:R-:W-:Y:S01]  /*3f7a0*/  STL [R1+0x15d8], R20 ;  /* 0x0015d81401007387 */ /* 0x000fe20000100800 */
[----:B------:R-:W-:-:S03]  /*3f7b0*/  F2FP.SATFINITE.E4M3.F32.PACK_AB_MERGE_C R18, R19, R18, RZ ;  /* 0x000000121312723e */ /* 0x000fc600048070ff */
[----:B------:R2:W-:Y:S01]  /*3f7c0*/  STL [R1+0x18c], R6 ;  /* 0x00018c0601007387 */ /* 0x0005e20000100800 */
[----:B------:R-:W-:Y:S01]  /*3f7d0*/  F2FP.SATFINITE.E4M3.F32.PACK_AB_MERGE_C R17, R17, R16, RZ ;  /* 0x000000101111723e */ /* 0x000fe200048070ff */
[----:B--2---:R-:W-:Y:S02]  /*3f7e0*/  VIADD R6, R6, UR38 ;  /* 0x0000002606067c36 */ /* 0x004fe40008000000 */
[----:B------:R-:W-:Y:S01]  /*3f7f0*/  STL [R1+0x15f4], R18 ;  /* 0x0015f41201007387 */ /* 0x000fe20000100800 */
[----:B------:R-:W2:Y:S01]  /*3f800*/  LDCU UR38, c[0x0][0x3b8] ;  /* 0x00007700ff2677ac */ /* 0x000ea20008000800 */
[----:B------:R-:W-:Y:S02]  /*3f810*/  F2FP.SATFINITE.E4M3.F32.PACK_AB_MERGE_C R16, R49, R50, RZ ;  /* 0x000000323110723e */ /* 0x000fe400048070ff */
[----:B------:R-:W-:Y:S04]  /*3f820*/  STL [R1+0x15c0], R17 ;  /* 0x0015c01101007387 */ /* 0x000fe80000100800 */
[----:B------:R3:W-:Y:S01]  /*3f830*/  STL [R1+0x1b0], R6 ;  /* 0x0001b00601007387 */ /* 0x0007e20000100800 */
[----:B------:R-:W-:-:S03]  /*3f840*/  F2FP.SATFINITE.E4M3.F32.PACK_AB_MERGE_C R5, R5, R54, RZ ;  /* 0x000000360505723e */ /* 0x000fc600048070ff */
[----:B------:R-:W-:Y:S04]  /*3f850*/  STL [R1+0x15bc], R16 ;  /* 0x0015bc1001007387 */ /* 0x000fe80000100800 */
[----:B------:R-:W2:Y:S01]  /*3f860*/  LDL.LU R54, [R1+0x3b0] ;  /* 0x0003b00001367983 */ /* 0x000ea20000300800 */
[----:B---3--:R-:W-:Y:S01]  /*3f870*/  VIADD R6, R6, UR37 ;  /* 0x0000002506067c36 */ /* 0x008fe20008000000 */
[----:B----4-:R-:W-:Y:S02]  /*3f880*/  F2FP.SATFINITE.E4M3.F32.PACK_AB_MERGE_C R3, R3, R4, RZ ;  /* 0x000000040303723e */ /* 0x010fe400048070ff */
[----:B------:R3:W-:Y:S01]  /*3f890*/  STL [R1+0x1594], R5 ;  /* 0x0015940501007387 */ /* 0x0007e20000100800 */
[----:B------:R-:W4:Y:S03]  /*3f8a0*/  LDCU UR37, c[0x0][0x3b8] ;  /* 0x00007700ff2577ac */ /* 0x000f260008000800 */
[----:B------:R-:W-:Y:S04]  /*3f8b0*/  STL [R1+0x1b4], R6 ;  /* 0x0001b40601007387 */ /* 0x000fe80000100800 */
[----:B------:R0:W-:Y:S04]  /*3f8c0*/  STL [R1+0x1590], R3 ;  /* 0x0015900301007387 */ /* 0x0001e80000100800 */
[----:B---3--:R-:W2:Y:S04]  /*3f8d0*/  LDL.LU R5, [R1+0x3b4] ;  /* 0x0003b40001057983 */ /* 0x008ea80000300800 */
[----:B------:R-:W3:Y:S04]  /*3f8e0*/  LDL.LU R4, [R1+0x3b8] ;  /* 0x0003b80001047983 */ /* 0x000ee80000300800 */
[----:B0-----:R-:W3:Y:S01]  /*3f8f0*/  LDL.LU R3, [R1+0x3bc] ;  /* 0x0003bc0001037983 */ /* 0x001ee20000300800 */
[----:B------:R-:W-:Y:S01]  /*3f900*/  VIADD R6, R6, UR35 ;  /* 0x0000002306067c36 */ /* 0x000fe20008000000 */
[----:B------:R-:W0:Y:S01]  /*3f910*/  LDCU UR35, c[0x0][0x3b8] ;  /* 0x00007700ff2377ac */ /* 0x000e220008000800 */
[----:B------:R-:W-:-:S05]  /*3f920*/  F2FP.SATFINITE.E4M3.F32.PACK_AB_MERGE_C R16, R7, R48, RZ ;  /* 0x000000300710723e */ /* 0x000fca00048070ff */
[----:B------:R-:W-:Y:S04]  /*3f930*/  STL [R1+0x155c], R16 ;  /* 0x00155c1001007387 */ /* 0x000fe80000100800 */
[----:B------:R0:W-:Y:S01]  /*3f940*/  STL [R1+0x1b8], R6 ;  /* 0x0001b80601007387 */ /* 0x0001e20000100800 */
[----:B------:R-:W-:Y:S01]  /*3f950*/  F2FP.SATFINITE.E4M3.F32.PACK_AB_MERGE_C R7, R51, R52, RZ ;  /* 0x000000343307723e */ /* 0x000fe200048070ff */
[----:B0-----:R-:W-:Y:S01]  /*3f960*/  VIADD R6, R6, UR7 ;  /* 0x0000000706067c36 */ /* 0x001fe20008000000 */
[----:B------:R-:W-:-:S03]  /*3f970*/  F2FP.SATFINITE.E4M3.F32.PACK_AB_MERGE_C R16, R55, R53, RZ ;  /* 0x000000353710723e */ /* 0x000fc600048070ff */
[----:B------:R0:W-:Y:S01]  /*3f980*/  STL [R1+0x1564], R7 ;  /* 0x0015640701007387 */ /* 0x0001e20000100800 */
[----:B------:R-:W1:Y:S03]  /*3f990*/  LDCU UR7, c[0x0][0x3b8] ;  /* 0x00007700ff0777ac */ /* 0x000e660008000800 */
[----:B------:R-:W-:Y:S04]  /*3f9a0*/  STL [R1+0x1530], R16 ;  /* 0x0015301001007387 */ /* 0x000fe80000100800 */
[----:B------:R4:W-:Y:S01]  /*3f9b0*/  STL [R1+0x1bc], R6 ;  /* 0x0001bc0601007387 */ /* 0x0009e20000100800 */
[----:B0-----:R-:W-:Y:S01]  /*3f9c0*/  F2FP.SATFINITE.E4M3.F32.PACK_AB_MERGE_C R7, R13, R14, RZ ;  /* 0x0000000e0d07723e */ /* 0x001fe200048070ff */
[----:B----4-:R-:W-:-:S04]  /*3f9d0*/  VIADD R6, R6, UR6 ;  /* 0x0000000606067c36 */ /* 0x010fc80008000000 */
[----:B------:R2:W-:Y:S01]  /*3f9e0*/  STL [R1+0x1534], R7 ;  /* 0x0015340701007387 */ /* 0x0005e20000100800 */
[----:B------:R-:W0:Y:S03]  /*3f9f0*/  LDCU UR6, c[0x0][0x3b8] ;  /* 0x00007700ff0677ac */ /* 0x000e260008000800 */
[----:B------:R-:W-:Y:S04]  /*3fa00*/  STL [R1+0x1c0], R6 ;  /* 0x0001c00601007387 */ /* 0x000fe80000100800 */
        /* <DEDUP_REMOVED lines=12> */
[----:B--2---:R-:W-:-:S03]  /*3fad0*/  F2FP.SATFINITE.E4M3.F32.PACK_AB_MERGE_C R7, R5, R54, RZ ;  /* 0x000000360507723e */ /* 0x004fc600048070ff */
[----:B------:R-:W2:Y:S04]  /*3fae0*/  LDL.LU R54, [R1+0x430] ;  /* 0x0004300001367983 */ /* 0x000ea80000300800 */
[----:B------:R-:W2:Y:S01]  /*3faf0*/  LDL.LU R5, [R1+0x434] ;  /* 0x0004340001057983 */ /* 0x000ea20000300800 */
[----:B---3--:R-:W-:-:S03]  /*3fb00*/  F2FP.SATFINITE.E4M3.F32.PACK_AB_MERGE_C R3, R3, R4, RZ ;  /* 0x000000040303723e */ /* 0x008fc600048070ff */
[----:B------:R3:W-:Y:S04]  /*3fb10*/  STL [R1+0x1510], R7 ;  /* 0x0015100701007387 */ /* 0x0007e80000100800 */
[----:B------:R-:W2:Y:S04]  /*3fb20*/  LDL.LU R48, [R1+0x438] ;  /* 0x0004380001307983 */ /* 0x000ea80000300800 */
[----:B---3--:R-:W3:Y:S04]  /*3fb30*/  LDL.LU R7, [R1+0x43c] ;  /* 0x00043c0001077983 */ /* 0x008ee80000300800 */
[----:B------:R0:W-:Y:S04]  /*3fb40*/  STL [R1+0x1524], R3 ;  /* 0x0015240301007387 */ /* 0x0001e80000100800 */
[----:B------:R-:W3:Y:S04]  /*3fb50*/  LDL.LU R52, [R1+0x450] ;  /* 0x0004500001347983 */ /* 0x000ee80000300800 */
[----:B------:R-:W3:Y:S04]  /*3fb60*/  LDL.LU R51, [R1+0x454] ;  /* 0x0004540001337983 */ /* 0x000ee80000300800 */
[----:B------:R-:W3:Y:S04]  /*3fb70*/  LDL.LU R53, [R1+0x458] ;  /* 0x0004580001357983 */ /* 0x000ee80000300800 */
[----:B------:R-:W3:Y:S04]  /*3fb80*/  LDL.LU R55, [R1+0x45c] ;  /* 0x00045c0001377983 */ /* 0x000ee80000300800 */
[----:B------:R-:W3:Y:S04]  /*3fb90*/  LDL.LU R4, [R1+0x470] ;  /* 0x0004700001047983 */ /* 0x000ee80000300800 */
[----:B0-----:R-:W3:Y:S01]  /*3fba0*/  LDL.LU R3, [R1+0x474] ;  /* 0x0004740001037983 */ /* 0x001ee20000300800 */
[----:B------:R-:W-:Y:S01]  /*3fbb0*/  VIADD R6, R6, UR5 ;  /* 0x0000000506067c36 */ /* 0x000fe20008000000 */
[----:B------:R-:W0:Y:S04]  /*3fbc0*/  LDCU UR5, c[0x0][0x3b8] ;  /* 0x00007700ff0577ac */ /* 0x000e280008000800 */
[----:B------:R0:W-:Y:S01]  /*3fbd0*/  STL [R1+0x1c4], R6 ;  /* 0x0001c40601007387 */ /* 0x0001e20000100800 */
[----:B----4-:R-:W-:-:S03]  /*3fbe0*/  F2FP.SATFINITE.E4M3.F32.PACK_AB_MERGE_C R24, R13, R14, RZ ;  /* 0x0000000e0d18723e */ /* 0x010fc600048070ff */
[----:B------:R-:W4:Y:S04]  /*3fbf0*/  LDL.LU R14, [R1+0x478] ;  /* 0x00047800010e7983 */ /* 0x000f280000300800 */
[----:B------:R-:W4:Y:S01]  /*3fc00*/  LDL.LU R13, [R1+0x47c] ;  /* 0x00047c00010d7983 */ /* 0x000f220000300800 */
[----:B------:R-:W-:Y:S01]  /*3fc10*/  F2FP.SATFINITE.E4M3.F32.PACK_AB_MERGE_C R22, R23, R22, RZ ;  /* 0x000000161716723e */ /* 0x000fe200048070ff */
[----:B0-----:R-:W-:Y:S02]  /*3fc20*/  VIADD R6, R6, UR4 ;  /* 0x0000000406067c36 */ /* 0x001fe40008000000 */
[----:B------:R-:W-:Y:S01]  /*3fc30*/  STL [R1+0x14fc], R24 ;  /* 0x0014fc1801007387 */ /* 0x000fe20000100800 */
[----:B------:R-:W0:Y:S01]  /*3fc40*/  LDCU UR4, c[0x0][0x3b8] ;  /* 0x00007700ff0477ac */ /* 0x000e220008000800 */
[----:B------:R-:W-:-:S02]  /*3fc50*/  F2FP.SATFINITE.E4M3.F32.PACK_AB_MERGE_C R20, R21, R20, RZ ;  /* 0x000000141514723e */ /* 0x000fc400048070ff */
        /* <DEDUP_REMOVED lines=14> */
[----:B--2---:R-:W-:-:S02]  /*3fd40*/  F2FP.SATFINITE.E4M3.F32.PACK_AB_MERGE_C R16, R5, R54, RZ ;  /* 0x000000360510723e */ /* 0x004fc400048070ff */
[----:B------:R-:W2:Y:S01]  /*3fd50*/  LDL.LU R54, [R1+0x490] ;  /* 0x0004900001367983 */ /* 0x000ea20000300800 */
[----:B---3--:R-:W-:-:S03]  /*3fd60*/  F2FP.SATFINITE.E4M3.F32.PACK_AB_MERGE_C R7, R7, R48, RZ ;  /* 0x000000300707723e */ /* 0x008fc600048070ff */
[----:B------:R-:W2:Y:S04]  /*3fd70*/  LDL.LU R5, [R1+0x494] ;  /* 0x0004940001057983 */ /* 0x000ea80000300800 */
[----:B------:R3:W-:Y:S04]  /*3fd80*/  STL [R1+0x14c0], R16 ;  /* 0x0014c01001007387 */ /* 0x0007e80000100800 */
[----:B------:R0:W-:Y:S01]  /*3fd90*/  STL [R1+0x1d0], R6 ;  /* 0x0001d00601007387 */ /* 0x0001e20000100800 */
[----:B---3--:R-:W-:-:S03]  /*3fda0*/  F2FP.SATFINITE.E4M3.F32.PACK_AB_MERGE_C R16, R51, R52, RZ ;  /* 0x000000343310723e */ /* 0x008fc600048070ff */
[----:B------:R3:W-:Y:S01]  /*3fdb0*/  STL [R1+0x14bc], R7 ;  /* 0x0014bc0701007387 */ /* 0x0007e20000100800 */
[----:B0-----:R-:W-:-:S03]  /*3fdc0*/  VIADD R6, R6, UR31 ;  /* 0x0000001f06067c36 */ /* 0x001fc60008000000 */
[----:B------:R-:W-:Y:S01]  /*3fdd0*/  STL [R1+0x14b0], R16 ;  /* 0x0014b01001007387 */ /* 0x000fe20000100800 */
[----:B------:R-:W0:Y:S03]  /*3fde0*/  LDCU UR31, c[0x0][0x3b8] ;  /* 0x00007700ff1f77ac */ /* 0x000e260008000800 */
[----:B------:R1:W-:Y:S01]  /*3fdf0*/  STL [R1+0x1d4], R6 ;  /* 0x0001d40601007387 */ /* 0x0003e20000100800 */
[----:B---3--:R-:W-:Y:S02]  /*3fe00*/  F2FP.SATFINITE.E4M3.F32.PACK_AB_MERGE_C R7, R55, R53, RZ ;  /* 0x000000353707723e */ /* 0x008fe400048070ff */
[----:B------:R-:W-:-:S03]  /*3fe10*/  F2FP.SATFINITE.E4M3.F32.PACK_AB_MERGE_C R3, R3, R4, RZ ;  /* 0x000000040303723e */ /* 0x000fc600048070ff */
[----:B------:R-:W-:Y:S01]  /*3fe20*/  STL [R1+0x14a8], R7 ;  /* 0x0014a80701007387 */ /* 0x000fe20000100800 */
[----:B-1----:R-:W-:-:S03]  /*3fe30*/  VIADD R6, R6, UR29 ;  /* 0x0000001d06067c36 */ /* 0x002fc60008000000 */
[----:B------:R1:W-:Y:S01]  /*3fe40*/  STL [R1+0x1494], R3 ;  /* 0x0014940301007387 */ /* 0x0003e20000100800 */
[----:B------:R-:W3:Y:S03]  /*3fe50*/  LDCU UR29, c[0x0][0x3b8] ;  /* 0x00007700ff1d77ac */ /* 0x000ee60008000800 */
[----:B------:R-:W-:Y:S04]  /*3fe60*/  STL [R1+0x1d8], R6 ;  /* 0x0001d80601007387 */ /* 0x000fe80000100800 */
[----:B------:R-:W3:Y:S04]  /*3fe70*/  LDL.LU R4, [R1+0x498] ;  /* 0x0004980001047983 */ /* 0x000ee80000300800 */
[----:B-1----:R-:W3:Y:S04]  /*3fe80*/  LDL.LU R3, [R1+0x49c] ;  /* 0x00049c0001037983 */ /* 0x002ee80000300800 */
[----:B------:R-:W3:Y:S04]  /*3fe90*/  LDL.LU R22, [R1+0x4b0] ;  /* 0x0004b00001167983 */ /* 0x000ee80000300800 */
[----:B------:R-:W3:Y:S01]  /*3fea0*/  LDL.LU R23, [R1+0x4b4] ;  /* 0x0004b40001177983 */ /* 0x000ee20000300800 */
[----:B----4-:R-:W-:-:S05]  /*3feb0*/  F2FP.SATFINITE.E4M3.F32.PACK_AB_MERGE_C R7, R13, R14, RZ ;  /* 0x0000000e0d07723e */ /* 0x010fca00048070ff */
        /* <DEDUP_REMOVED lines=11> */
[----:B------:R-:W-:Y:S01]  /*3ff70*/  VIADD R16, R6, UR27 ;  /* 0x0000001b06107c36 */ /* 0x000fe20008000000 */
[----:B------:R-:W0:Y:S02]  /*3ff80*/  LDCU UR27, c[0x0][0x3b8] ;  /* 0x00007700ff1b77ac */ /* 0x000e240008000800 */
[----:B-1----:R-:W4:Y:S01]  /*3ff90*/  LDL.LU R7, [R1+0x540] ;  /* 0x0005400001077983 */ /* 0x002f220000300800 */
[----:B--2---:R-:W-:-:S03]  /*3ffa0*/  F2FP.SATFINITE.E4M3.F32.PACK_AB_MERGE_C R5, R5, R54, RZ ;  /* 0x000000360505723e */ /* 0x004fc600048070ff */
[----:B------:R-:W2:Y:S04]  /*3ffb0*/  LDL.LU R54, [R1+0x544] ;  /* 0x0005440001367983 */ /* 0x000ea80000300800 */
[----:B------:R1:W-:Y:S04]  /*3ffc0*/  STL [R1+0x1478], R5 ;  /* 0x0014780501007387 */ /* 0x0003e80000100800 */
[----:B------:R0:W-:Y:S04]  /*3ffd0*/  STL [R1+0x1dc], R16 ;  /* 0x0001dc1001007387 */ /* 0x0001e80000100800 */
[----:B------:R-:W2:Y:S04]  /*3ffe0*/  LDL.LU R6, [R1+0x548] ;  /* 0x0005480001067983 */ /* 0x000ea80000300800 */
[----:B------:R-:W2:Y:S04]  /*3fff0*/  LDL.LU R52, [R1+0x54c] ;  /* 0x00054c0001347983 */ /* 0x000ea80000300800 */
[----:B------:R-:W2:Y:S04]  /*40000*/  LDL.LU R51, [R1+0x930] ;  /* 0x0009300001337983 */ /* 0x000ea80000300800 */
[----:B------:R-:W2:Y:S04]  /*40010*/  LDL.LU R53, [R1+0x934] ;  /* 0x0009340001357983 */ /* 0x000ea80000300800 */
[----:B------:R-:W2:Y:S04]  /*40020*/  LDL.LU R55, [R1+0x938] ;  /* 0x0009380001377983 */ /* 0x000ea80000300800 */
[----:B-1----:R-:W2:Y:S01]  /*40030*/  LDL.LU R5, [R1+0x93c] ;  /* 0x00093c0001057983 */ /* 0x002ea20000300800 */
[----:B0-----:R-:W-:Y:S01]  /*40040*/  VIADD R16, R16, UR26 ;  /* 0x0000001a10107c36 */ /* 0x001fe20008000000 */
[----:B------:R-:W0:Y:S01]  /*40050*/  LDCU UR26, c[0x0][0x3b8] ;  /* 0x00007700ff1a77ac */ /* 0x000e220008000800 */
[----:B---3--:R-:W-:-:S02]  /*40060*/  F2FP.SATFINITE.E4M3.F32.PACK_AB_MERGE_C R24, R3, R4, RZ ;  /* 0x000000040318723e */ /* 0x008fc400048070ff */
[----:B------:R-:W3:Y:S04]  /*40070*/  LDL.LU R4, [R1+0x530] ;  /* 0x0005300001047983 */ /* 0x000ee80000300800 */
[----:B------:R-:W3:Y:S01]  /*40080*/  LDL.LU R3, [R1+0x534] ;  /* 0x0005340001037983 */ /* 0x000ee20000300800 */
[----:B------:R-:W-:-:S03]  /*40090*/  F2FP.SATFINITE.E4M3.F32.PACK_AB_MERGE_C R22, R23, R22, RZ ;  /* 0x000000161716723e */ /* 0x000fc600048070ff */
[----:B------:R-:W-:Y:S04]  /*400a0*/  STL [R1+0x1484], R24 ;  /* 0x0014841801007387 */ /* 0x000fe80000100800 */
[----:B------:R-:W-:Y:S04]  /*400b0*/  STL [R1+0x146c], R22 ;  /* 0x00146c1601007387 */ /* 0x000fe80000100800 */
[----:B------:R1:W-:Y:S02]  /*400c0*/  STL [R1+0x230], R16 ;  /* 0x0002301001007387 */ /* 0x0003e40000100800 */
[----:B-1----:R-:W-:Y:S01]  /*400d0*/  VIADD R16, R16, UR25 ;  /* 0x0000001910107c36 */ /* 0x002fe20008000000 */
[----:B------:R-:W1:Y:S03]  /*400e0*/  LDCU UR25, c[0x0][0x3b8] ;  /* 0x00007700ff1977ac */ /* 0x000e660008000800 */
[----:B------:R-:W-:Y:S01]  /*400f0*/  VIADD R24, R16, UR23 ;  /* 0x0000001710187c36 */ /* 0x000fe20008000000 */
[----:B------:R-:W0:Y:S01]  /*40100*/  LDCU UR23, c[0x0][0x3b8] ;  /* 0x00007700ff1777ac */ /* 0x000e220008000800 */
[----:B----4-:R-:W-:-:S02]  /*40110*/  F2FP.SATFINITE.E4M3.F32.PACK_AB_MERGE_C R20, R21, R20, RZ ;  /* 0x000000141514723e */ /* 0x010fc400048070ff */
[----:B------:R-:W-:-:S03]  /*40120*/  F2FP.SATFINITE.E4M3.F32.PACK_AB_MERGE_C R18, R19, R18, RZ ;  /* 0x000000121312723e */ /* 0x000fc600048070ff */
[----:B------:R-:W-:Y:S04]  /*40130*/  STL [R1+0x1468], R20 ;  /* 0x0014681401007387 */ /* 0x000fe80000100800 */
[----:B------:R-:W-:Y:S01]  /*40140*/  STL [R1+0x1460], R18 ;  /* 0x0014601201007387 */ /* 0x000fe20000100800 */
[----:B------:R-:W-:-:S03]  /*40150*/  F2FP.SATFINITE.E4M3.F32.PACK_AB_MERGE_C R17, R50, R17, RZ ;  /* 0x000000113211723e */ /* 0x000fc600048070ff */
[----:B------:R-:W-:Y:S04]  /*40160*/  STL [R1+0x234], R16 ;  /* 0x0002341001007387 */ /* 0x000fe80000100800 */
[----:B------:R4:W-:Y:S02]  /*40170*/  STL [R1+0x145c], R17 ;  /* 0x00145c1101007387 */ /* 0x0009e40000100800 */
[----:B----4-:R-:W-:Y:S02]  /*40180*/  F2FP.SATFINITE.E4M3.F32.PACK_AB_MERGE_C R17, R48, R49, RZ ;  /* 0x000000313011723e */ /* 0x010fe400048070ff */
[----:B------:R-:W-:Y:S02]  /*40190*/  F2FP.SATFINITE.E4M3.F32.PACK_AB_MERGE_C R16, R13, R14, RZ ;  /* 0x0000000e0d10723e */ /* 0x000fe400048070ff */
[----:B------:R-:W4:Y:S04]  /*401a0*/  LDL.LU R14, [R1+0x538] ;  /* 0x00053800010e7983 */ /* 0x000f280000300800 */
[----:B------:R-:W-:Y:S04]  /*401b0*/  STL [R1+0x1450], R17 ;  /* 0x0014501101007387 */ /* 0x000fe80000100800 */
[----:B------:R-:W4:Y:S01]  /*401c0*/  LDL.LU R13, [R1+0x53c] ;  /* 0x00053c00010d7983 */ /* 0x000f220000300800 */
[----:B--2---:R-:W-:-:S03]  /*401d0*/  F2FP.SATFINITE.E4M3.F32.PACK_AB_MERGE_C R54, R54, R7, RZ ;  /* 0x000000073636723e */ /* 0x004fc600048070ff */
[----:B------:R-:W-:Y:S04]  /*401e0*/  STL [R1+0x1434], R16 ;  /* 0x0014341001007387 */ /* 0x000fe80000100800 */
[----:B------:R-:W-:Y:S01]  /*401f0*/  STL [R1+0x17e0], R54 ;  /* 0x0017e03601007387 */ /* 0x000fe20000100800 */
[----:B------:R-:W-:-:S05]  /*40200*/  F2FP.SATFINITE.E4M3.F32.PACK_AB_MERGE_C R6, R52, R6, RZ ;  /* 0x000000063406723e */ /* 0x000fca00048070ff */
[----:B------:R2:W-:Y:S02]  /*40210*/  STL [R1+0x1424], R6 ;  /* 0x0014240601007387 */ /* 0x0005e40000100800 */
[----:B--2---:R-:W-:Y:S02]  /*40220*/  F2FP.SATFINITE.E4M3.F32.PACK_AB_MERGE_C R6, R53, R51, RZ ;  /* 0x000000333506723e */ /* 0x004fe400048070ff */
[----:B------:R-:W-:-:S03]  /*40230*/  F2FP.SATFINITE.E4M3.F32.PACK_AB_MERGE_C R54, R5, R55, RZ ;  /* 0x000000370536723e */ /* 0x000fc600048070ff */
[----:B------:R2:W-:Y:S04]  /*40240*/  STL [R1+0x1440], R6 ;  /* 0x0014400601007387 */ /* 0x0005e80000100800 */
[----:B------:R-:W-:Y:S04]  /*40250*/  STL [R1+0x17e4], R54 ;  /* 0x0017e43601007387 */ /* 0x000fe80000100800 */
[----:B------:R-:W4:Y:S04]  /*40260*/  LDL.LU R26, [R1+0x920] ;  /* 0x00092000011a7983 */ /* 0x000f280000300800 */
[----:B------:R-:W4:Y:S01]  /*40270*/  LDL.LU R27, [R1+0x924] ;  /* 0x00092400011b7983 */ /* 0x000f220000300800 */
[----:B---3--:R-:W-:-:S05]  /*40280*/  F2FP.SATFINITE.E4M3.F32.PACK_AB_MERGE_C R3, R3, R4, RZ ;  /* 0x000000040303723e */ /* 0x008fca00048070ff */
        /* <DEDUP_REMOVED lines=20> */
[----:B---3--:R-:W3:Y:S01]  /*403d0*/  LDL.LU R3, [R1+0x8d4] ;  /* 0x0008d40001037983 */ /* 0x008ee20000300800 */
[----:B----4-:R-:W-:-:S03]  /*403e0*/  F2FP.SATFINITE.E4M3.F32.PACK_AB_MERGE_C R54, R13, R14, RZ ;  /* 0x0000000e0d36723e */ /* 0x010fc600048070ff */
[----:B------:R-:W4:Y:S04]  /*403f0*/  LDL.LU R14, [R1+0x8d8] ;  /* 0x0008d800010e7983 */ /* 0x000f280000300800 */
[----:B------:R-:W4:Y:S04]  /*40400*/  LDL.LU R13, [R1+0x8dc] ;  /* 0x0008dc00010d7983 */ /* 0x000f280000300800 */
[----:B------:R-:W-:Y:S01]  /*40410*/  STL [R1+0x17e8], R54 ;  /* 0x0017e83601007387 */ /* 0x000fe20000100800 */
[----:B------:R-:W-:-:S05]  /*40420*/  F2FP.SATFINITE.E4M3.F32.PACK_AB_MERGE_C R26, R27, R26, RZ ;  /* 0x0000001a1b1a723e */ /* 0x000fca00048070ff */
[----:B------:R-:W-:Y:S01]  /*40430*/  STL [R1+0x14f4], R26 ;  /* 0x0014f41a01007387 */ /* 0x000fe20000100800 */
[----:B------:R-:W-:Y:S02]  /*40440*/  F2FP.SATFINITE.E4M3.F32.PACK_AB_MERGE_C R25, R18, R25, RZ ;  /* 0x000000191219723e */ /* 0x000fe400048070ff */
[----:B------:R-:W-:-:S03]  /*40450*/  F2FP.SATFINITE.E4M3.F32.PACK_AB_MERGE_C R22, R23, R22, RZ ;  /* 0x000000161716723e */ /* 0x000fc600048070ff */
[----:B------:R-:W-:Y:S01]  /*40460*/  STL [R1+0x1500], R25 ;  /* 0x0015001901007387 */ /* 0x000fe20000100800 */
        /* <DEDUP_REMOVED lines=8> */
[----:B--2---:R-:W-:-:S03]  /*404f0*/  F2FP.SATFINITE.E4M3.F32.PACK_AB_MERGE_C R6, R52, R6, RZ ;  /* 0x000000063406723e */ /* 0x004fc600048070ff */
[----:B------:R-:W-:Y:S04]  /*40500*/  STL [R1+0x1584], R7 ;  /* 0x0015840701007387 */ /* 0x000fe80000100800 */
[----:B------:R2:W-:Y:S02]  /*40510*/  STL [R1+0x1580], R6 ;  /* 0x0015800601007387 */ /* 0x0005e40000100800 */
[----:B--2---:R-:W-:Y:S02]  /*40520*/  F2FP.SATFINITE.E4M3.F32.PACK_AB_MERGE_C R6, R53, R51, RZ ;  /* 0x000000333506723e */ /* 0x004fe400048070ff */
[----:B------:R-:W-:-:S03]  /*40530*/  F2FP.SATFINITE.E4M3.F32.PACK_AB_MERGE_C R5, R5, R55, RZ ;  /* 0x000000370505723e */ /* 0x000fc600048070ff */
[----:B------:R2:W-:Y:S01]  /*40540*/  STL [R1+0x15b4], R6 ;  /* 0x0015b40601007387 */ /* 0x0005e20000100800 */
[----:B---3--:R-:W-:-:S03]  /*40550*/  F2FP.SATFINITE.E4M3.F32.PACK_AB_MERGE_C R4, R3, R4, RZ ;  /* 0x000000040304723e */ /* 0x008fc600048070ff */
[----:B------:R3:W-:Y:S04]  /*40560*/  STL [R1+0x15b0], R5 ;  /* 0x0015b00501007387 */ /* 0x0007e80000100800 */
[----:B------:R0:W-:Y:S01]  /*40570*/  STL [R1+0x15d4], R4 ;  /* 0x0015d40401007387 */ /* 0x0001e20000100800 */
        /* <DEDUP_REMOVED lines=26> */
[----:B---3--:R-:W3:Y:S04]  /*40720*/  LDL.LU R5, [R1+0x860] ;  /* 0x0008600001057983 */ /* 0x008ee80000300800 */
[----:B0-----:R-:W3:Y:S04]  /*40730*/  LDL.LU R4, [R1+0x864] ;  /* 0x0008640001047983 */ /* 0x001ee80000300800 */
[----:B------:R-:W3:Y:S04]  /*40740*/  LDL.LU R14, [R1+0x868] ;  /* 0x00086800010e7983 */ /* 0x000ee80000300800 */
[----:B------:R-:W3:Y:S01]  /*40750*/  LDL.LU R13, [R1+0x86c] ;  /* 0x00086c00010d7983 */ /* 0x000ee20000300800 */
[----:B------:R-:W-:Y:S01]  /*40760*/  VIADD R30, R24, UR21 ;  /* 0x00000015181e7c36 */ /* 0x000fe20008000000 */
[----:B------:R-:W0:Y:S03]  /*40770*/  LDCU UR21, c[0x0][0x3b8] ;  /* 0x00007700ff1577ac */ /* 0x000e260008000800 */
        /* <DEDUP_REMOVED lines=10> */
[----:B------:R-:W-:-:S04]  /*40820*/  VIADD R54, R40, UR19 ;  /* 0x0000001328367c36 */ /* 0x000fc80008000000 */
[----:B------:R-:W-:Y:S01]  /*40830*/  VIADD R34, R54, UR15 ;  /* 0x0000000f36227c36 */ /* 0x000fe20008000000 */
[----:B----4-:R-:W-:-:S03]  /*40840*/  F2FP.SATFINITE.E4M3.F32.PACK_AB_MERGE_C R36, R37, R36, RZ ;  /* 0x000000242524723e */ /* 0x010fc600048070ff */
[----:B------:R-:W-:Y:S01]  /*40850*/  VIADD R46, R34, UR13 ;  /* 0x0000000d222e7c36 */ /* 0x000fe20008000000 */
[----:B------:R-:W-:-:S03]  /*40860*/  F2FP.SATFINITE.E4M3.F32.PACK_AB_MERGE_C R33, R33, R35, RZ ;  /* 0x000000232121723e */ /* 0x000fc600048070ff */
[----:B------:R-:W-:Y:S01]  /*40870*/  VIADD R3, R46, UR11 ;  /* 0x0000000b2e037c36 */ /* 0x000fe20008000000 */
[----:B------:R-:W-:-:S04]  /*40880*/  F2FP.SATFINITE.E4M3.F32.PACK_AB_MERGE_C R28, R29, R28, RZ ;  /* 0x0000001c1d1c723e */ /* 0x000fc800048070ff */
[----:B------:R4:W-:Y:S01]  /*40890*/  STL [R1+0x8d0], R3 ;  /* 0x0008d00301007387 */ /* 0x0009e20000100800 */
[----:B------:R-:W-:Y:S02]  /*408a0*/  F2FP.SATFINITE.E4M3.F32.PACK_AB_MERGE_C R26, R27, R26, RZ ;  /* 0x0000001a1b1a723e */ /* 0x000fe400048070ff */
[----:B------:R-:W-:Y:S01]  /*408b0*/  F2FP.SATFINITE.E4M3.F32.PACK_AB_MERGE_C R22, R22, R25, RZ ;  /* 0x000000191616723e */ /* 0x000fe200048070ff */
[----:B----4-:R-:W-:Y:S01]  /*408c0*/  VIADD R3, R3, UR12 ;  /* 0x0000000c03037c36 */ /* 0x010fe20008000000 */
[----:B------:R-:W-:Y:S01]  /*408d0*/  STL [R1+0x1614], R36 ;  /* 0x0016142401007387 */ /* 0x000fe20000100800 */
[----:B------:R-:W-:-:S03]  /*408e0*/  F2FP.SATFINITE.E4M3.F32.PACK_AB_MERGE_C R20, R20, R23, RZ ;  /* 0x000000171414723e */ /* 0x000fc600048070ff */
[----:B------:R-:W-:Y:S01]  /*408f0*/  STL [R1+0x1610], R33 ;  /* 0x0016102101007387 */ /* 0x000fe20000100800 */
[----:B--2---:R-:W-:-:S03]  /*40900*/  F2FP.SATFINITE.E4M3.F32.PACK_AB_MERGE_C R6, R6, R7, RZ ;  /* 0x000000070606723e */ /* 0x004fc600048070ff */
[----:B------:R2:W-:Y:S01]  /*40910*/  STL [R1+0x8c0], R3 ;  /* 0x0008c00301007387 */ /* 0x0005e20000100800 */
[----:B---3--:R-:W-:Y:S01]  /*40920*/  F2FP.SATFINITE.E4M3.F32.PACK_AB_MERGE_C R5, R4, R5, RZ ;  /* 0x000000050405723e */ /* 0x008fe200048070ff */
[----:B--2---:R-:W-:Y:S02]  /*40930*/  VIADD R3, R3, UR16 ;  /* 0x0000001003037c36 */ /* 0x004fe40008000000 */
[----:B------:R-:W-:Y:S01]  /*40940*/  STL [R1+0x1628], R28 ;  /* 0x0016281c01007387 */ /* 0x000fe20000100800 */
[----:B------:R-:W-:Y:S01]  /*40950*/  F2FP.SATFINITE.E4M3.F32.PACK_AB_MERGE_C R7, R51, R52, RZ ;  /* 0x000000343307723e */ /* 0x000fe200048070ff */
[----:B------:R-:W-:Y:S01]  /*40960*/  UMOV UR19, 0x400 ;  /* 0x0000040000137882 */ /* 0x000fe20000000000 */
[----:B------:R-:W2:Y:S01]  /*40970*/  LDCU UR11, c[0x0][0x39c] ;  /* 0x00007380ff0b77ac */ /* 0x000ea20008000800 */
[----:B------:R-:W-:Y:S01]  /*40980*/  STL [R1+0x162c], R26 ;  /* 0x00162c1a01007387 */ /* 0x000fe20000100800 */
[----:B------:R-:W-:Y:S01]  /*40990*/  F2FP.SATFINITE.E4M3.F32.PACK_AB_MERGE_C R4, R13, R14, RZ ;  /* 0x0000000e0d04723e */ /* 0x000fe200048070ff */
[----:B------:R-:W3:Y:S02]  /*409a0*/  LDCU UR15, c[0x0][0x39c] ;  /* 0x00007380ff0f77ac */ /* 0x000ee40008000800 */
[----:B------:R4:W-:Y:S01]  /*409b0*/  STL [R1+0x8b0], R3 ;  /* 0x0008b00301007387 */ /* 0x0009e20000100800 */
[----:B------:R-:W0:Y:S03]  /*409c0*/  LDCU UR13, c[0x0][0x39c] ;  /* 0x00007380ff0d77ac */ /* 0x000e260008000800 */
[----:B------:R-:W-:Y:S01]  /*409d0*/  STL [R1+0x1648], R22 ;  /* 0x0016481601007387 */ /* 0x000fe20000100800 */
[----:B------:R-:W0:Y:S03]  /*409e0*/  LDCU UR12, c[0x0][0x39c] ;  /* 0x00007380ff0c77ac */ /* 0x000e260008000800 */
[----:B------:R1:W-:Y:S01]  /*409f0*/  STL [R1+0x1650], R20 ;  /* 0x0016501401007387 */ /* 0x0003e20000100800 */
[----:B----4-:R-:W-:Y:S01]  /*40a00*/  VIADD R3, R3, UR18 ;  /* 0x0000001203037c36 */ /* 0x010fe20008000000 */
[----:B------:R-:W4:Y:S04]  /*40a10*/  LDCU UR16, c[0x0][0x39c] ;  /* 0x00007380ff1077ac */ /* 0x000f280008000800 */
[----:B------:R0:W-:Y:S01]  /*40a20*/  STL [R1+0x8a0], R3 ;  /* 0x0008a00301007387 */ /* 0x0001e20000100800 */
[----:B------:R-:W2:Y:S01]  /*40a30*/  LDCU UR18, c[0x0][0x39c] ;  /* 0x00007380ff1277ac */ /* 0x000ea20008000800 */
[----:B-1----:R-:W-:-:S02]  /*40a40*/  F2FP.SATFINITE.E4M3.F32.PACK_AB_MERGE_C R20, R16, R21, RZ ;  /* 0x000000151014723e */ /* 0x002fc400048070ff */
[----:B------:R-:W-:-:S03]  /*40a50*/  F2FP.SATFINITE.E4M3.F32.PACK_AB_MERGE_C R16, R50, R17, RZ ;  /* 0x000000113210723e */ /* 0x000fc600048070ff */
[----:B------:R-:W-:Y:S01]  /*40a60*/  STL [R1+0x164c], R20 ;  /* 0x00164c1401007387 */ /* 0x000fe20000100800 */
[----:B0-----:R-:W-:Y:S01]  /*40a70*/  VIADD R3, R3, UR22 ;  /* 0x0000001603037c36 */ /* 0x001fe20008000000 */
[----:B------:R-:W0:Y:S02]  /*40a80*/  LDCU UR22, c[0x0][0x39c] ;  /* 0x00007380ff1677ac */ /* 0x000e240008000800 */
[----:B------:R1:W-:Y:S04]  /*40a90*/  STL [R1+0x165c], R16 ;  /* 0x00165c1001007387 */ /* 0x0003e80000100800 */
[----:B------:R2:W-:Y:S01]  /*40aa0*/  STL [R1+0x890], R3 ;  /* 0x0008900301007387 */ /* 0x0005e20000100800 */
[----:B-1----:R-:W-:Y:S01]  /*40ab0*/  F2FP.SATFINITE.E4M3.F32.PACK_AB_MERGE_C R16, R48, R49, RZ ;  /* 0x000000313010723e */ /* 0x002fe200048070ff */
[----:B--2---:R-:W-:-:S04]  /*40ac0*/  VIADD R3, R3, UR24 ;  /* 0x0000001803037c36 */ /* 0x004fc80008000000 */
[----:B------:R-:W-:Y:S01]  /*40ad0*/  STL [R1+0x163c], R16 ;  /* 0x00163c1001007387 */ /* 0x000fe20000100800 */
[----:B------:R-:W1:Y:S03]  /*40ae0*/  LDCU UR24, c[0x0][0x39c] ;  /* 0x00007380ff1877ac */ /* 0x000e660008000800 */
[----:B------:R2:W-:Y:S04]  /*40af0*/  STL [R1+0x1654], R6 ;  /* 0x0016540601007387 */ /* 0x0005e80000100800 */
[----:B------:R0:W-:Y:S01]  /*40b00*/  STL [R1+0x880], R3 ;  /* 0x0008800301007387 */ /* 0x0001e20000100800 */
[----:B--2---:R-:W-:-:S03]  /*40b10*/  F2FP.SATFINITE.E4M3.F32.PACK_AB_MERGE_C R6, R55, R53, RZ ;  /* 0x000000353706723e */ /* 0x004fc600048070ff */
[----:B------:R2:W-:Y:S01]  /*40b20*/  STL [R1+0x160c], R7 ;  /* 0x00160c0701007387 */ /* 0x0005e20000100800 */
[----:B0-----:R-:W-:-:S03]  /*40b30*/  VIADD R3, R3, UR28 ;  /* 0x0000001c03037c36 */ /* 0x001fc60008000000 */
[----:B------:R0:W-:Y:S01]  /*40b40*/  STL [R1+0x1608], R6 ;  /* 0x0016080601007387 */ /* 0x0001e20000100800 */
[----:B------:R-:W0:Y:S03]  /*40b50*/  LDCU UR28, c[0x0][0x39c] ;  /* 0x00007380ff1c77ac */ /* 0x000e260008000800 */
[----:B------:R-:W-:Y:S04]  /*40b60*/  STL [R1+0x870], R3 ;  /* 0x0008700301007387 */ /* 0x000fe80000100800 */
[----:B------:R0:W-:Y:S04]  /*40b70*/  STL [R1+0x15e0], R5 ;  /* 0x0015e00501007387 */ /* 0x0001e80000100800 */
        /* <DEDUP_REMOVED lines=27> */
[----:B------:R-:W-:Y:S01]  /*40d30*/  VIADD R3, R3, UR30 ;  /* 0x0000001e03037c36 */ /* 0x000fe20008000000 */
[----:B------:R-:W0:Y:S04]  /*40d40*/  LDCU UR30, c[0x0][0x39c] ;  /* 0x00007380ff1e77ac */ /* 0x000e280008000800 */
[----:B------:R1:W-:Y:S02]  /*40d50*/  STL [R1+0x860], R3 ;  /* 0x0008600301007387 */ /* 0x0003e40000100800 */
[----:B-1----:R-:W-:Y:S01]  /*40d60*/  VIADD R3, R3, UR34 ;  /* 0x0000002203037c36 */ /* 0x002fe20008000000 */
[----:B------:R-:W1:Y:S01]  /*40d70*/  LDCU UR34, c[0x0][0x39c] ;  /* 0x00007380ff2277ac */ /* 0x000e620008000800 */
[----:B---3--:R-:W-:-:S02]  /*40d80*/  F2FP.SATFINITE.E4M3.F32.PACK_AB_MERGE_C R33, R33, R35, RZ ;  /* 0x000000232121723e */ /* 0x008fc400048070ff */
[----:B----4-:R-:W-:-:S03]  /*40d90*/  F2FP.SATFINITE.E4M3.F32.PACK_AB_MERGE_C R28, R29, R28, RZ ;  /* 0x0000001c1d1c723e */ /* 0x010fc600048070ff */
[----:B------:R-:W-:Y:S04]  /*40da0*/  STL [R1+0x15a0], R33 ;  /* 0x0015a02101007387 */ /* 0x000fe80000100800 */
[----:B------:R-:W-:Y:S01]  /*40db0*/  STL [R1+0x15ac], R28 ;  /* 0x0015ac1c01007387 */ /* 0x000fe20000100800 */
[----:B------:R-:W-:-:S03]  /*40dc0*/  F2FP.SATFINITE.E4M3.F32.PACK_AB_MERGE_C R26, R27, R26, RZ ;  /* 0x0000001a1b1a723e */ /* 0x000fc600048070ff */
[----:B------:R3:W-:Y:S01]  /*40dd0*/  STL [R1+0x850], R3 ;  /* 0x0008500301007387 */ /* 0x0007e20000100800 */
[----:B------:R-:W-:Y:S01]  /*40de0*/  F2FP.SATFINITE.E4M3.F32.PACK_AB_MERGE_C R22, R22, R25, RZ ;  /* 0x000000191616723e */ /* 0x000fe200048070ff */
[----:B---3--:R-:W-:Y:S02]  /*40df0*/  VIADD R3, R3, UR36 ;  /* 0x0000002403037c36 */ /* 0x008fe40008000000 */
[----:B------:R-:W-:Y:S01]  /*40e00*/  STL [R1+0x1578], R26 ;  /* 0x0015781a01007387 */ /* 0x000fe20000100800 */
[----:B------:R-:W3:Y:S03]  /*40e10*/  LDCU UR36, c[0x0][0x39c] ;  /* 0x00007380ff2477ac */ /* 0x000ee60008000800 */
[----:B------:R-:W-:Y:S01]  /*40e20*/  STL [R1+0x1658], R22 ;  /* 0x0016581601007387 */ /* 0x000fe20000100800 */
[----:B------:R-:W-:-:S03]  /*40e30*/  F2FP.SATFINITE.E4M3.F32.PACK_AB_MERGE_C R20, R20, R23, RZ ;  /* 0x000000171414723e */ /* 0x000fc600048070ff */
[----:B------:R4:W-:Y:S01]  /*40e40*/  STL [R1+0x840], R3 ;  /* 0x0008400301007387 */ /* 0x0009e20000100800 */
[----:B------:R-:W-:-:S03]  /*40e50*/  F2FP.SATFINITE.E4M3.F32.PACK_AB_MERGE_C R16, R16, R21, RZ ;  /* 0x000000151010723e */ /* 0x000fc600048070ff */
[----:B------:R-:W-:Y:S01]  /*40e60*/  STL [R1+0x1544], R20 ;  /* 0x0015441401007387 */ /* 0x000fe20000100800 */
[----:B----4-:R-:W-:-:S03]  /*40e70*/  VIADD R3, R3, UR40 ;  /* 0x0000002803037c36 */ /* 0x010fc60008000000 */
[----:B------:R4:W-:Y:S01]  /*40e80*/  STL [R1+0x153c], R16 ;  /* 0x00153c1001007387 */ /* 0x0009e20000100800 */
[----:B------:R-:W-:Y:S01]  /*40e90*/  F2FP.SATFINITE.E4M3.F32.PACK_AB_MERGE_C R17, R50, R17, RZ ;  /* 0x000000113211723e */ /* 0x000fe200048070ff */
[----:B------:R-:W0:Y:S02]  /*40ea0*/  LDCU UR40, c[0x0][0x39c] ;  /* 0x00007380ff2877ac */ /* 0x000e240008000800 */
[----:B------:R1:W-:Y:S01]  /*40eb0*/  STL [R1+0x830], R3 ;  /* 0x0008300301007387 */ /* 0x0003e20000100800 */
[----:B----4-:R-:W-:-:S03]  /*40ec0*/  F2FP.SATFINITE.E4M3.F32.PACK_AB_MERGE_C R16, R48, R49, RZ ;  /* 0x000000313010723e */ /* 0x010fc600048070ff */
[----:B------:R-:W-:Y:S01]  /*40ed0*/  STL [R1+0x1514], R17 ;  /* 0x0015141101007387 */ /* 0x000fe20000100800 */
[----:B-1----:R-:W-:Y:S01]  /*40ee0*/  VIADD R3, R3, UR42 ;  /* 0x0000002a03037c36 */ /* 0x002fe20008000000 */
[----:B--2---:R-:W-:Y:S02]  /*40ef0*/  F2FP.SATFINITE.E4M3.F32.PACK_AB_MERGE_C R7, R6, R7, RZ ;  /* 0x000000070607723e */ /* 0x004fe400048070ff */
[----:B------:R-:W-:Y:S01]  /*40f00*/  STL [R1+0x1670], R16 ;  /* 0x0016701001007387 */ /* 0x000fe20000100800 */
[----:B------:R-:W1:Y:S03]  /*40f10*/  LDCU UR42, c[0x0][0x39c] ;  /* 0x00007380ff2a77ac */ /* 0x000e660008000800 */
[----:B------:R2:W-:Y:S01]  /*40f20*/  STL [R1+0x820], R3 ;  /* 0x0008200301007387 */ /* 0x0005e20000100800 */
[----:B------:R-:W-:-:S03]  /*40f30*/  F2FP.SATFINITE.E4M3.F32.PACK_AB_MERGE_C R6, R51, R52, RZ ;  /* 0x000000343306723e */ /* 0x000fc600048070ff */
[----:B------:R-:W-:Y:S04]  /*40f40*/  STL [R1+0x14e4], R7 ;  /* 0x0014e40701007387 */ /* 0x000fe80000100800 */
[----:B------:R4:W-:Y:S01]  /*40f50*/  STL [R1+0x1504], R6 ;  /* 0x0015040601007387 */ /* 0x0009e20000100800 */
[----:B--2---:R-:W-:Y:S01]  /*40f60*/  VIADD R3, R3, UR44 ;  /* 0x0000002c03037c36 */ /* 0x004fe20008000000 */
[----:B------:R-:W2:Y:S01]  /*40f70*/  LDCU UR44, c[0x0][0x39c] ;  /* 0x00007380ff2c77ac */ /* 0x000ea20008000800 */
[----:B----4-:R-:W-:Y:S02]  /*40f80*/  F2FP.SATFINITE.E4M3.F32.PACK_AB_MERGE_C R6, R55, R53, RZ ;  /* 0x000000353706723e */ /* 0x010fe400048070ff */
[----:B------:R-:W-:Y:S01]  /*40f90*/  F2FP.SATFINITE.E4M3.F32.PACK_AB_MERGE_C R4, R4, R5, RZ ;  /* 0x000000050404723e */ /* 0x000fe200048070ff */
[----:B------:R4:W-:Y:S04]  /*40fa0*/  STL [R1+0x810], R3 ;  /* 0x0008100301007387 */ /* 0x0009e80000100800 */
[----:B------:R-:W-:Y:S04]  /*40fb0*/  STL [R1+0x14d4], R6 ;  /* 0x0014d40601007387 */ /* 0x000fe80000100800 */
[----:B------:R0:W-:Y:S01]  /*40fc0*/  STL [R1+0x1660], R4 ;  /* 0x0016600401007387 */ /* 0x0001e20000100800 */
[----:B----4-:R-:W-:Y:S01]  /*40fd0*/  VIADD R3, R3, UR48 ;  /* 0x0000003003037c36 */ /* 0x010fe20008000000 */
[----:B------:R-:W4:Y:S01]  /*40fe0*/  LDCU UR48, c[0x0][0x39c] ;  /* 0x00007380ff3077ac */ /* 0x000f220008000800 */
[----:B0-----:R-:W-:-:S05]  /*40ff0*/  F2FP.SATFINITE.E4M3.F32.PACK_AB_MERGE_C R4, R13, R14, RZ ;  /* 0x0000000e0d04723e */ /* 0x001fca00048070ff */
[----:B------:R0:W-:Y:S04]  /*41000*/  STL [R1+0x14ac], R4 ;  /* 0x0014ac0401007387 */ /* 0x0001e80000100800 */
[----:B------:R-:W2:Y:S04]  /*41010*/  LDL.LU R43, [R1+0x7f8] ;  /* 0x0007f800012b7983 */ /* 0x000ea80000300800 */
[----:B------:R-:W2:Y:S04]  /*41020*/  LDL.LU R41, [R1+0x7fc] ;  /* 0x0007fc0001297983 */ /* 0x000ea80000300800 */
        /* <DEDUP_REMOVED lines=30> */
[----:B------:R-:W4:Y:S01]  /*41210*/  LDL.LU R13, [R1+0x774] ;  /* 0x00077400010d7983 */ /* 0x000f220000300800 */
[----:B------:R-:W-:Y:S01]  /*41220*/  VIADD R3, R3, UR49 ;  /* 0x0000003103037c36 */ /* 0x000fe20008000000 */
[----:B------:R-:W0:Y:S01]  /*41230*/  LDCU UR49, c[0x0][0x39c] ;  /* 0x00007380ff3177ac */ /* 0x000e220008000800 */
        /* <DEDUP_REMOVED lines=10> */
[----:B------:R3:W-:Y:S01]  /*412e0*/  STL [R1+0x7e0], R3 ;  /* 0x0007e00301007387 */ /* 0x0007e20000100800 */
[----:B------:R-:W-:Y:S01]  /*412f0*/  F2FP.SATFINITE.E4M3.F32.PACK_AB_MERGE_C R28, R29, R28, RZ ;  /* 0x0000001c1d1c723e */ /* 0x000fe200048070ff */
[----:B---3--:R-:W-:Y:S02]  /*41300*/  VIADD R3, R3, UR70 ;  /* 0x0000004603037c36 */ /* 0x008fe40008000000 */
[----:B------:R-:W-:Y:S01]  /*41310*/  STL [R1+0x147c], R33 ;  /* 0x00147c2101007387 */ /* 0x000fe20000100800 */
[----:B------:R-:W3:Y:S01]  /*41320*/  LDCU.64 UR70, c[0x0][0x398] ;  /* 0x00007300ff4677ac */ /* 0x000ee20008000a00 */
[----:B------:R-:W-:Y:S02]  /*41330*/  F2FP.SATFINITE.E4M3.F32.PACK_AB_MERGE_C R26, R27, R26, RZ ;  /* 0x0000001a1b1a723e */ /* 0x000fe400048070ff */
[----:B------:R-:W-:Y:S04]  /*41340*/  STL [R1+0x1488], R28 ;  /* 0x0014881c01007387 */ /* 0x000fe80000100800 */
[----:B------:R4:W-:Y:S01]  /*41350*/  STL [R1+0x7d0], R3 ;  /* 0x0007d00301007387 */ /* 0x0009e20000100800 */
[----:B------:R-:W-:-:S03]  /*41360*/  F2FP.SATFINITE.E4M3.F32.PACK_AB_MERGE_C R22, R22, R25, RZ ;  /* 0x000000191616723e */ /* 0x000fc600048070ff */
[----:B------:R-:W-:Y:S01]  /*41370*/  STL [R1+0x1470], R26 ;  /* 0x0014701a01007387 */ /* 0x000fe20000100800 */
[----:B----4-:R-:W-:-:S03]  /*41380*/  VIADD R3, R3, UR69 ;  /* 0x0000004503037c36 */ /* 0x010fc60008000000 */
        /* <DEDUP_REMOVED lines=8> */
[----:B------:R-:W0:Y:S02]  /*41410*/  LDCU.64 UR68, c[0x0][0x398] ;  /* 0x00007300ff4477ac */ /* 0x000e240008000a00 */
[----:B------:R1:W-:Y:S01]  /*41420*/  STL [R1+0x7b0], R3 ;  /* 0x0007b00301007387 */ /* 0x0003e20000100800 */
[----:B----4-:R-:W-:-:S03]  /*41430*/  F2FP.SATFINITE.E4M3.F32.PACK_AB_MERGE_C R16, R48, R49, RZ ;  /* 0x000000313010723e */ /* 0x010fc600048070ff */
[----:B------:R-:W-:Y:S01]  /*41440*/  STL [R1+0x1444], R17 ;  /* 0x0014441101007387 */ /* 0x000fe20000100800 */
[----:B-1----:R-:W-:Y:S01]  /*41450*/  VIADD R3, R3, UR67 ;  /* 0x0000004303037c36 */ /* 0x002fe20008000000 */
[----:B------:R-:W-:Y:S02]  /*41460*/  F2FP.SATFINITE.E4M3.F32.PACK_AB_MERGE_C R7, R6, R7, RZ ;  /* 0x000000070607723e */ /* 0x000fe400048070ff */
[----:B------:R-:W-:Y:S04]  /*41470*/  STL [R1+0x1680], R16 ;  /* 0x0016801001007387 */ /* 0x000fe80000100800 */
[----:B------:R1:W-:Y:S01]  /*41480*/  STL [R1+0x7a0], R3 ;  /* 0x0007a00301007387 */ /* 0x0003e20000100800 */
[----:B------:R-:W-:-:S03]  /*41490*/  F2FP.SATFINITE.E4M3.F32.PACK_AB_MERGE_C R6, R51, R52, RZ ;  /* 0x000000343306723e */ /* 0x000fc600048070ff */
[----:B------:R-:W-:Y:S04]  /*414a0*/  STL [R1+0x1428], R7 ;  /* 0x0014280701007387 */ /* 0x000fe80000100800 */
[----:B------:R4:W-:Y:S01]  /*414b0*/  STL [R1+0x1430], R6 ;  /* 0x0014300601007387 */ /* 0x0009e20000100800 */
[----:B-1----:R-:W-:Y:S01]  /*414c0*/  VIADD R3, R3, UR66 ;  /* 0x0000004203037c36 */ /* 0x002fe20008000000 */
[----:B------:R-:W1:Y:S01]  /*414d0*/  LDCU.64 UR66, c[0x0][0x398] ;  /* 0x00007300ff4277ac */ /* 0x000e620008000a00 */
[----:B----4-:R-:W-:Y:S02]  /*414e0*/  F2FP.SATFINITE.E4M3.F32.PACK_AB_MERGE_C R6, R55, R53, RZ ;  /* 0x000000353706723e */ /* 0x010fe400048070ff */
[----:B------:R-:W-:Y:S01]  /*414f0*/  F2FP.SATFINITE.E4M3.F32.PACK_AB_MERGE_C R4, R4, R5, RZ ;  /* 0x000000050404723e */ /* 0x000fe200048070ff */
[----:B------:R-:W-:-:S02]  /*41500*/  VIADD R5, R3, UR65 ;  /* 0x0000004103057c36 */ /* 0x000fc40008000000 */
[----:B------:R-:W-:Y:S04]  /*41510*/  STL [R1+0x1418], R6 ;  /* 0x0014180601007387 */ /* 0x000fe80000100800 */
[----:B------:R4:W-:Y:S04]  /*41520*/  STL [R1+0x7b4], R3 ;  /* 0x0007b40301007387 */ /* 0x0009e80000100800 */
[----:B------:R0:W-:Y:S01]  /*41530*/  STL [R1+0x1678], R4 ;  /* 0x0016780401007387 */ /* 0x0001e20000100800 */
[----:B----4-:R-:W-:-:S05]  /*41540*/  F2FP.SATFINITE.E4M3.F32.PACK_AB_MERGE_C R3, R13, R14, RZ ;  /* 0x0000000e0d03723e */ /* 0x010fca00048070ff */
[----:B------:R4:W-:Y:S04]  /*41550*/  STL [R1+0x1400], R3 ;  /* 0x0014000301007387 */ /* 0x0009e80000100800 */
        /* <DEDUP_REMOVED lines=30> */
[----:B----4-:R-:W4:Y:S01]  /*41740*/  LDL.LU R3, [R1+0x71c] ;  /* 0x00071c0001037983 */ /* 0x010f220000300800 */
[----:B------:R-:W-:Y:S01]  /*41750*/  VIADD R5, R5, UR64 ;  /* 0x0000004005057c36 */ /* 0x000fe20008000000 */
[----:B------:R-:W0:Y:S01]  /*41760*/  LDCU.64 UR64, c[0x0][0x398] ;  /* 0x00007300ff4077ac */ /* 0x000e220008000a00 */
[----:B--2---:R-:W-:-:S05]  /*41770*/  F2FP.SATFINITE.E4M3.F32.PACK_AB_MERGE_C R39, R39, R38, RZ ;  /* 0x000000262727723e */ /* 0x004fca00048070ff */
[----:B------:R-:W-:Y:S01]  /*41780*/  STL [R1+0x13fc], R39 ;  /* 0x0013fc2701007387 */ /* 0x000fe20000100800 */
[----:B---3--:R-:W-:-:S03]  /*41790*/  F2FP.SATFINITE.E4M3.F32.PACK_AB_MERGE_C R38, R51, R52, RZ ;  /* 0x000000343326723e */ /* 0x008fc600048070ff */
[----:B------:R2:W-:Y:S01]  /*417a0*/  STL [R1+0x7d4], R5 ;  /* 0x0007d40501007387 */ /* 0x0005e20000100800 */
[----:B------:R-:W-:-:S03]  /*417b0*/  F2FP.SATFINITE.E4M3.F32.PACK_AB_MERGE_C R13, R13, R14, RZ ;  /* 0x0000000e0d0d723e */ /* 0x000fc600048070ff */
[----:B------:R-:W-:Y:S01]  /*417c0*/  STL [R1+0x13e8], R38 ;  /* 0x0013e82601007387 */ /* 0x000fe20000100800 */
[----:B--2---:R-:W-:-:S03]  /*417d0*/  VIADD R5, R5, UR63 ;  /* 0x0000003f05057c36 */ /* 0x004fc60008000000 */
[----:B------:R2:W-:Y:S04]  /*417e0*/  STL [R1+0x16a4], R13 ;  /* 0x0016a40d01007387 */ /* 0x0005e80000100800 */
[----:B------:R-:W3:Y:S04]  /*417f0*/  LDL.LU R52, [R1+0x700] ;  /* 0x0007000001347983 */ /* 0x000ee80000300800 */
[----:B------:R-:W3:Y:S04]  /*41800*/  LDL.LU R51, [R1+0x704] ;  /* 0x0007040001337983 */ /* 0x000ee80000300800 */
[----:B------:R-:W3:Y:S04]  /*41810*/  LDL.LU R14, [R1+0x708] ;  /* 0x00070800010e7983 */ /* 0x000ee80000300800 */
[----:B------:R0:W-:Y:S04]  /*41820*/  STL [R1+0x7e8], R5 ;  /* 0x0007e80501007387 */ /* 0x0001e80000100800 */
[----:B--2---:R-:W2:Y:S01]  /*41830*/  LDL.LU R13, [R1+0x70c] ;  /* 0x00070c00010d7983 */ /* 0x004ea20000300800 */
[----:B------:R-:W-:-:S02]  /*41840*/  F2FP.SATFINITE.E4M3.F32.PACK_AB_MERGE_C R36, R37, R36, RZ ;  /* 0x000000242524723e */ /* 0x000fc400048070ff */
[----:B------:R-:W-:Y:S01]  /*41850*/  F2FP.SATFINITE.E4M3.F32.PACK_AB_MERGE_C R33, R33, R35, RZ ;  /* 0x000000232121723e */ /* 0x000fe200048070ff */
[----:B0-----:R-:W-:Y:S02]  /*41860*/  VIADD R5, R5, UR62 ;  /* 0x0000003e05057c36 */ /* 0x001fe40008000000 */
[----:B------:R-:W-:Y:S01]  /*41870*/  STL [R1+0x13e0], R36 ;  /* 0x0013e02401007387 */ /* 0x000fe20000100800 */
[----:B------:R-:W-:Y:S01]  /*41880*/  F2FP.SATFINITE.E4M3.F32.PACK_AB_MERGE_C R28, R29, R28, RZ ;  /* 0x0000001c1d1c723e */ /* 0x000fe200048070ff */
[----:B------:R-:W0:Y:S01]  /*41890*/  LDCU.64 UR62, c[0x0][0x398] ;  /* 0x00007300ff3e77ac */ /* 0x000e220008000a00 */
[----:B------:R-:W-:Y:S01]  /*418a0*/  F2FP.SATFINITE.E4M3.F32.PACK_AB_MERGE_C R26, R27, R26, RZ ;  /* 0x0000001a1b1a723e */ /* 0x000fe200048070ff */
[----:B------:R-:W-:Y:S04]  /*418b0*/  STL [R1+0x13f0], R33 ;  /* 0x0013f02101007387 */ /* 0x000fe80000100800 */
[----:B------:R1:W-:Y:S01]  /*418c0*/  STL [R1+0x7f8], R5 ;  /* 0x0007f80501007387 */ /* 0x0003e20000100800 */
[----:B------:R-:W-:-:S03]  /*418d0*/  F2FP.SATFINITE.E4M3.F32.PACK_AB_MERGE_C R22, R22, R25, RZ ;  /* 0x000000191616723e */ /* 0x000fc600048070ff */
[----:B------:R-:W-:Y:S01]  /*418e0*/  STL [R1+0x13d4], R28 ;  /* 0x0013d41c01007387 */ /* 0x000fe20000100800 */
[----:B------:R-:W-:Y:S01]  /*418f0*/  F2FP.SATFINITE.E4M3.F32.PACK_AB_MERGE_C R20, R20, R23, RZ ;  /* 0x000000171414723e */ /* 0x000fe200048070ff */
[----:B-1----:R-:W-:Y:S02]  /*41900*/  VIADD R5, R5, UR61 ;  /* 0x0000003d05057c36 */ /* 0x002fe40008000000 */
[----:B------:R-:W-:Y:S04]  /*41910*/  STL [R1+0x16a0], R26 ;  /* 0x0016a01a01007387 */ /* 0x000fe80000100800 */
[----:B------:R1:W-:Y:S04]  /*41920*/  STL [R1+0x748], R5 ;  /* 0x0007480501007387 */ /* 0x0003e80000100800 */
[----:B------:R-:W-:Y:S04]  /*41930*/  STL [R1+0x13d0], R22 ;  /* 0x0013d01601007387 */ /* 0x000fe80000100800 */
[----:B------:R0:W-:Y:S01]  /*41940*/  STL [R1+0x1698], R20 ;  /* 0x0016981401007387 */ /* 0x0001e20000100800 */
[----:B-1----:R-:W-:Y:S01]  /*41950*/  VIADD R5, R5, UR60 ;  /* 0x0000003c05057c36 */ /* 0x002fe20008000000 */
[----:B------:R-:W1:Y:S01]  /*41960*/  LDCU.64 UR60, c[0x0][0x398] ;  /* 0x00007300ff3c77ac */ /* 0x000e620008000a00 */
[----:B0-----:R-:W-:-:S02]  /*41970*/  F2FP.SATFINITE.E4M3.F32.PACK_AB_MERGE_C R20, R16, R21, RZ ;  /* 0x000000151014723e */ /* 0x001fc400048070ff */
[----:B------:R-:W-:Y:S01]  /*41980*/  F2FP.SATFINITE.E4M3.F32.PACK_AB_MERGE_C R16, R50, R17, RZ ;  /* 0x000000113210723e */ /* 0x000fe200048070ff */
[----:B------:R0:W-:Y:S04]  /*41990*/  STL [R1+0x74c], R5 ;  /* 0x00074c0501007387 */ /* 0x0001e80000100800 */
[----:B------:R-:W-:Y:S01]  /*419a0*/  STL [R1+0x1490], R20 ;  /* 0x0014901401007387 */ /* 0x000fe20000100800 */
[----:B------:R-:W-:-:S03]  /*419b0*/  F2FP.SATFINITE.E4M3.F32.PACK_AB_MERGE_C R7, R6, R7, RZ ;  /* 0x000000070607723e */ /* 0x000fc600048070ff */
[----:B------:R1:W-:Y:S01]  /*419c0*/  STL [R1+0x149c], R16 ;  /* 0x00149c1001007387 */ /* 0x0003e20000100800 */
[----:B0-----:R-:W-:Y:S01]  /*419d0*/  VIADD R5, R5, UR59 ;  /* 0x0000003b05057c36 */ /* 0x001fe20008000000 */
[----:B------:R-:W-:-:S04]  /*419e0*/  F2FP.SATFINITE.E4M3.F32.PACK_AB_MERGE_C R6, R55, R53, RZ ;  /* 0x000000353706723e */ /* 0x000fc800048070ff */
[----:B------:R0:W-:Y:S01]  /*419f0*/  STL [R1+0x828], R5 ;  /* 0x0008280501007387 */ /* 0x0001e20000100800 */
[----:B-1----:R-:W-:Y:S02]  /*41a00*/  F2FP.SATFINITE.E4M3.F32.PACK_AB_MERGE_C R16, R48, R49, RZ ;  /* 0x000000313010723e */ /* 0x002fe400048070ff */
[----:B----4-:R-:W-:-:S03]  /*41a10*/  F2FP.SATFINITE.E4M3.F32.PACK_AB_MERGE_C R3, R3, R4, RZ ;  /* 0x000000040303723e */ /* 0x010fc600048070ff */
[----:B------:R-:W-:Y:S01]  /*41a20*/  STL [R1+0x14c8], R16 ;  /* 0x0014c81001007387 */ /* 0x000fe20000100800 */
[----:B0-----:R-:W-:Y:S01]  /*41a30*/  VIADD R5, R5, UR58 ;  /* 0x0000003a05057c36 */ /* 0x001fe20008000000 */
[----:B------:R-:W0:Y:S02]  /*41a40*/  LDCU.64 UR58, c[0x0][0x398] ;  /* 0x00007300ff3a77ac */ /* 0x000e240008000a00 */
[----:B------:R-:W-:Y:S04]  /*41a50*/  STL [R1+0x14c4], R7 ;  /* 0x0014c40701007387 */ /* 0x000fe80000100800 */
[----:B------:R-:W4:Y:S04]  /*41a60*/  LDL.LU R53, [R1+0x6f0] ;  /* 0x0006f00001357983 */ /* 0x000f280000300800 */
[----:B------:R-:W-:Y:S04]  /*41a70*/  STL [R1+0x14f0], R6 ;  /* 0x0014f00601007387 */ /* 0x000fe80000100800 */
[----:B------:R-:W-:Y:S04]  /*41a80*/  STL [R1+0x82c], R5 ;  /* 0x00082c0501007387 */ /* 0x000fe80000100800 */
[----:B------:R1:W-:Y:S04]  /*41a90*/  STL [R1+0x14ec], R3 ;  /* 0x0014ec0301007387 */ /* 0x0003e80000100800 */
[----:B------:R-:W4:Y:S04]  /*41aa0*/  LDL.LU R55, [R1+0x6f4] ;  /* 0x0006f40001377983 */ /* 0x000f280000300800 */
[----:B------:R-:W4:Y:S04]  /*41ab0*/  LDL.LU R49, [R1+0x6f8] ;  /* 0x0006f80001317983 */ /* 0x000f280000300800 */
[----:B------:R-:W4:Y:S04]  /*41ac0*/  LDL.LU R48, [R1+0x6fc] ;  /* 0x0006fc0001307983 */ /* 0x000f280000300800 */
[----:B------:R-:W4:Y:S04]  /*41ad0*/  LDL.LU R4, [R1+0x6e0] ;  /* 0x0006e00001047983 */ /* 0x000f280000300800 */
[----:B-1----:R-:W4:Y:S01]  /*41ae0*/  LDL.LU R3, [R1+0x6e4] ;  /* 0x0006e40001037983 */ /* 0x002f220000300800 */
[----:B------:R-:W-:-:S05]  /*41af0*/  VIADD R5, R5, UR57 ;  /* 0x0000003905057c36 */ /* 0x000fca0008000000 */
[----:B------:R-:W-:Y:S01]  /*41b00*/  STL [R1+0x854], R5 ;  /* 0x0008540501007387 */ /* 0x000fe20000100800 */
[----:B---3--:R-:W-:-:S05]  /*41b10*/  F2FP.SATFINITE.E4M3.F32.PACK_AB_MERGE_C R7, R51, R52, RZ ;  /* 0x000000343307723e */ /* 0x008fca00048070ff */
[----:B------:R1:W-:Y:S01]  /*41b20*/  STL [R1+0x151c], R7 ;  /* 0x00151c0701007387 */ /* 0x0003e20000100800 */
[----:B--2---:R-:W-:Y:S01]  /*41b30*/  F2FP.SATFINITE.E4M3.F32.PACK_AB_MERGE_C R6, R13, R14, RZ ;  /* 0x0000000e0d06723e */ /* 0x004fe200048070ff */
[----:B-1----:R-:W-:Y:S01]  /*41b40*/  VIADD R7, R5, UR56 ;  /* 0x0000003805077c36 */ /* 0x002fe20008000000 */
[----:B------:R-:W1:Y:S03]  /*41b50*/  LDCU.64 UR56, c[0x0][0x398] ;  /* 0x00007300ff3877ac */ /* 0x000e660008000a00 */
[----:B------:R2:W-:Y:S04]  /*41b60*/  STL [R1+0x1518], R6 ;  /* 0x0015180601007387 */ /* 0x0005e80000100800 */
[----:B------:R-:W3:Y:S04]  /*41b70*/  LDL.LU R52, [R1+0x6e8] ;  /* 0x0006e80001347983 */ /* 0x000ee80000300800 */
[----:B------:R-:W-:Y:S04]  /*41b80*/  STL [R1+0x864], R7 ;  /* 0x0008640701007387 */ /* 0x000fe80000100800 */
        /* <DEDUP_REMOVED lines=11> */
[----:B------:R-:W-:-:S03]  /*41c40*/  IMAD.MOV.U32 R14, RZ, RZ, R12 ;  /* 0x000000ffff0e7224 */ /* 0x000fc600078e000c */
[----:B--2---:R-:W2:Y:S01]  /*41c50*/  LDL.LU R6, [R1+0x6b8] ;  /* 0x0006b80001067983 */ /* 0x004ea20000300800 */
[----:B------:R-:W-:-:S03]  /*41c60*/  IMAD.MOV.U32 R12, RZ, RZ, R11 ;  /* 0x000000ffff0c7224 */ /* 0x000fc600078e000b */
[----:B------:R-:W2:Y:S01]  /*41c70*/  LDL.LU R51, [R1+0x6bc] ;  /* 0x0006bc0001337983 */ /* 0x000ea20000300800 */
[----:B------:R-:W-:-:S03]  /*41c80*/  IMAD.MOV.U32 R13, RZ, RZ, R8 ;  /* 0x000000ffff0d7224 */ /* 0x000fc600078e0008 */
[----:B------:R-:W2:Y:S04]  /*41c90*/  LDL.LU R11, [R1+0x6a0] ;  /* 0x0006a000010b7983 */ /* 0x000ea80000300800 */
[----:B------:R-:W2:Y:S01]  /*41ca0*/  LDL.LU R8, [R1+0x6a4] ;  /* 0x0006a40001087983 */ /* 0x000ea20000300800 */
[----:B----4-:R-:W-:-:S03]  /*41cb0*/  F2FP.SATFINITE.E4M3.F32.PACK_AB_MERGE_C R20, R55, R53, RZ ;  /* 0x000000353714723e */ /* 0x010fc600048070ff */
[----:B------:R-:W4:Y:S04]  /*41cc0*/  LDL.LU R53, [R1+0x6a8] ;  /* 0x0006a80001357983 */ /* 0x000f280000300800 */
[----:B------:R-:W4:Y:S01]  /*41cd0*/  LDL.LU R55, [R1+0x6ac] ;  /* 0x0006ac0001377983 */ /* 0x000f220000300800 */
[----:B------:R-:W-:-:S03]  /*41ce0*/  F2FP.SATFINITE.E4M3.F32.PACK_AB_MERGE_C R33, R48, R49, RZ ;  /* 0x000000313021723e */ /* 0x000fc600048070ff */
[----:B------:R0:W-:Y:S04]  /*41cf0*/  STL [R1+0x154c], R20 ;  /* 0x00154c1401007387 */ /* 0x0001e80000100800 */
[----:B------:R-:W-:Y:S01]  /*41d00*/  STL [R1+0x1548], R33 ;  /* 0x0015482101007387 */ /* 0x000fe20000100800 */
[----:B------:R-:W-:-:S03]  /*41d10*/  F2FP.SATFINITE.E4M3.F32.PACK_AB_MERGE_C R3, R3, R4, RZ ;  /* 0x000000040303723e */ /* 0x000fc600048070ff */
[----:B------:R-:W4:Y:S01]  /*41d20*/  LDL.LU R50, [R1+0x690] ;  /* 0x0006900001327983 */ /* 0x000f220000300800 */
[----:B0-----:R-:W-:-:S03]  /*41d30*/  VIADD R20, R7, UR53 ;  /* 0x0000003507147c36 */ /* 0x001fc60008000000 */
[----:B------:R-:W4:Y:S04]  /*41d40*/  LDL.LU R49, [R1+0x694] ;  /* 0x0006940001317983 */ /* 0x000f280000300800 */
[----:B------:R0:W-:Y:S04]  /*41d50*/  STL [R1+0x1560], R3 ;  /* 0x0015600301007387 */ /* 0x0001e80000100800 */
[----:B------:R0:W-:Y:S04]  /*41d60*/  STL [R1+0x874], R20 ;  /* 0x0008741401007387 */ /* 0x0001e80000100800 */
[----:B------:R-:W4:Y:S04]  /*41d70*/  LDL.LU R48, [R1+0x698] ;  /* 0x0006980001307983 */ /* 0x000f280000300800 */
[----:B------:R-:W4:Y:S04]  /*41d80*/  LDL.LU R7, [R1+0x69c] ;  /* 0x00069c0001077983 */ /* 0x000f280000300800 */
[----:B------:R-:W4:Y:S04]  /*41d90*/  LDL.LU R4, [R1+0x680] ;  /* 0x0006800001047983 */ /* 0x000f280000300800 */
[----:B0-----:R-:W4:Y:S01]  /*41da0*/  LDL.LU R3, [R1+0x684] ;  /* 0x0006840001037983 */ /* 0x001f220000300800 */
[----:B------:R-:W-:Y:S01]  /*41db0*/  VIADD R20, R20, UR51 ;  /* 0x0000003314147c36 */ /* 0x000fe20008000000 */
[----:B---3--:R-:W-:-:S02]  /*41dc0*/  F2FP.SATFINITE.E4M3.F32.PACK_AB_MERGE_C R33, R5, R52, RZ ;  /* 0x000000340521723e */ /* 0x008fc400048070ff */
[----:B------:R-:W3:Y:S04]  /*41dd0*/  LDL.LU R52, [R1+0x688] ;  /* 0x0006880001347983 */ /* 0x000ee80000300800 */
[----:B------:R-:W3:Y:S01]  /*41de0*/  LDL.LU R5, [R1+0x68c] ;  /* 0x00068c0001057983 */ /* 0x000ee20000300800 */
[----:B------:R-:W-:-:S03]  /*41df0*/  F2FP.SATFINITE.E4M3.F32.PACK_AB_MERGE_C R28, R29, R28, RZ ;  /* 0x0000001c1d1c723e */ /* 0x000fc600048070ff */
[----:B------:R-:W-:Y:S04]  /*41e00*/  STL [R1+0x1574], R33 ;  /* 0x0015742101007387 */ /* 0x000fe80000100800 */
[----:B------:R0:W-:Y:S01]  /*41e10*/  STL [R1+0x884], R20 ;  /* 0x0008841401007387 */ /* 0x0001e20000100800 */
[----:B------:R-:W-:-:S03]  /*41e20*/  F2FP.SATFINITE.E4M3.F32.PACK_AB_MERGE_C R26, R27, R26, RZ ;  /* 0x0000001a1b1a723e */ /* 0x000fc600048070ff */
[----:B------:R-:W-:Y:S01]  /*41e30*/  STL [R1+0x15a8], R28 ;  /* 0x0015a81c01007387 */ /* 0x000fe20000100800 */
[----:B------:R-:W-:Y:S01]  /*41e40*/  F2FP.SATFINITE.E4M3.F32.PACK_AB_MERGE_C R22, R22, R25, RZ ;  /* 0x000000191616723e */ /* 0x000fe200048070ff */
[----:B0-----:R-:W-:Y:S02]  /*41e50*/  VIADD R20, R20, UR50 ;  /* 0x0000003214147c36 */ /* 0x001fe40008000000 */
[----:B------:R-:W-:Y:S01]  /*41e60*/  STL [R1+0x15a4], R26 ;  /* 0x0015a41a01007387 */ /* 0x000fe20000100800 */
[----:B------:R-:W0:Y:S01]  /*41e70*/  LDCU.64 UR50, c[0x0][0x398] ;  /* 0x00007300ff3277ac */ /* 0x000e220008000a00 */
[----:B------:R-:W-:Y:S02]  /*41e80*/  F2FP.SATFINITE.E4M3.F32.PACK_AB_MERGE_C R21, R21, R23, RZ ;  /* 0x000000171515723e */ /* 0x000fe400048070ff */
[----:B------:R-:W-:Y:S04]  /*41e90*/  STL [R1+0x15c8], R22 ;  /* 0x0015c81601007387 */ /* 0x000fe80000100800 */
[----:B------:R-:W-:Y:S01]  /*41ea0*/  STL [R1+0x894], R20 ;  /* 0x0008941401007387 */ /* 0x000fe20000100800 */
[----:B------:R-:W-:-:S03]  /*41eb0*/  F2FP.SATFINITE.E4M3.F32.PACK_AB_MERGE_C R17, R17, R16, RZ ;  /* 0x000000101111723e */ /* 0x000fc600048070ff */
[----:B------:R-:W-:Y:S01]  /*41ec0*/  STL [R1+0x15dc], R21 ;  /* 0x0015dc1501007387 */ /* 0x000fe20000100800 */
[----:B--2---:R-:W-:-:S03]  /*41ed0*/  F2FP.SATFINITE.E4M3.F32.PACK_AB_MERGE_C R16, R51, R6, RZ ;  /* 0x000000063310723e */ /* 0x004fc600048070ff */
[----:B------:R-:W-:Y:S04]  /*41ee0*/  STL [R1+0x15fc], R17 ;  /* 0x0015fc1101007387 */ /* 0x000fe80000100800 */
[----:B------:R-:W-:Y:S01]  /*41ef0*/  STL [R1+0x1604], R16 ;  /* 0x0016041001007387 */ /* 0x000fe20000100800 */
[----:B------:R-:W-:-:S03]  /*41f00*/  F2FP.SATFINITE.E4M3.F32.PACK_AB_MERGE_C R6, R8, R11, RZ ;  /* 0x0000000b0806723e */ /* 0x000fc600048070ff */
[----:B------:R-:W2:Y:S04]  /*41f10*/  LDL.LU R11, [R1+0x670] ;  /* 0x00067000010b7983 */ /* 0x000ea80000300800 */
[----:B------:R-:W2:Y:S04]  /*41f20*/  LDL.LU R8, [R1+0x674] ;  /* 0x0006740001087983 */ /* 0x000ea80000300800 */
[----:B------:R0:W-:Y:S04]  /*41f30*/  STL [R1+0x15ec], R6 ;  /* 0x0015ec0601007387 */ /* 0x0001e80000100800 */
[----:B0-----:R-:W2:Y:S04]  /*41f40*/  LDL.LU R6, [R1+0x678] ;  /* 0x0006780001067983 */ /* 0x001ea80000300800 */
[----:B------:R-:W2:Y:S01]  /*41f50*/  LDL.LU R51, [R1+0x67c] ;  /* 0x00067c0001337983 */ /* 0x000ea20000300800 */
[----:B----4-:R-:W-:-:S05]  /*41f60*/  F2FP.SATFINITE.E4M3.F32.PACK_AB_MERGE_C R16, R55, R53, RZ ;  /* 0x000000353710723e */ /* 0x010fca00048070ff */
[----:B------:R0:W-:Y:S04]  /*41f70*/  STL [R1+0x15f0], R16 ;  /* 0x0015f01001007387 */ /* 0x0001e80000100800 */
[----:B------:R-:W4:Y:S04]  /*41f80*/  LDL.LU R53, [R1+0x660] ;  /* 0x0006600001357983 */ /* 0x000f280000300800 */
[----:B------:R-:W4:Y:S01]  /*41f90*/  LDL.LU R55, [R1+0x664] ;  /* 0x0006640001377983 */ /* 0x000f220000300800 */
[----:B------:R-:W-:-:S05]  /*41fa0*/  F2FP.SATFINITE.E4M3.F32.PACK_AB_MERGE_C R17, R49, R50, RZ ;  /* 0x000000323111723e */ /* 0x000fca00048070ff */
[----:B------:R-:W-:Y:S01]  /*41fb0*/  STL [R1+0x15b8], R17 ;  /* 0x0015b81101007387 */ /* 0x000fe20000100800 */
[----:B0-----:R-:W-:-:S05]  /*41fc0*/  F2FP.SATFINITE.E4M3.F32.PACK_AB_MERGE_C R16, R7, R48, RZ ;  /* 0x000000300710723e */ /* 0x001fca00048070ff */
[----:B------:R-:W-:Y:S01]  /*41fd0*/  STL [R1+0x15e4], R16 ;  /* 0x0015e41001007387 */ /* 0x000fe20000100800 */
[----:B------:R-:W-:-:S03]  /*41fe0*/  F2FP.SATFINITE.E4M3.F32.PACK_AB_MERGE_C R7, R3, R4, RZ ;  /* 0x000000040307723e */ /* 0x000fc600048070ff */
[----:B------:R-:W4:Y:S04]  /*41ff0*/  LDL.LU R4, [R1+0x668] ;  /* 0x0006680001047983 */ /* 0x000f280000300800 */
[----:B------:R-:W4:Y:S04]  /*42000*/  LDL.LU R3, [R1+0x66c] ;  /* 0x00066c0001037983 */ /* 0x000f280000300800 */
[----:B------:R3:W-:Y:S04]  /*42010*/  STL [R1+0x158c], R7 ;  /* 0x00158c0701007387 */ /* 0x0007e80000100800 */
[----:B------:R-:W4:Y:S04]  /*42020*/  LDL.LU R29, [R1+0x650] ;  /* 0x00065000011d7983 */ /* 0x000f280000300800 */
[----:B------:R-:W4:Y:S01]  /*42030*/  LDL.LU R27, [R1+0x654] ;  /* 0x00065400011b7983 */ /* 0x000f220000300800 */
[----:B------:R-:W-:-:S03]  /*42040*/  VIADD R37, R20, UR47 ;  /* 0x0000002f14257c36 */ /* 0x000fc60008000000 */
[----:B------:R-:W4:Y:S04]  /*42050*/  LDL.LU R22, [R1+0x658] ;  /* 0x0006580001167983 */ /* 0x000f280000300800 */
[----:B------:R-:W4:Y:S04]  /*42060*/  LDL.LU R23, [R1+0x65c] ;  /* 0x00065c0001177983 */ /* 0x000f280000300800 */
[----:B------:R-:W4:Y:S04]  /*42070*/  LDL.LU R20, [R1+0x640] ;  /* 0x0006400001147983 */ /* 0x000f280000300800 */
[----:B------:R-:W4:Y:S01]  /*42080*/  LDL.LU R21, [R1+0x644] ;  /* 0x0006440001157983 */ /* 0x000f220000300800 */
[----:B---3--:R-:W-:-:S03]  /*42090*/  F2FP.SATFINITE.E4M3.F32.PACK_AB_MERGE_C R7, R5, R52, RZ ;  /* 0x000000340507723e */ /* 0x008fc600048070ff */
[----:B------:R-:W3:Y:S04]  /*420a0*/  LDL.LU R52, [R1+0x648] ;  /* 0x0006480001347983 */ /* 0x000ee80000300800 */
[----:B------:R-:W3:Y:S04]  /*420b0*/  LDL.LU R5, [R1+0x64c] ;  /* 0x00064c0001057983 */ /* 0x000ee80000300800 */
[----:B------:R-:W3:Y:S04]  /*420c0*/  LDL.LU R16, [R1+0x630] ;  /* 0x0006300001107983 */ /* 0x000ee80000300800 */
[----:B------:R-:W3:Y:S04]  /*420d0*/  LDL.LU R17, [R1+0x634] ;  /* 0x0006340001117983 */ /* 0x000ee80000300800 */
[----:B------:R2:W-:Y:S02]  /*420e0*/  STL [R1+0x1790], R7 ;  /* 0x0017900701007387 */ /* 0x0005e40000100800 */
[----:B--2---:R-:W-:-:S02]  /*420f0*/  F2FP.SATFINITE.E4M3.F32.PACK_AB_MERGE_C R7, R8, R11, RZ ;  /* 0x0000000b0807723e */ /* 0x004fc400048070ff */
[----:B------:R-:W2:Y:S04]  /*42100*/  LDL.LU R11, [R1+0x638] ;  /* 0x00063800010b7983 */ /* 0x000ea80000300800 */
[----:B------:R-:W2:Y:S04]  /*42110*/  LDL.LU R8, [R1+0x63c] ;  /* 0x00063c0001087983 */ /* 0x000ea80000300800 */
[----:B------:R0:W-:Y:S01]  /*42120*/  STL [R1+0x1568], R7 ;  /* 0x0015680701007387 */ /* 0x0001e20000100800 */
[----:B------:R-:W-:Y:S01]  /*42130*/  VIADD R39, R37, UR46 ;  /* 0x0000002e25277c36 */ /* 0x000fe20008000000 */
[----:B------:R-:W1:Y:S01]  /*42140*/  LDCU.64 UR46, c[0x0][0x398] ;  /* 0x00007300ff2e77ac */ /* 0x000e620008000a00 */
[----:B0-----:R-:W-:-:S02]  /*42150*/  F2FP.SATFINITE.E4M3.F32.PACK_AB_MERGE_C R7, R51, R6, RZ ;  /* 0x000000063307723e */ /* 0x001fc400048070ff */
[----:B------:R-:W-:-:S03]  /*42160*/  VIADD R56, R39, UR45 ;  /* 0x0000002d27387c36 */ /* 0x000fc60008000000 */
[----:B------:R-:W-:Y:S04]  /*42170*/  STL [R1+0x157c], R7 ;  /* 0x00157c0701007387 */ /* 0x000fe80000100800 */
[----:B------:R-:W2:Y:S04]  /*42180*/  LDL.LU R50, [R1+0x620] ;  /* 0x0006200001327983 */ /* 0x000ea80000300800 */
[----:B------:R-:W2:Y:S01]  /*42190*/  LDL.LU R51, [R1+0x624] ;  /* 0x0006240001337983 */ /* 0x000ea20000300800 */
[----:B----4-:R-:W-:Y:S01]  /*421a0*/  F2FP.SATFINITE.E4M3.F32.PACK_AB_MERGE_C R6, R55, R53, RZ ;  /* 0x000000353706723e */ /* 0x010fe200048070ff */
[----:B------:R-:W-:-:S04]  /*421b0*/  VIADD R26, R56, UR43 ;  /* 0x0000002b381a7c36 */ /* 0x000fc80008000000 */
[----:B------:R0:W-:Y:S04]  /*421c0*/  STL [R1+0x1520], R6 ;  /* 0x0015200601007387 */ /* 0x0001e80000100800 */
[----:B------:R-:W4:Y:S04]  /*421d0*/  LDL.LU R49, [R1+0x628] ;  /* 0x0006280001317983 */ /* 0x000f280000300800 */
[----:B------:R-:W4:Y:S01]  /*421e0*/  LDL.LU R48, [R1+0x62c] ;  /* 0x00062c0001307983 */ /* 0x000f220000300800 */
[----:B------:R-:W-:-:S03]  /*421f0*/  VIADD R47, R26, UR41 ;  /* 0x000000291a2f7c36 */ /* 0x000fc60008000000 */
[----:B------:R-:W4:Y:S04]  /*42200*/  LDL.LU R53, [R1+0x610] ;  /* 0x0006100001357983 */ /* 0x000f280000300800 */
[----:B------:R-:W4:Y:S01]  /*42210*/  LDL.LU R55, [R1+0x614] ;  /* 0x0006140001377983 */ /* 0x000f220000300800 */
[----:B------:R-:W-:Y:S01]  /*42220*/  VIADD R25, R47, UR39 ;  /* 0x000000272f197c36 */ /* 0x000fe20008000000 */
[----:B0-----:R-:W-:Y:S02]  /*42230*/  F2FP.SATFINITE.E4M3.F32.PACK_AB_MERGE_C R6, R3, R4, RZ ;  /* 0x000000040306723e */ /* 0x001fe400048070ff */
[----:B------:R-:W4:Y:S04]  /*42240*/  LDL.LU R4, [R1+0x618] ;  /* 0x0006180001047983 */ /* 0x000f280000300800 */
[----:B------:R-:W4:Y:S04]  /*42250*/  LDL.LU R3, [R1+0x61c] ;  /* 0x00061c0001037983 */ /* 0x000f280000300800 */
[----:B------:R0:W-:Y:S01]  /*42260*/  STL [R1+0x1798], R6 ;  /* 0x0017980601007387 */ /* 0x0001e20000100800 */
[----:B------:R-:W-:Y:S01]  /*42270*/  VIADD R33, R25, UR38 ;  /* 0x0000002619217c36 */ /* 0x000fe20008000000 */
[----:B------:R-:W1:Y:S01]  /*42280*/  LDCU.64 UR38, c[0x0][0x398] ;  /* 0x00007300ff2677ac */ /* 0x000e620008000a00 */
[----:B0-----:R-:W-:-:S02]  /*42290*/  F2FP.SATFINITE.E4M3.F32.PACK_AB_MERGE_C R6, R27, R29, RZ ;  /* 0x0000001d1b06723e */ /* 0x001fc400048070ff */
[----:B------:R-:W-:-:S03]  /*422a0*/  F2FP.SATFINITE.E4M3.F32.PACK_AB_MERGE_C R7, R23, R22, RZ ;  /* 0x000000161707723e */ /* 0x000fc600048070ff */
[----:B------:R0:W-:Y:S01]  /*422b0*/  STL [R1+0x150c], R6 ;  /* 0x00150c0601007387 */ /* 0x0001e20000100800 */
[----:B------:R-:W-:-:S03]  /*422c0*/  VIADD R28, R33, UR37 ;  /* 0x00000025211c7c36 */ /* 0x000fc60008000000 */
[----:B------:R-:W-:Y:S01]  /*422d0*/  STL [R1+0x1508], R7 ;  /* 0x0015080701007387 */ /* 0x000fe20000100800 */
[----:B0-----:R-:W-:-:S05]  /*422e0*/  F2FP.SATFINITE.E4M3.F32.PACK_AB_MERGE_C R6, R21, R20, RZ ;  /* 0x000000141506723e */ /* 0x001fca00048070ff */
[----:B------:R0:W-:Y:S01]  /*422f0*/  STL [R1+0x14dc], R6 ;  /* 0x0014dc0601007387 */ /* 0x0001e20000100800 */
[----:B---3--:R-:W-:Y:S01]  /*42300*/  F2FP.SATFINITE.E4M3.F32.PACK_AB_MERGE_C R52, R5, R52, RZ ;  /* 0x000000340534723e */ /* 0x008fe200048070ff */
[----:B------:R-:W-:-:S04]  /*42310*/  VIADD R5, R28, UR35 ;  /* 0x000000231c057c36 */ /* 0x000fc80008000000 */
[----:B------:R-:W-:Y:S01]  /*42320*/  STL [R1+0x17a0], R52 ;  /* 0x0017a03401007387 */ /* 0x000fe20000100800 */
[----:B0-----:R-:W-:-:S03]  /*42330*/  F2FP.SATFINITE.E4M3.F32.PACK_AB_MERGE_C R6, R17, R16, RZ ;  /* 0x000000101106723e */ /* 0x001fc600048070ff */
[----:B------:R-:W3:Y:S04]  /*42340*/  LDL.LU R22, [R1+0x600] ;  /* 0x0006000001167983 */ /* 0x000ee80000300800 */
[----:B------:R-:W3:Y:S04]  /*42350*/  LDL.LU R23, [R1+0x604] ;  /* 0x0006040001177983 */ /* 0x000ee80000300800 */
[----:B------:R2:W-:Y:S04]  /*42360*/  STL [R1+0x14b4], R6 ;  /* 0x0014b40601007387 */ /* 0x0005e80000100800 */
[----:B------:R0:W-:Y:S04]  /*42370*/  STL [R1+0x928], R5 ;  /* 0x0009280501007387 */ /* 0x0001e80000100800 */
[----:B------:R-:W3:Y:S04]  /*42380*/  LDL.LU R20, [R1+0x608] ;  /* 0x0006080001147983 */ /* 0x000ee80000300800 */
[----:B------:R-:W3:Y:S01]  /*42390*/  LDL.LU R21, [R1+0x60c] ;  /* 0x00060c0001157983 */ /* 0x000ee20000300800 */
[----:B--2---:R-:W-:-:S05]  /*423a0*/  F2FP.SATFINITE.E4M3.F32.PACK_AB_MERGE_C R6, R8, R11, RZ ;  /* 0x0000000b0806723e */ /* 0x004fca00048070ff */
[----:B------:R4:W-:Y:S04]  /*423b0*/  STL [R1+0x14b8], R6 ;  /* 0x0014b80601007387 */ /* 0x0009e80000100800 */
[----:B------:R-:W2:Y:S04]  /*423c0*/  LDL.LU R11, [R1+0x5f0] ;  /* 0x0005f000010b7983 */ /* 0x000ea80000300800 */
[----:B------:R-:W2:Y:S01]  /*423d0*/  LDL.LU R8, [R1+0x5f4] ;  /* 0x0005f40001087983 */ /* 0x000ea20000300800 */
[----:B0-----:R-:W-:Y:S01]  /*423e0*/  VIADD R5, R5, UR7 ;  /* 0x0000000705057c36 */ /* 0x001fe20008000000 */
[----:B------:R-:W-:-:S05]  /*423f0*/  F2FP.SATFINITE.E4M3.F32.PACK_AB_MERGE_C R51, R51, R50, RZ ;  /* 0x000000323333723e */ /* 0x000fca00048070ff */
[----:B------:R-:W-:Y:S04]  /*42400*/  STL [R1+0x17a8], R51 ;  /* 0x0017a83301007387 */ /* 0x000fe80000100800 */
[----:B------:R-:W-:Y:S01]  /*42410*/  STL [R1+0x938], R5 ;  /* 0x0009380501007387 */ /* 0x000fe20000100800 */
[----:B----4-:R-:W-:-:S05]  /*42420*/  F2FP.SATFINITE.E4M3.F32.PACK_AB_MERGE_C R6, R48, R49, RZ ;  /* 0x000000313006723e */ /* 0x010fca00048070ff */
[----:B------:R0:W-:Y:S04]  /*42430*/  STL [R1+0x148c], R6 ;  /* 0x00148c0601007387 */ /* 0x0001e80000100800 */
[----:B------:R-:W4:Y:S04]  /*42440*/  LDL.LU R16, [R1+0x5f8] ;  /* 0x0005f80001107983 */ /* 0x000f280000300800 */
[----:B------:R-:W4:Y:S01]  /*42450*/  LDL.LU R17, [R1+0x5fc] ;  /* 0x0005fc0001117983 */ /* 0x000f220000300800 */
[----:B0-----:R-:W-:-:S05]  /*42460*/  F2FP.SATFINITE.E4M3.F32.PACK_AB_MERGE_C R6, R55, R53, RZ ;  /* 0x000000353706723e */ /* 0x001fca00048070ff */
[----:B------:R-:W-:Y:S04]  /*42470*/  STL [R1+0x1464], R6 ;  /* 0x0014640601007387 */ /* 0x000fe80000100800 */
[----:B------:R-:W4:Y:S04]  /*42480*/  LDL.LU R50, [R1+0x5e0] ;  /* 0x0005e00001327983 */ /* 0x000f280000300800 */
[----:B------:R-:W4:Y:S01]  /*42490*/  LDL.LU R49, [R1+0x5e4] ;  /* 0x0005e40001317983 */ /* 0x000f220000300800 */
[----:B------:R-:W-:-:S03]  /*424a0*/  F2FP.SATFINITE.E4M3.F32.PACK_AB_MERGE_C R51, R3, R4, RZ ;  /* 0x000000040333723e */ /* 0x000fc600048070ff */
[----:B------:R-:W4:Y:S04]  /*424b0*/  LDL.LU R48, [R1+0x5e8] ;  /* 0x0005e80001307983 */ /* 0x000f280000300800 */
[----:B------:R-:W4:Y:S04]  /*424c0*/  LDL.LU R53, [R1+0x5ec] ;  /* 0x0005ec0001357983 */ /* 0x000f280000300800 */
[----:B------:R-:W4:Y:S01]  /*424d0*/  LDL.LU R55, [R1+0x5d0] ;  /* 0x0005d00001377983 */ /* 0x000f220000300800 */
[----:B------:R-:W-:Y:S01]  /*424e0*/  VIADD R5, R5, UR6 ;  /* 0x0000000605057c36 */ /* 0x000fe20008000000 */
[----:B-1----:R-:W-:Y:S01]  /*424f0*/  UMOV UR35, UR38 ;  /* 0x0000002600237c82 */ /* 0x002fe20008000000 */
[----:B------:R-:W-:Y:S01]  /*42500*/  IMAD.MOV.U32 R3, RZ, RZ, R14 ;  /* 0x000000ffff037224 */ /* 0x000fe200078e000e */
[----:B------:R-:W4:Y:S01]  /*42510*/  LDL.LU R4, [R1+0x5d4] ;  /* 0x0005d40001047983 */ /* 0x000f220000300800 */
[----:B------:R-:W-:Y:S01]  /*42520*/  VIADD R29, R5, UR5 ;  /* 0x00000005051d7c36 */ /* 0x000fe20008000000 */
[----:B------:R-:W0:Y:S02]  /*42530*/  LDCU.64 UR6, c[0x0][0x390] ;  /* 0x00007200ff0677ac */ /* 0x000e240008000a00 */
[----:B------:R-:W-:Y:S04]  /*42540*/  STL [R1+0x17ac], R51 ;  /* 0x0017ac3301007387 */ /* 0x000fe80000100800 */
[----:B------:R3:W-:Y:S02]  /*42550*/  STL [R1+0x17f8], R5 ;  /* 0x0017f80501007387 */ /* 0x0007e40000100800 */
[----:B---3--:R-:W-:-:S05]  /*42560*/  F2FP.SATFINITE.E4M3.F32.PACK_AB_MERGE_C R5, R23, R22, RZ ;  /* 0x000000161705723e */ /* 0x008fca00048070ff */
[----:B------:R2:W-:Y:S01]  /*42570*/  STL [R1+0x144c], R5 ;  /* 0x00144c0501007387 */ /* 0x0005e20000100800 */
[----:B------:R-:W-:-:S05]  /*42580*/  F2FP.SATFINITE.E4M3.F32.PACK_AB_MERGE_C R51, R21, R20, RZ ;  /* 0x000000141533723e */ /* 0x000fca00048070ff */
[----:B------:R-:W-:Y:S01]  /*42590*/  STL [R1+0x17b0], R51 ;  /* 0x0017b03301007387 */ /* 0x000fe20000100800 */
[----:B--2---:R-:W-:-:S03]  /*425a0*/  F2FP.SATFINITE.E4M3.F32.PACK_AB_MERGE_C R5, R8, R11, RZ ;  /* 0x0000000b0805723e */ /* 0x004fc600048070ff */
[----:B------:R-:W2:Y:S04]  /*425b0*/  LDL.LU R11, [R1+0x5d8] ;  /* 0x0005d800010b7983 */ /* 0x000ea80000300800 */
[----:B------:R-:W2:Y:S01]  /*425c0*/  LDL.LU R8, [R1+0x5dc] ;  /* 0x0005dc0001087983 */ /* 0x000ea20000300800 */
[----:B------:R-:W-:Y:S01]  /*425d0*/  VIADD R52, R29, UR4 ;  /* 0x000000041d347c36 */ /* 0x000fe20008000000 */
[----:B------:R-:W1:Y:S03]  /*425e0*/  LDCU.64 UR4, c[0x0][0x390] ;  /* 0x00007200ff0477ac */ /* 0x000e660008000a00 */
[----:B------:R-:W-:Y:S01]  /*425f0*/  VIADD R45, R52, UR33 ;  /* 0x00000021342d7c36 */ /* 0x000fe20008000000 */
[----:B------:R-:W-:Y:S01]  /*42600*/  UMOV UR33, UR39 ;  /* 0x0000002700217c82 */ /* 0x000fe20008000000 */
[----:B------:R-:W3:Y:S02]  /*42610*/  LDCU.64 UR38, c[0x0][0x398] ;  /* 0x00007300ff2677ac */ /* 0x000ee40008000a00 */
[----:B------:R-:W-:-:S04]  /*42620*/  VIADD R41, R45, UR32 ;  /* 0x000000202d297c36 */ /* 0x000fc80008000000 */
[----:B------:R-:W-:Y:S01]  /*42630*/  VIADD R38, R41, UR31 ;  /* 0x0000001f29267c36 */ /* 0x000fe20008000000 */
[----:B------:R0:W-:Y:S04]  /*42640*/  STL [R1+0x142c], R5 ;  /* 0x00142c0501007387 */ /* 0x0001e80000100800 */
[----:B0-----:R-:W2:Y:S01]  /*42650*/  LDL R5, [R1+0x24] ;  /* 0x0000240001057983 */ /* 0x001ea20000100800 */
[----:B---3--:R-:W-:Y:S01]  /*42660*/  UMOV UR32, UR38 ;  /* 0x0000002600207c82 */ /* 0x008fe20008000000 */
[----:B------:R-:W-:Y:S01]  /*42670*/  UMOV UR31, UR39 ;  /* 0x00000027001f7c82 */ /* 0x000fe20008000000 */
[----:B------:R-:W0:Y:S01]  /*42680*/  LDCU.64 UR38, c[0x0][0x398] ;  /* 0x00007300ff2677ac */ /* 0x000e220008000a00 */
[----:B----4-:R-:W-:-:S05]  /*42690*/  F2FP.SATFINITE.E4M3.F32.PACK_AB_MERGE_C R51, R17, R16, RZ ;  /* 0x000000101133723e */ /* 0x010fca00048070ff */
[----:B------:R-:W-:Y:S01]  /*426a0*/  STL [R1+0x17b8], R51 ;  /* 0x0017b83301007387 */ /* 0x000fe20000100800 */
[----:B------:R-:W-:-:S05]  /*426b0*/  F2FP.SATFINITE.E4M3.F32.PACK_AB_MERGE_C R6, R49, R50, RZ ;  /* 0x000000323106723e */ /* 0x000fca00048070ff */
[----:B------:R3:W-:Y:S01]  /*426c0*/  STL [R1+0x1414], R6 ;  /* 0x0014140601007387 */ /* 0x0007e20000100800 */
[----:B------:R-:W-:Y:S02]  /*426d0*/  F2FP.SATFINITE.E4M3.F32.PACK_AB_MERGE_C R53, R53, R48, RZ ;  /* 0x000000303535723e */ /* 0x000fe400048070ff */
[----:B---3--:R-:W-:-:S03]  /*426e0*/  F2FP.SATFINITE.E4M3.F32.PACK_AB_MERGE_C R6, R4, R55, RZ ;  /* 0x000000370406723e */ /* 0x008fc600048070ff */
[----:B------:R-:W-:Y:S01]  /*426f0*/  STL [R1+0x17bc], R53 ;  /* 0x0017bc3501007387 */ /* 0x000fe20000100800 */
[----:B0-----:R-:W-:-:S03]  /*42700*/  IMAD.U32 R7, RZ, RZ, UR39 ;  /* 0x00000027ff077e24 */ /* 0x001fc6000f8e00ff */
[----:B------:R0:W-:Y:S04]  /*42710*/  STL [R1+0x140c], R6 ;  /* 0x00140c0601007387 */ /* 0x0001e80000100800 */
[----:B------:R-:W3:Y:S04]  /*42720*/  LDL.LU R35, [R1+0x5c0] ;  /* 0x0005c00001237983 */ /* 0x000ee80000300800 */
[----:B------:R-:W3:Y:S01]  /*42730*/  LDL.LU R27, [R1+0x5c4] ;  /* 0x0005c400011b7983 */ /* 0x000ee20000300800 */
[----:B0-----:R-:W-:-:S03]  /*42740*/  VIADD R6, R38, UR29 ;  /* 0x0000001d26067c36 */ /* 0x001fc60008000000 */
[----:B------:R-:W4:Y:S04]  /*42750*/  LDL.LU R22, [R1+0x5c8] ;  /* 0x0005c80001167983 */ /* 0x000f280000300800 */
[----:B------:R-:W4:Y:S04]  /*42760*/  LDL.LU R23, [R1+0x5cc] ;  /* 0x0005cc0001177983 */ /* 0x000f280000300800 */
[----:B------:R0:W-:Y:S01]  /*42770*/  STL [R1+0x9ec], R6 ;  /* 0x0009ec0601007387 */ /* 0x0001e20000100800 */
[----:B------:R-:W-:-:S03]  /*42780*/  IMAD.MOV.U32 R14, RZ, RZ, R13 ;  /* 0x000000ffff0e7224 */ /* 0x000fc600078e000d */
[----:B------:R-:W-:Y:S01]  /*42790*/  STL [R1+0x1638], R7 ;  /* 0x0016380701007387 */ /* 0x000fe20000100800 */
[----:B------:R-:W-:-:S03]  /*427a0*/  IMAD.MOV.U32 R13, RZ, RZ, R12 ;  /* 0x000000ffff0d7224 */ /* 0x000fc600078e000c */
[----:B------:R-:W4:Y:S01]  /*427b0*/  LDL.LU R20, [R1+0x5b0] ;  /* 0x0005b00001147983 */ /* 0x000f220000300800 */
[----:B------:R-:W-:Y:S01]  /*427c0*/  IMAD.MOV.U32 R12, RZ, RZ, R10 ;  /* 0x000000ffff0c7224 */ /* 0x000fe200078e000a */
[----:B--2---:R-:W-:Y:S02]  /*427d0*/  F2FP.SATFINITE.E4M3.F32.PACK_AB_MERGE_C R51, R8, R11, RZ ;  /* 0x0000000b0833723e */ /* 0x004fe400048070ff */
[----:B------:R-:W2:Y:S01]  /*427e0*/  LDL.LU R21, [R1+0x5b4] ;  /* 0x0005b40001157983 */ /* 0x000ea20000300800 */
[----:B0-----:R-:W-:Y:S01]  /*427f0*/  VIADD R6, R6, UR27 ;  /* 0x0000001b06067c36 */ /* 0x001fe20008000000 */
[----:B------:R-:W0:Y:S02]  /*42800*/  LDC R10, c[0x0][0x3b4] ;  /* 0x0000ed00ff0a7b82 */ /* 0x000e240000000800 */
[----:B------:R-:W2:Y:S01]  /*42810*/  LDL.LU R16, [R1+0x5b8] ;  /* 0x0005b80001107983 */ /* 0x000ea20000300800 */
[----:B------:R-:W-:-:S03]  /*42820*/  IMAD.MOV.U32 R48, RZ, RZ, R12 ;  /* 0x000000ffff307224 */ /* 0x000fc600078e000c */
[----:B------:R-:W2:Y:S04]  /*42830*/  LDL.LU R17, [R1+0x5bc] ;  /* 0x0005bc0001117983 */ /* 0x000ea80000300800 */
[----:B------:R-:W-:Y:S04]  /*42840*/  STL [R1+0x17c0], R51 ;  /* 0x0017c03301007387 */ /* 0x000fe80000100800 */
[----:B------:R-:W2:Y:S04]  /*42850*/  LDL.LU R55, [R1+0x5a0] ;  /* 0x0005a00001377983 */ /* 0x000ea80000300800 */
[----:B------:R-:W2:Y:S01]  /*42860*/  LDL.LU R12, [R1+0x5a4] ;  /* 0x0005a400010c7983 */ /* 0x000ea20000300800 */
[----:B------:R-:W-:-:S03]  /*42870*/  IMAD.MOV.U32 R4, RZ, RZ, R3 ;  /* 0x000000ffff047224 */ /* 0x000fc600078e0003 */
[----:B------:R1:W-:Y:S01]  /*42880*/  STL [R1+0xa20], R6 ;  /* 0x000a200601007387 */ /* 0x0003e20000100800 */
[----:B------:R-:W-:Y:S02]  /*42890*/  IMAD.MOV.U32 R3, RZ, RZ, R14 ;  /* 0x000000ffff037224 */ /* 0x000fe400078e000e */
[----:B------:R-:W-:Y:S01]  /*428a0*/  IMAD.MOV.U32 R14, RZ, RZ, R9 ;  /* 0x000000ffff0e7224 */ /* 0x000fe200078e0009 */
[----:B------:R-:W2:Y:S01]  /*428b0*/  LDL.LU R50, [R1+0x5a8] ;  /* 0x0005a80001327983 */ /* 0x000ea20000300800 */
[----:B------:R-:W-:Y:S01]  /*428c0*/  IMAD R9, R5, UR20, RZ ;  /* 0x0000001405097c24 */ /* 0x000fe2000f8e02ff */
[----:B------:R-:W0:Y:S02]  /*428d0*/  S2UR UR20, SR_CgaCtaId ;  /* 0x00000000001479c3 */ /* 0x000e240000008800 */
[----:B------:R-:W2:Y:S01]  /*428e0*/  LDL.LU R49, [R1+0x5ac] ;  /* 0x0005ac0001317983 */ /* 0x000ea20000300800 */
[----:B-1----:R-:W-:Y:S01]  /*428f0*/  VIADD R6, R6, UR26 ;  /* 0x0000001a06067c36 */ /* 0x002fe20008000000 */
[C---:B------:R-:W-:Y:S01]  /*42900*/  IADD3 R8, P0, PT, R9.reuse, UR6, RZ ;  /* 0x0000000609087c10 */ /* 0x040fe2000ff1e0ff */
[----:B0-----:R-:W-:Y:S01]  /*42910*/  IMAD R11, R10, 0x20, R9 ;  /* 0x000000200a0b7824 */ /* 0x001fe200078e0209 */
[----:B------:R-:W-:Y:S01]  /*42920*/  UMOV UR29, UR38 ;  /* 0x00000026001d7c82 */ /* 0x000fe20008000000 */
[----:B------:R-:W-:Y:S01]  /*42930*/  VIADD R7, R6, UR25 ;  /* 0x0000001906077c36 */ /* 0x000fe20008000000 */
[----:B------:R0:W-:Y:S01]  /*42940*/  STL [R1+0xa24], R6 ;  /* 0x000a240601007387 */ /* 0x0001e20000100800 */
[----:B------:R-:W-:Y:S01]  /*42950*/  LEA.HI.X.SX32 R9, R9, UR7, 0x1, P0 ;  /* 0x0000000709097c11 */ /* 0x000fe200080f0eff */
[----:B------:R-:W1:Y:S01]  /*42960*/  LDCU.64 UR6, c[0x0][0x398] ;  /* 0x00007300ff0677ac */ /* 0x000e620008000a00 */
[----:B------:R-:W1:Y:S01]  /*42970*/  LDCU.64 UR26, c[0x0][0x398] ;  /* 0x00007300ff1a77ac */ /* 0x000e620008000a00 */
[----:B0-----:R-:W-:Y:S01]  /*42980*/  VIADD R6, R7, UR23 ;  /* 0x0000001707067c36 */ /* 0x001fe20008000000 */
[----:B------:R-:W-:Y:S01]  /*42990*/  IADD3 R10, P0, PT, R11, UR4, RZ ;  /* 0x000000040b0a7c10 */ /* 0x000fe2000ff1e0ff */
[----:B------:R-:W0:Y:S01]  /*429a0*/  LDCU.64 UR38, c[0x0][0x398] ;  /* 0x00007300ff2677ac */ /* 0x000e220008000a00 */
[----:B------:R-:W-:Y:S01]  /*429b0*/  ULEA UR4, UR20, UR19, 0x18 ;  /* 0x0000001314047291 */ /* 0x000fe2000f8ec0ff */
[----:B---3--:R-:W-:-:S02]  /*429c0*/  F2FP.SATFINITE.E4M3.F32.PACK_AB_MERGE_C R51, R27, R35, RZ ;  /* 0x000000231b33723e */ /* 0x008fc400048070ff */
[----:B----4-:R-:W-:-:S03]  /*429d0*/  F2FP.SATFINITE.E4M3.F32.PACK_AB_MERGE_C R53, R23, R22, RZ ;  /* 0x000000161735723e */ /* 0x010fc600048070ff */
[----:B------:R-:W-:Y:S04]  /*429e0*/  STL [R1+0x17c4], R51 ;  /* 0x0017c43301007387 */ /* 0x000fe80000100800 */
[----:B------:R-:W-:Y:S04]  /*429f0*/  STL [R1+0x17c8], R53 ;  /* 0x0017c83501007387 */ /* 0x000fe80000100800 */
[----:B------:R3:W-:Y:S04]  /*42a00*/  STL [R1+0x17fc], R7 ;  /* 0x0017fc0701007387 */ /* 0x0007e80000100800 */
[----:B------:R-:W-:Y:S04]  /*42a10*/  STL [R1+0xa4c], R6 ;  /* 0x000a4c0601007387 */ /* 0x000fe80000100800 */
[----:B---3--:R-:W3:Y:S01]  /*42a20*/  LDL.LU R7, [R1+0xa4c] ;  /* 0x000a4c0001077983 */ /* 0x008ee20000300800 */
[----:B--2---:R-:W-:-:S05]  /*42a30*/  F2FP.SATFINITE.E4M3.F32.PACK_AB_MERGE_C R53, R21, R20, RZ ;  /* 0x000000141535723e */ /* 0x004fca00048070ff */
[----:B------:R-:W-:Y:S01]  /*42a40*/  STL [R1+0x17cc], R53 ;  /* 0x0017cc3501007387 */ /* 0x000fe20000100800 */
[----:B------:R-:W-:-:S03]  /*42a50*/  F2FP.SATFINITE.E4M3.F32.PACK_AB_MERGE_C R51, R17, R16, RZ ;  /* 0x000000101133723e */ /* 0x000fc600048070ff */
[----:B------:R-:W2:Y:S04]  /*42a60*/  LDL.LU R16, [R1+0x9f4] ;  /* 0x0009f40001107983 */ /* 0x000ea80000300800 */
[----:B------:R-:W-:Y:S01]  /*42a70*/  STL [R1+0x17d4], R51 ;  /* 0x0017d43301007387 */ /* 0x000fe20000100800 */
[----:B------:R-:W-:-:S05]  /*42a80*/  F2FP.SATFINITE.E4M3.F32.PACK_AB_MERGE_C R55, R12, R55, RZ ;  /* 0x000000370c37723e */ /* 0x000fca00048070ff */
[----:B------:R4:W-:Y:S04]  /*42a90*/  STL [R1+0x17d8], R55 ;  /* 0x0017d83701007387 */ /* 0x0009e80000100800 */
[----:B------:R-:W3:Y:S04]  /*42aa0*/  LDL.LU R17, [R1+0x9f0] ;  /* 0x0009f00001117983 */ /* 0x000ee80000300800 */
[----:B------:R-:W3:Y:S01]  /*42ab0*/  LDL.LU R22, [R1+0x9e0] ;  /* 0x0009e00001167983 */ /* 0x000ee20000300800 */
[----:B----4-:R-:W-:Y:S02]  /*42ac0*/  IMAD.MOV.U32 R55, RZ, RZ, R5 ;  /* 0x000000ffff377224 */ /* 0x010fe400078e0005 */
[----:B------:R-:W-:-:S05]  /*42ad0*/  IMAD.U32 R5, RZ, RZ, UR4 ;  /* 0x00000004ff057e24 */ /* 0x000fca000f8e00ff */
[----:B------:R-:W-:Y:S04]  /*42ae0*/  STL [R1+0x15d0], R5 ;  /* 0x0015d00501007387 */ /* 0x000fe80000100800 */
[----:B------:R-:W4:Y:S01]  /*42af0*/  LDL.LU R23, [R1+0x90] ;  /* 0x0000900001177983 */ /* 0x000f220000300800 */
[----:B------:R-:W-:-:S04]  /*42b00*/  ISETP.GE.AND P1, PT, R55, UR35, PT ;  /* 0x0000002337007c0c */ /* 0x000fc8000bf26270 */
[C---:B------:R-:W-:Y:S01]  /*42b10*/  ISETP.LT.AND P1, PT, R0.reuse, UR57, !P1 ;  /* 0x0000003900007c0c */ /* 0x040fe2000cf21270 */
[----:B------:R-:W-:Y:S02]  /*42b20*/  IMAD.MOV.U32 R27, RZ, RZ, R13 ;  /* 0x000000ffff1b7224 */ /* 0x000fe400078e000d */
[----:B------:R-:W-:Y:S01]  /*42b30*/  VIADD R13, R0, 0x56 ;  /* 0x00000056000d7836 */ /* 0x000fe20000000000 */
[----:B------:R-:W-:-:S09]  /*42b40*/  LEA.HI.X.SX32 R11, R11, UR5, 0x1, P0 ;  /* 0x000000050b0b7c11 */ /* 0x000fd200080f0eff */
[----:B------:R-:W-:Y:S01]  /*42b50*/  @P1 LOP3.LUT R2, R2, 0x1000, RZ, 0xfc, !PT ;  /* 0x0000100002021812 */ /* 0x000fe200078efcff */
[----:B------:R-:W-:Y:S01]  /*42b60*/  VIADD R12, R0, 0x58 ;  /* 0x00000058000c7836 */ /* 0x000fe20000000000 */
[----:B------:R-:W-:Y:S02]  /*42b70*/  ISETP.GE.AND P0, PT, R13, UR11, PT ;  /* 0x0000000b0d007c0c */ /* 0x000fe4000bf06270 */
[----:B------:R-:W-:Y:S01]  /*42b80*/  F2FP.SATFINITE.E4M3.F32.PACK_AB_MERGE_C R53, R49, R50, RZ ;  /* 0x000000323135723e */ /* 0x000fe200048070ff */
[----:B------:R-:W-:Y:S01]  /*42b90*/  IMAD.MOV.U32 R49, RZ, RZ, R14 ;  /* 0x000000ffff317224 */ /* 0x000fe200078e000e */
[----:B------:R-:W-:Y:S01]  /*42ba0*/  ISETP.GE.AND P4, PT, R12, UR15, PT ;  /* 0x0000000f0c007c0c */ /* 0x000fe2000bf86270 */
[----:B------:R-:W-:Y:S01]  /*42bb0*/  VIADD R12, R0, 0x57 ;  /* 0x00000057000c7836 */ /* 0x000fe20000000000 */
[----:B------:R-:W0:Y:S04]  /*42bc0*/  LDCU.64 UR4, c[0x0][0x398] ;  /* 0x00007300ff0477ac */ /* 0x000e280008000a00 */
[----:B------:R-:W-:-:S02]  /*42bd0*/  ISETP.GE.AND P2, PT, R12, UR13, PT ;  /* 0x0000000d0c007c0c */ /* 0x000fc4000bf46270 */
[----:B--2---:R-:W-:Y:S02]  /*42be0*/  SHF.R.S32.HI R13, RZ, 0x1f, R16 ;  /* 0x0000001fff0d7819 */ /* 0x004fe40000011410 */
[----:B------:R-:W-:-:S05]  /*42bf0*/  IADD3 R42, P1, PT, R16, R8, RZ ;  /* 0x00000008102a7210 */ /* 0x000fca0007f3e0ff */
[----:B------:R-:W-:-:S05]  /*42c00*/  IMAD.X R43, R13, 0x1, R9, P1 ;  /* 0x000000010d2b7824 */ /* 0x000fca00008e0609 */
[----:B------:R2:W-:Y:S01]  /*42c10*/  STL.64 [R1+0x13c8], R42 ;  /* 0x0013c82a01007387 */ /* 0x0005e20000100a00 */
[----:B---3--:R-:W-:Y:S02]  /*42c20*/  SHF.R.S32.HI R14, RZ, 0x1f, R17 ;  /* 0x0000001fff0e7819 */ /* 0x008fe40000011411 */
[C---:B------:R-:W-:Y:S02]  /*42c30*/  IADD3 R58, P3, PT, R17.reuse, R8, RZ ;  /* 0x00000008113a7210 */ /* 0x040fe40007f7e0ff */
[-C--:B--2---:R-:W-:Y:S02]  /*42c40*/  IADD3 R42, P1, PT, R16, R10.reuse, RZ ;  /* 0x0000000a102a7210 */ /* 0x084fe40007f3e0ff */
[----:B------:R-:W-:Y:S01]  /*42c50*/  IADD3 R16, P5, PT, R17, R10, RZ ;  /* 0x0000000a11107210 */ /* 0x000fe20007fbe0ff */
[----:B------:R-:W-:Y:S02]  /*42c60*/  IMAD.X R59, R14, 0x1, R9, P3 ;  /* 0x000000010e3b7824 */ /* 0x000fe400018e0609 */
[----:B------:R-:W-:-:S02]  /*42c70*/  IMAD.X R43, R13, 0x1, R11, P1 ;  /* 0x000000010d2b7824 */ /* 0x000fc400008e060b */
[----:B------:R-:W-:Y:S01]  /*42c80*/  IMAD.X R17, R14, 0x1, R11, P5 ;  /* 0x000000010e117824 */ /* 0x000fe200028e060b */
[----:B------:R2:W-:Y:S01]  /*42c90*/  STL.64 [R1+0x13c0], R58 ;  /* 0x0013c03a01007387 */ /* 0x0005e20000100a00 */
[----:B------:R-:W-:-:S03]  /*42ca0*/  SHF.R.S32.HI R12, RZ, 0x1f, R22 ;  /* 0x0000001fff0c7819 */ /* 0x000fc60000011416 */
[----:B------:R3:W-:Y:S01]  /*42cb0*/  STL.64 [R1+0x13b8], R42 ;  /* 0x0013b82a01007387 */ /* 0x0007e20000100a00 */
[----:B----4-:R-:W-:-:S03]  /*42cc0*/  SHF.R.S32.HI R13, RZ, 0x1f, R23 ;  /* 0x0000001fff0d7819 */ /* 0x010fc60000011417 */
[----:B------:R4:W-:Y:S01]  /*42cd0*/  STL.64 [R1+0x13b0], R16 ;  /* 0x0013b01001007387 */ /* 0x0009e20000100a00 */
[C---:B--2---:R-:W-:Y:S02]  /*42ce0*/  IADD3 R58, P3, PT, R22.reuse, R8, RZ ;  /* 0x00000008163a7210 */ /* 0x044fe40007f7e0ff */
[----:B---3--:R-:W-:-:S03]  /*42cf0*/  IADD3 R42, P1, PT, R22, R10, RZ ;  /* 0x0000000a162a7210 */ /* 0x008fc60007f3e0ff */
[C---:B------:R-:W-:Y:S01]  /*42d00*/  IMAD.X R59, R12.reuse, 0x1, R9, P3 ;  /* 0x000000010c3b7824 */ /* 0x040fe200018e0609 */
[----:B----4-:R-:W-:Y:S01]  /*42d10*/  IADD3 R16, P5, PT, R23, R8, RZ ;  /* 0x0000000817107210 */ /* 0x010fe20007fbe0ff */
[----:B------:R-:W-:-:S03]  /*42d20*/  IMAD.X R43, R12, 0x1, R11, P1 ;  /* 0x000000010c2b7824 */ /* 0x000fc600008e060b */
[----:B------:R2:W-:Y:S01]  /*42d30*/  STL.64 [R1+0x13a8], R58 ;  /* 0x0013a83a01007387 */ /* 0x0005e20000100a00 */
[----:B------:R-:W-:-:S03]  /*42d40*/  IMAD.X R17, R13, 0x1, R9, P5 ;  /* 0x000000010d117824 */ /* 0x000fc600028e0609 */
[----:B--2---:R-:W2:Y:S04]  /*42d50*/  LDL.LU.64 R58, [R1+0x1888] ;  /* 0x00188800013a7983 */ /* 0x004ea80000300a00 */
[----:B------:R3:W-:Y:S04]  /*42d60*/  STL.64 [R1+0x13a0], R42 ;  /* 0x0013a02a01007387 */ /* 0x0007e80000100a00 */
[----:B---3--:R-:W3:Y:S04]  /*42d70*/  LDL.LU.64 R42, [R1+0x1880] ;  /* 0x00188000012a7983 */ /* 0x008ee80000300a00 */
[----:B------:R4:W-:Y:S04]  /*42d80*/  STL.64 [R1+0x1398], R16 ;  /* 0x0013981001007387 */ /* 0x0009e80000100a00 */
[----:B----4-:R-:W4:Y:S01]  /*42d90*/  LDL.LU.64 R16, [R1+0x1878] ;  /* 0x0018780001107983 */ /* 0x010f220000300a00 */
[----:B------:R-:W-:Y:S01]  /*42da0*/  IADD3 R22, P3, PT, R23, R10, RZ ;  /* 0x0000000a17167210 */ /* 0x000fe20007f7e0ff */
[----:B------:R-:W-:Y:S01]  /*42db0*/  IMAD.MOV.U32 R51, RZ, RZ, R18 ;  /* 0x000000ffff337224 */ /* 0x000fe200078e0012 */
[----:B------:R-:W-:-:S02]  /*42dc0*/  SHF.R.S32.HI R12, RZ, 0x1f, R15 ;  /* 0x0000001fff0c7819 */ /* 0x000fc4000001140f */
[----:B------:R-:W-:Y:S01]  /*42dd0*/  IADD3 R18, P1, PT, R15, R8, RZ ;  /* 0x000000080f127210 */ /* 0x000fe20007f3e0ff */
[----:B------:R-:W-:Y:S02]  /*42de0*/  IMAD.MOV.U32 R14, RZ, RZ, R19 ;  /* 0x000000ffff0e7224 */ /* 0x000fe400078e0013 */
[----:B------:R-:W-:Y:S02]  /*42df0*/  IMAD.X R23, R13, 0x1, R11, P3 ;  /* 0x000000010d177824 */ /* 0x000fe400018e060b */
[----:B------:R-:W-:Y:S02]  /*42e00*/  IMAD.X R19, R12, 0x1, R9, P1 ;  /* 0x000000010c137824 */ /* 0x000fe400008e0609 */
[----:B------:R-:W-:Y:S01]  /*42e10*/  VIADD R6, R7, UR21 ;  /* 0x0000001507067c36 */ /* 0x000fe20008000000 */
[----:B------:R-:W-:Y:S01]  /*42e20*/  STL.64 [R1+0x1390], R22 ;  /* 0x0013901601007387 */ /* 0x000fe20000100a00 */
[----:B------:R-:W-:Y:S02]  /*42e30*/  IMAD.MOV.U32 R50, RZ, RZ, R48 ;  /* 0x000000ffff327224 */ /* 0x000fe400078e0030 */
[----:B------:R-:W-:Y:S01]  /*42e40*/  IMAD.MOV.U32 R21, RZ, RZ, R4 ;  /* 0x000000ffff157224 */ /* 0x000fe200078e0004 */
[----:B------:R0:W-:Y:S01]  /*42e50*/  STL.64 [R1+0x1388], R18 ;  /* 0x0013881201007387 */ /* 0x0001e20000100a00 */
[----:B------:R-:W-:-:S02]  /*42e60*/  IMAD.MOV.U32 R48, RZ, RZ, R3 ;  /* 0x000000ffff307224 */ /* 0x000fc400078e0003 */
[----:B------:R-:W-:Y:S01]  /*42e70*/  IMAD.MOV.U32 R35, RZ, RZ, R27 ;  /* 0x000000ffff237224 */ /* 0x000fe200078e001b */
[----:B------:R-:W-:Y:S01]  /*42e80*/  LOP3.LUT R2, R2, 0xfffff7ff, RZ, 0xc0, !PT ;  /* 0xfffff7ff02027812 */ /* 0x000fe200078ec0ff */
[----:B------:R-:W-:Y:S01]  /*42e90*/  VIADD R3, R6, UR17 ;  /* 0x0000001106037c36 */ /* 0x000fe20008000000 */
[----:B------:R-:W1:Y:S01]  /*42ea0*/  LDCU.64 UR20, c[0x0][0x398] ;  /* 0x00007300ff1477ac */ /* 0x000e620008000a00 */
[----:B0-----:R-:W2:Y:S02]  /*42eb0*/  LDL.LU.64 R18, [R1+0x1870] ;  /* 0x0018700001127983 */ /* 0x001ea40000300a00 */
[----:B------:R-:W-:Y:S01]  /*42ec0*/  VIADD R20, R3, UR14 ;  /* 0x0000000e03147c36 */ /* 0x000fe20008000000 */
[----:B------:R-:W-:Y:S01]  /*42ed0*/  IADD3 R22, P5, PT, R15, R10, RZ ;  /* 0x0000000a0f167210 */ /* 0x000fe20007fbe0ff */
[----:B------:R-:W-:Y:S01]  /*42ee0*/  IMAD.MOV.U32 R27, RZ, RZ, R21 ;  /* 0x000000ffff1b7224 */ /* 0x000fe200078e0015 */
[----:B------:R-:W0:Y:S01]  /*42ef0*/  LDCU.64 UR14, c[0x0][0x398] ;  /* 0x00007300ff0e77ac */ /* 0x000e220008000a00 */
[----:B------:R-:W-:-:S02]  /*42f00*/  VIADD R36, R20, UR10 ;  /* 0x0000000a14247c36 */ /* 0x000fc40008000000 */
[----:B------:R-:W-:Y:S01]  /*42f10*/  IMAD.MOV.U32 R15, RZ, RZ, R20 ;  /* 0x000000ffff0f7224 */ /* 0x000fe200078e0014 */
[----:B------:R-:W0:Y:S01]  /*42f20*/  LDCU.64 UR10, c[0x0][0x398] ;  /* 0x00007300ff0a77ac */ /* 0x000e220008000a00 */
[----:B------:R-:W-:-:S05]  /*42f30*/  IMAD.X R23, R12, 0x1, R11, P5 ;  /* 0x000000010c177824 */ /* 0x000fca00028e060b */
[----:B------:R0:W-:Y:S01]  /*42f40*/  STL.64 [R1+0x1380], R22 ;  /* 0x0013801601007387 */ /* 0x0001e20000100a00 */
[----:B----4-:R-:W-:Y:S02]  /*42f50*/  SHF.R.S32.HI R13, RZ, 0x1f, R16 ;  /* 0x0000001fff0d7819 */ /* 0x010fe40000011410 */
[----:B------:R-:W-:-:S05]  /*42f60*/  IADD3 R20, P3, PT, R16, R8, RZ ;  /* 0x0000000810147210 */ /* 0x000fca0007f7e0ff */
[C---:B------:R-:W-:Y:S01]  /*42f70*/  IMAD.X R21, R13.reuse, 0x1, R9, P3 ;  /* 0x000000010d157824 */ /* 0x040fe200018e0609 */
[----:B0-----:R-:W-:Y:S02]  /*42f80*/  IADD3 R22, P5, PT, R16, R10, RZ ;  /* 0x0000000a10167210 */ /* 0x001fe40007fbe0ff */
[----:B------:R-:W-:Y:S02]  /*42f90*/  SHF.R.S32.HI R12, RZ, 0x1f, R17 ;  /* 0x0000001fff0c7819 */ /* 0x000fe40000011411 */
[----:B------:R0:W-:Y:S01]  /*42fa0*/  STL.64 [R1+0x1378], R20 ;  /* 0x0013781401007387 */ /* 0x0001e20000100a00 */
[----:B------:R-:W-:Y:S01]  /*42fb0*/  IMAD.X R23, R13, 0x1, R11, P5 ;  /* 0x000000010d177824 */ /* 0x000fe200028e060b */
[----:B0-----:R-:W-:-:S04]  /*42fc0*/  IADD3 R20, P1, PT, R17, R8, RZ ;  /* 0x0000000811147210 */ /* 0x001fc80007f3e0ff */
[----:B------:R-:W-:Y:S01]  /*42fd0*/  STL.64 [R1+0x1370], R22 ;  /* 0x0013701601007387 */ /* 0x000fe20000100a00 */
[----:B------:R-:W-:-:S05]  /*42fe0*/  IMAD.X R21, R12, 0x1, R9, P1 ;  /* 0x000000010c157824 */ /* 0x000fca00008e0609 */
[----:B------:R0:W-:Y:S04]  /*42ff0*/  STL.64 [R1+0x1368], R20 ;  /* 0x0013681401007387 */ /* 0x0001e80000100a00 */
[----:B0-----:R-:W4:Y:S01]  /*43000*/  LDL.LU.64 R20, [R1+0x1868] ;  /* 0x0018680001147983 */ /* 0x001f220000300a00 */
[----:B------:R-:W-:Y:S02]  /*43010*/  IADD3 R16, P5, PT, R17, R10, RZ ;  /* 0x0000000a11107210 */ /* 0x000fe40007fbe0ff */
[----:B--2---:R-:W-:Y:S02]  /*43020*/  SHF.R.S32.HI R13, RZ, 0x1f, R18 ;  /* 0x0000001fff0d7819 */ /* 0x004fe40000011412 */
[----:B------:R-:W-:Y:S01]  /*43030*/  IADD3 R22, P3, PT, R18, R8, RZ ;  /* 0x0000000812167210 */ /* 0x000fe20007f7e0ff */
[----:B------:R-:W-:-:S04]  /*43040*/  IMAD.X R17, R12, 0x1, R11, P5 ;  /* 0x000000010c117824 */ /* 0x000fc800028e060b */
[----:B------:R-:W-:Y:S01]  /*43050*/  IMAD.X R23, R13, 0x1, R9, P3 ;  /* 0x000000010d177824 */ /* 0x000fe200018e0609 */
[----:B------:R0:W-:Y:S01]  /*43060*/  STL.64 [R1+0x1360], R16 ;  /* 0x0013601001007387 */ /* 0x0001e20000100a00 */
[----:B------:R-:W-:-:S03]  /*43070*/  SHF.R.S32.HI R12, RZ, 0x1f, R19 ;  /* 0x0000001fff0c7819 */ /* 0x000fc60000011413 */
[----:B------:R2:W-:Y:S01]  /*43080*/  STL.64 [R1+0x1358], R22 ;  /* 0x0013581601007387 */ /* 0x0005e20000100a00 */
[----:B0-----:R-:W-:Y:S02]  /*43090*/  IADD3 R16, P5, PT, R18, R10, RZ ;  /* 0x0000000a12107210 */ /* 0x001fe40007fbe0ff */
[----:B--2---:R-:W-:-:S03]  /*430a0*/  IADD3 R22, P1, PT, R19, R8, RZ ;  /* 0x0000000813167210 */ /* 0x004fc60007f3e0ff */
[----:B------:R-:W-:Y:S02]  /*430b0*/  IMAD.X R17, R13, 0x1, R11, P5 ;  /* 0x000000010d117824 */ /* 0x000fe400028e060b */
[----:B------:R-:W-:-:S03]  /*430c0*/  IMAD.X R23, R12, 0x1, R9, P1 ;  /* 0x000000010c177824 */ /* 0x000fc600008e0609 */
[----:B------:R-:W-:Y:S04]  /*430d0*/  STL.64 [R1+0x1350], R16 ;  /* 0x0013501001007387 */ /* 0x000fe80000100a00 */
[----:B------:R0:W-:Y:S01]  /*430e0*/  STL.64 [R1+0x1348], R22 ;  /* 0x0013481601007387 */ /* 0x0001e20000100a00 */
[----:B------:R-:W-:-:S03]  /*430f0*/  IMAD.MOV.U32 R18, RZ, RZ, R15 ;  /* 0x000000ffff127224 */ /* 0x000fc600078e000f */
[----:B0-----:R-:W2:Y:S01]  /*43100*/  LDL.LU.64 R22, [R1+0x1860] ;  /* 0x0018600001167983 */ /* 0x001ea20000300a00 */
[----:B------:R-:W-:Y:S02]  /*43110*/  IMAD.MOV.U32 R16, RZ, RZ, R51 ;  /* 0x000000ffff107224 */ /* 0x000fe400078e0033 */
[----:B------:R-:W-:Y:S01]  /*43120*/  IMAD.MOV.U32 R51, RZ, RZ, R26 ;  /* 0x000000ffff337224 */ /* 0x000fe200078e001a */
[----:B------:R-:W-:Y:S01]  /*43130*/  IADD3 R26, P5, PT, R19, R10, RZ ;  /* 0x0000000a131a7210 */ /* 0x000fe20007fbe0ff */
[----:B------:R-:W-:Y:S02]  /*43140*/  IMAD.MOV.U32 R19, RZ, RZ, R24 ;  /* 0x000000ffff137224 */ /* 0x000fe400078e0018 */
[----:B------:R-:W-:Y:S02]  /*43150*/  IMAD.MOV.U32 R17, RZ, RZ, R14 ;  /* 0x000000ffff117224 */ /* 0x000fe400078e000e */
[----:B------:R-:W-:Y:S02]  /*43160*/  IMAD.MOV.U32 R14, RZ, RZ, R56 ;  /* 0x000000ffff0e7224 */ /* 0x000fe400078e0038 */
[----:B------:R-:W-:-:S02]  /*43170*/  IMAD.MOV.U32 R15, RZ, RZ, R52 ;  /* 0x000000ffff0f7224 */ /* 0x000fc400078e0034 */
[----:B------:R-:W-:Y:S02]  /*43180*/  IMAD.MOV.U32 R56, RZ, RZ, R27 ;  /* 0x000000ffff387224 */ /* 0x000fe400078e001b */
[----:B------:R-:W-:Y:S02]  /*43190*/  IMAD.MOV.U32 R52, RZ, RZ, R25 ;  /* 0x000000ffff347224 */ /* 0x000fe400078e0019 */
        /* <DEDUP_REMOVED lines=26> */
[----:B------:R0:W-:Y:S04]  /*43340*/  STL.64 [R1+0x1310], R20 ;  /* 0x0013101401007387 */ /* 0x0001e80000100a00 */
[----:B------:R2:W-:Y:S01]  /*43350*/  STL.64 [R1+0x1308], R26 ;  /* 0x0013081a01007387 */ /* 0x0005e20000100a00 */
[----:B0-----:R-:W-:-:S03]  /*43360*/  IMAD.MOV.U32 R21, RZ, RZ, R17 ;  /* 0x000000ffff157224 */ /* 0x001fc600078e0011 */
[----:B--2---:R-:W2:Y:S01]  /*43370*/  LDL.LU.64 R26, [R1+0x1850] ;  /* 0x00185000011a7983 */ /* 0x004ea20000300a00 */
        /* <DEDUP_REMOVED lines=22> */
[----:B------:R-:W-:Y:S01]  /*434e0*/  IADD3 R34, P5, PT, R25, R10, RZ ;  /* 0x0000000a19227210 */ /* 0x000fe20007fbe0ff */
[----:B------:R-:W-:Y:S01]  /*434f0*/  IMAD.MOV.U32 R25, RZ, RZ, R30 ;  /* 0x000000ffff197224 */ /* 0x000fe200078e001e */
[----:B--2---:R-:W-:Y:S02]  /*43500*/  SHF.R.S32.HI R13, RZ, 0x1f, R26 ;  /* 0x0000001fff0d7819 */ /* 0x004fe4000001141a */
[----:B------:R-:W-:Y:S01]  /*43510*/  IADD3 R30, P3, PT, R26, R8, RZ ;  /* 0x000000081a1e7210 */ /* 0x000fe20007f7e0ff */
[----:B------:R-:W-:-:S02]  /*43520*/  IMAD.MOV.U32 R24, RZ, RZ, R31 ;  /* 0x000000ffff187224 */ /* 0x000fc400078e001f */
[----:B------:R-:W-:Y:S02]  /*43530*/  IMAD.X R35, R12, 0x1, R11, P5 ;  /* 0x000000010c237824 */ /* 0x000fe400028e060b */
[----:B------:R-:W-:Y:S01]  /*43540*/  IMAD.X R31, R13, 0x1, R9, P3 ;  /* 0x000000010d1f7824 */ /* 0x000fe200018e0609 */
[----:B------:R-:W-:Y:S02]  /*43550*/  SHF.R.S32.HI R12, RZ, 0x1f, R27 ;  /* 0x0000001fff0c7819 */ /* 0x000fe4000001141b */
[----:B------:R0:W-:Y:S04]  /*43560*/  STL.64 [R1+0x12e0], R34 ;  /* 0x0012e02201007387 */ /* 0x0001e80000100a00 */
[----:B------:R2:W-:Y:S01]  /*43570*/  STL.64 [R1+0x12d8], R30 ;  /* 0x0012d81e01007387 */ /* 0x0005e20000100a00 */
[----:B0-----:R-:W-:-:S02]  /*43580*/  IADD3 R34, P5, PT, R26, R10, RZ ;  /* 0x0000000a1a227210 */ /* 0x001fc40007fbe0ff */
[----:B--2---:R-:W-:-:S03]  /*43590*/  IADD3 R30, P1, PT, R27, R8, RZ ;  /* 0x000000081b1e7210 */ /* 0x004fc60007f3e0ff */
[----:B------:R-:W-:Y:S02]  /*435a0*/  IMAD.X R35, R13, 0x1, R11, P5 ;  /* 0x000000010d237824 */ /* 0x000fe400028e060b */
[----:B------:R-:W-:-:S03]  /*435b0*/  IMAD.X R31, R12, 0x1, R9, P1 ;  /* 0x000000010c1f7824 */ /* 0x000fc600008e0609 */
[----:B------:R-:W-:Y:S04]  /*435c0*/  STL.64 [R1+0x12d0], R34 ;  /* 0x0012d02201007387 */ /* 0x000fe80000100a00 */
[----:B------:R0:W-:Y:S04]  /*435d0*/  STL.64 [R1+0x12c8], R30 ;  /* 0x0012c81e01007387 */ /* 0x0001e80000100a00 */
[----:B0-----:R-:W2:Y:S01]  /*435e0*/  LDL.LU.64 R30, [R1+0x1840] ;  /* 0x00184000011e7983 */ /* 0x001ea20000300a00 */
[----:B------:R-:W-:-:S05]  /*435f0*/  IADD3 R34, P5, PT, R27, R10, RZ ;  /* 0x0000000a1b227210 */ /* 0x000fca0007fbe0ff */
[----:B------:R-:W-:-:S05]  /*43600*/  IMAD.X R35, R12, 0x1, R11, P5 ;  /* 0x000000010c237824 */ /* 0x000fca00028e060b */
[----:B------:R0:W-:Y:S01]  /*43610*/  STL.64 [R1+0x12c0], R34 ;  /* 0x0012c02201007387 */ /* 0x0001e20000100a00 */
[----:B----4-:R-:W-:Y:S02]  /*43620*/  SHF.R.S32.HI R13, RZ, 0x1f, R28 ;  /* 0x0000001fff0d7819 */ /* 0x010fe4000001141c */
[----:B------:R-:W-:-:S05]  /*43630*/  IADD3 R26, P3, PT, R28, R8, RZ ;  /* 0x000000081c1a7210 */ /* 0x000fca0007f7e0ff */
[----:B------:R-:W-:Y:S01]  /*43640*/  IMAD.X R27, R13, 0x1, R9, P3 ;  /* 0x000000010d1b7824 */ /* 0x000fe200018e0609 */
[----:B0-----:R-:W-:-:S04]  /*43650*/  IADD3 R34, P5, PT, R28, R10, RZ ;  /* 0x0000000a1c227210 */ /* 0x001fc80007fbe0ff */
[----:B------:R0:W-:Y:S01]  /*43660*/  STL.64 [R1+0x12b8], R26 ;  /* 0x0012b81a01007387 */ /* 0x0001e20000100a00 */
[----:B------:R-:W-:Y:S01]  /*43670*/  SHF.R.S32.HI R12, RZ, 0x1f, R29 ;  /* 0x0000001fff0c7819 */ /* 0x000fe2000001141d */
[----:B------:R-:W-:Y:S02]  /*43680*/  IMAD.X R35, R13, 0x1, R11, P5 ;  /* 0x000000010d237824 */ /* 0x000fe400028e060b */
[----:B0-----:R-:W-:Y:S02]  /*43690*/  IMAD.MOV.U32 R27, RZ, RZ, R25 ;  /* 0x000000ffff1b7224 */ /* 0x001fe400078e0019 */
[----:B------:R-:W-:Y:S01]  /*436a0*/  IMAD.MOV.U32 R25, RZ, RZ, R32 ;  /* 0x000000ffff197224 */ /* 0x000fe200078e0020 */
[----:B------:R-:W-:Y:S01]  /*436b0*/  IADD3 R32, P1, PT, R29, R8, RZ ;  /* 0x000000081d207210 */ /* 0x000fe20007f3e0ff */
[----:B------:R-:W-:Y:S02]  /*436c0*/  IMAD.MOV.U32 R26, RZ, RZ, R19 ;  /* 0x000000ffff1a7224 */ /* 0x000fe400078e0013 */
[----:B------:R-:W-:-:S02]  /*436d0*/  IMAD.MOV.U32 R19, RZ, RZ, R33 ;  /* 0x000000ffff137224 */ /* 0x000fc400078e0021 */
[----:B------:R-:W-:Y:S01]  /*436e0*/  IMAD.X R33, R12, 0x1, R9, P1 ;  /* 0x000000010c217824 */ /* 0x000fe200008e0609 */
[----:B------:R-:W-:Y:S04]  /*436f0*/  STL.64 [R1+0x12b0], R34 ;  /* 0x0012b02201007387 */ /* 0x000fe80000100a00 */
[----:B------:R0:W-:Y:S04]  /*43700*/  STL.64 [R1+0x12a8], R32 ;  /* 0x0012a82001007387 */ /* 0x0001e80000100a00 */
[----:B0-----:R-:W4:Y:S01]  /*43710*/  LDL.LU.64 R32, [R1+0x1838] ;  /* 0x0018380001207983 */ /* 0x001f220000300a00 */
[----:B------:R-:W-:-:S02]  /*43720*/  IADD3 R28, P5, PT, R29, R10, RZ ;  /* 0x0000000a1d1c7210 */ /* 0x000fc40007fbe0ff */
        /* <DEDUP_REMOVED lines=13> */
[----:B------:R-:W-:Y:S01]  /*43800*/  VIADD R4, R36, UR8 ;  /* 0x0000000824047c36 */ /* 0x000fe20008000000 */
[----:B------:R-:W-:Y:S02]  /*43810*/  IADD3 R30, P5, PT, R31, R10, RZ ;  /* 0x0000000a1f1e7210 */ /* 0x000fe40007fbe0ff */
[----:B0-----:R-:W2:Y:S01]  /*43820*/  LDL.LU.64 R34, [R1+0x1830] ;  /* 0x0018300001227983 */ /* 0x001ea20000300a00 */
[----:B------:R-:W-:Y:S02]  /*43830*/  IMAD.MOV.U32 R28, RZ, RZ, R26 ;  /* 0x000000ffff1c7224 */ /* 0x000fe400078e001a */
[----:B------:R-:W-:-:S02]  /*43840*/  IMAD.MOV.U32 R26, RZ, RZ, R21 ;  /* 0x000000ffff1a7224 */ /* 0x000fc400078e0015 */
[----:B------:R-:W-:Y:S02]  /*43850*/  IMAD.MOV.U32 R21, RZ, RZ, R18 ;  /* 0x000000ffff157224 */ /* 0x000fe400078e0012 */
[----:B------:R-:W-:Y:S02]  /*43860*/  IMAD.MOV.U32 R18, RZ, RZ, R36 ;  /* 0x000000ffff127224 */ /* 0x000fe400078e0024 */
[----:B------:R-:W-:Y:S02]  /*43870*/  IMAD.MOV.U32 R29, RZ, RZ, R27 ;  /* 0x000000ffff1d7224 */ /* 0x000fe400078e001b */
        /* <DEDUP_REMOVED lines=16> */
[----:B------:R-:W-:Y:S01]  /*43980*/  IMAD.MOV.U32 R30, RZ, RZ, R28 ;  /* 0x000000ffff1e7224 */ /* 0x000fe200078e001c */
[----:B------:R-:W-:Y:S01]  /*43990*/  IADD3 R32, P5, PT, R33, R10, RZ ;  /* 0x0000000a21207210 */ /* 0x000fe20007fbe0ff */
[----:B------:R-:W-:Y:S01]  /*439a0*/  IMAD.MOV.U32 R28, RZ, RZ, R26 ;  /* 0x000000ffff1c7224 */ /* 0x000fe200078e001a */
[----:B--2---:R-:W-:Y:S01]  /*439b0*/  SHF.R.S32.HI R13, RZ, 0x1f, R34 ;  /* 0x0000001fff0d7819 */ /* 0x004fe20000011422 */
[----:B------:R-:W-:Y:S01]  /*439c0*/  IMAD.MOV.U32 R26, RZ, RZ, R38 ;  /* 0x000000ffff1a7224 */ /* 0x000fe200078e0026 */
[----:B------:R-:W-:Y:S01]  /*439d0*/  IADD3 R38, P3, PT, R34, R8, RZ ;  /* 0x0000000822267210 */ /* 0x000fe20007f7e0ff */
[----:B------:R-:W-:-:S02]  /*439e0*/  IMAD.MOV.U32 R31, RZ, RZ, R29 ;  /* 0x000000ffff1f7224 */ /* 0x000fc400078e001d */
[----:B------:R-:W-:Y:S02]  /*439f0*/  IMAD.MOV.U32 R29, RZ, RZ, R27 ;  /* 0x000000ffff1d7224 */ /* 0x000fe400078e001b */
[----:B------:R-:W-:Y:S02]  /*43a00*/  IMAD.MOV.U32 R27, RZ, RZ, R24 ;  /* 0x000000ffff1b7224 */ /* 0x000fe400078e0018 */
[----:B------:R-:W-:Y:S02]  /*43a10*/  IMAD.MOV.U32 R24, RZ, RZ, R39 ;  /* 0x000000ffff187224 */ /* 0x000fe400078e0027 */
        /* <DEDUP_REMOVED lines=10> */
[----:B------:R0:W-:Y:S01]  /*43ac0*/  STL.64 [R1+0x1248], R38 ;  /* 0x0012482601007387 */ /* 0x0001e20000100a00 */
[----:B------:R-:W-:-:S03]  /*43ad0*/  IADD3 R34, P5, PT, R35, R10, RZ ;  /* 0x0000000a23227210 */ /* 0x000fc60007fbe0ff */
[----:B0-----:R-:W2:Y:S01]  /*43ae0*/  LDL.LU.64 R38, [R1+0x1820] ;  /* 0x0018200001267983 */ /* 0x001ea20000300a00 */
[----:B------:R-:W-:Y:S02]  /*43af0*/  IMAD.MOV.U32 R33, RZ, RZ, R31 ;  /* 0x000000ffff217224 */ /* 0x000fe400078e001f */
[----:B------:R-:W-:Y:S02]  /*43b00*/  IMAD.MOV.U32 R31, RZ, RZ, R29 ;  /* 0x000000ffff1f7224 */ /* 0x000fe400078e001d */
[----:B------:R-:W-:Y:S02]  /*43b10*/  IMAD.MOV.U32 R29, RZ, RZ, R27 ;  /* 0x000000ffff1d7224 */ /* 0x000fe400078e001b */
[----:B------:R-:W-:Y:S02]  /*43b20*/  IMAD.MOV.U32 R27, RZ, RZ, R26 ;  /* 0x000000ffff1b7224 */ /* 0x000fe400078e001a */
[----:B------:R-:W-:Y:S02]  /*43b30*/  IMAD.MOV.U32 R26, RZ, RZ, R23 ;  /* 0x000000ffff1a7224 */ /* 0x000fe400078e0017 */
[----:B------:R-:W-:-:S02]  /*43b40*/  IMAD.MOV.U32 R23, RZ, RZ, R40 ;  /* 0x000000ffff177224 */ /* 0x000fc400078e0028 */
        /* <DEDUP_REMOVED lines=18> */
[----:B------:R-:W-:-:S05]  /*43c70*/  IADD3 R36, P5, PT, R37, R10, RZ ;  /* 0x0000000a25247210 */ /* 0x000fca0007fbe0ff */
[----:B------:R-:W-:Y:S01]  /*43c80*/  IMAD.X R37, R12, 0x1, R11, P5 ;  /* 0x000000010c257824 */ /* 0x000fe200028e060b */
[----:B--2---:R-:W-:Y:S02]  /*43c90*/  SHF.R.S32.HI R13, RZ, 0x1f, R38 ;  /* 0x0000001fff0d7819 */ /* 0x004fe40000011426 */
[----:B------:R-:W-:Y:S02]  /*43ca0*/  IADD3 R34, P3, PT, R38, R8, RZ ;  /* 0x0000000826227210 */ /* 0x000fe40007f7e0ff */
[----:B------:R0:W-:Y:S03]  /*43cb0*/  STL.64 [R1+0x1220], R36 ;  /* 0x0012202401007387 */ /* 0x0001e60000100a00 */
[----:B------:R-:W-:-:S05]  /*43cc0*/  IMAD.X R35, R13, 0x1, R9, P3 ;  /* 0x000000010d237824 */ /* 0x000fca00018e0609 */
[----:B------:R2:W-:Y:S01]  /*43cd0*/  STL.64 [R1+0x1218], R34 ;  /* 0x0012182201007387 */ /* 0x0005e20000100a00 */
[----:B0-----:R-:W-:Y:S01]  /*43ce0*/  IADD3 R36, P5, PT, R38, R10, RZ ;  /* 0x0000000a26247210 */ /* 0x001fe20007fbe0ff */
[----:B--2---:R-:W-:Y:S02]  /*43cf0*/  IMAD.MOV.U32 R34, RZ, RZ, R33 ;  /* 0x000000ffff227224 */ /* 0x004fe400078e0021 */
[----:B------:R-:W-:Y:S02]  /*43d00*/  IMAD.MOV.U32 R33, RZ, RZ, R32 ;  /* 0x000000ffff217224 */ /* 0x000fe400078e0020 */
[----:B------:R-:W-:Y:S02]  /*43d10*/  IMAD.MOV.U32 R32, RZ, RZ, R31 ;  /* 0x000000ffff207224 */ /* 0x000fe400078e001f */
[----:B------:R-:W-:Y:S02]  /*43d20*/  IMAD.MOV.U32 R31, RZ, RZ, R30 ;  /* 0x000000ffff1f7224 */ /* 0x000fe400078e001e */
[----:B------:R-:W-:-:S02]  /*43d30*/  IMAD.MOV.U32 R30, RZ, RZ, R29 ;  /* 0x000000ffff1e7224 */ /* 0x000fc400078e001d */
[----:B------:R-:W-:Y:S02]  /*43d40*/  IMAD.MOV.U32 R29, RZ, RZ, R28 ;  /* 0x000000ffff1d7224 */ /* 0x000fe400078e001c */
[----:B------:R-:W-:Y:S02]  /*43d50*/  IMAD.MOV.U32 R28, RZ, RZ, R23 ;  /* 0x000000ffff1c7224 */ /* 0x000fe400078e0017 */
[----:B------:R-:W-:Y:S02]  /*43d60*/  IMAD.MOV.U32 R23, RZ, RZ, R54 ;  /* 0x000000ffff177224 */ /* 0x000fe400078e0036 */
[----:B------:R-:W-:Y:S01]  /*43d70*/  IMAD.MOV.U32 R54, RZ, RZ, R56 ;  /* 0x000000ffff367224 */ /* 0x000fe200078e0038 */
[----:B------:R-:W-:Y:S01]  /*43d80*/  IADD3 R56, P1, PT, R39, R8, RZ ;  /* 0x0000000827387210 */ /* 0x000fe20007f3e0ff */
[----:B------:R-:W-:Y:S01]  /*43d90*/  IMAD.X R37, R13, 0x1, R11, P5 ;  /* 0x000000010d257824 */ /* 0x000fe200028e060b */
[----:B------:R-:W-:-:S03]  /*43da0*/  SHF.R.S32.HI R12, RZ, 0x1f, R39 ;  /* 0x0000001fff0c7819 */ /* 0x000fc60000011427 */
[----:B------:R-:W-:Y:S04]  /*43db0*/  STL [R1+0x1208], R56 ;  /* 0x0012083801007387 */ /* 0x000fe80000100800 */
[----:B------:R0:W-:Y:S01]  /*43dc0*/  STL.64 [R1+0x1210], R36 ;  /* 0x0012102401007387 */ /* 0x0001e20000100a00 */
[----:B------:R-:W-:Y:S01]  /*43dd0*/  IMAD.MOV.U32 R38, RZ, RZ, R56 ;  /* 0x000000ffff267224 */ /* 0x000fe200078e0038 */
[----:B0-----:R-:W-:Y:S01]  /*43de0*/  IADD3 R36, P5, PT, R39, R10, RZ ;  /* 0x0000000a27247210 */ /* 0x001fe20007fbe0ff */
[----:B------:R-:W-:Y:S02]  /*43df0*/  IMAD.MOV.U32 R39, RZ, RZ, R57 ;  /* 0x000000ffff277224 */ /* 0x000fe400078e0039 */
[C---:B------:R-:W-:Y:S02]  /*43e00*/  IMAD.X R39, R12.reuse, 0x1, R9, P1 ;  /* 0x000000010c277824 */ /* 0x040fe400008e0609 */
[----:B------:R-:W-:-:S03]  /*43e10*/  IMAD.X R37, R12, 0x1, R11, P5 ;  /* 0x000000010c257824 */ /* 0x000fc600028e060b */
[----:B------:R-:W-:Y:S04]  /*43e20*/  STL [R1+0x120c], R39 ;  /* 0x00120c2701007387 */ /* 0x000fe80000100800 */
[----:B------:R0:W-:Y:S01]  /*43e30*/  STL.64 [R1+0x1200], R36 ;  /* 0x0012002401007387 */ /* 0x0001e20000100a00 */
[----:B------:R-:W-:Y:S02]  /*43e40*/  IMAD.MOV.U32 R35, RZ, RZ, R33 ;  /* 0x000000ffff237224 */ /* 0x000fe400078e0021 */
[----:B------:R-:W-:Y:S02]  /*43e50*/  IMAD.MOV.U32 R33, RZ, RZ, R31 ;  /* 0x000000ffff217224 */ /* 0x000fe400078e001f */
[----:B------:R-:W-:Y:S02]  /*43e60*/  IMAD.MOV.U32 R31, RZ, RZ, R29 ;  /* 0x000000ffff1f7224 */ /* 0x000fe400078e001d */
[----:B------:R-:W-:-:S02]  /*43e70*/  IMAD.MOV.U32 R29, RZ, RZ, R23 ;  /* 0x000000ffff1d7224 */ /* 0x000fc400078e0017 */
[----:B------:R-:W-:Y:S02]  /*43e80*/  IMAD.MOV.U32 R23, RZ, RZ, R22 ;  /* 0x000000ffff177224 */ /* 0x000fe400078e0016 */
[----:B------:R-:W-:Y:S01]  /*43e90*/  IMAD.MOV.U32 R22, RZ, RZ, R47 ;  /* 0x000000ffff167224 */ /* 0x000fe200078e002f */
[----:B----4-:R-:W-:Y:S02]  /*43ea0*/  SHF.R.S32.HI R13, RZ, 0x1f, R40 ;  /* 0x0000001fff0d7819 */ /* 0x010fe40000011428 */
[C---:B------:R-:W-:Y:S02]  /*43eb0*/  IADD3 R56, P3, PT, R40.reuse, R8, RZ ;  /* 0x0000000828387210 */ /* 0x040fe40007f7e0ff */
[----:B0-----:R-:W-:-:S03]  /*43ec0*/  IADD3 R36, P5, PT, R40, R10, RZ ;  /* 0x0000000a28247210 */ /* 0x001fc60007fbe0ff */
[C---:B------:R-:W-:Y:S01]  /*43ed0*/  IMAD.X R57, R13.reuse, 0x1, R9, P3 ;  /* 0x000000010d397824 */ /* 0x040fe200018e0609 */
[----:B------:R-:W-:Y:S01]  /*43ee0*/  SHF.R.S32.HI R12, RZ, 0x1f, R41 ;  /* 0x0000001fff0c7819 */ /* 0x000fe20000011429 */
[----:B------:R-:W-:-:S03]  /*43ef0*/  IMAD.X R37, R13, 0x1, R11, P5 ;  /* 0x000000010d257824 */ /* 0x000fc600028e060b */
[----:B------:R0:W-:Y:S01]  /*43f00*/  STL.64 [R1+0x11f8], R56 ;  /* 0x0011f83801007387 */ /* 0x0001e20000100a00 */
[----:B------:R-:W-:-:S03]  /*43f10*/  IADD3 R38, P5, PT, R41, R10, RZ ;  /* 0x0000000a29267210 */ /* 0x000fc60007fbe0ff */
[----:B------:R2:W-:Y:S01]  /*43f20*/  STL.64 [R1+0x11f0], R36 ;  /* 0x0011f02401007387 */ /* 0x0005e20000100a00 */
[----:B0-----:R-:W-:Y:S01]  /*43f30*/  IADD3 R56, P1, PT, R41, R8, RZ ;  /* 0x0000000829387210 */ /* 0x001fe20007f3e0ff */
[C---:B------:R-:W-:Y:S02]  /*43f40*/  IMAD.X R39, R12.reuse, 0x1, R11, P5 ;  /* 0x000000010c277824 */ /* 0x040fe400028e060b */
[----:B--2---:R-:W-:Y:S02]  /*43f50*/  IMAD.MOV.U32 R36, RZ, RZ, R34 ;  /* 0x000000ffff247224 */ /* 0x004fe400078e0022 */
[----:B------:R-:W-:Y:S02]  /*43f60*/  IMAD.X R57, R12, 0x1, R9, P1 ;  /* 0x000000010c397824 */ /* 0x000fe400008e0609 */
[----:B------:R-:W-:Y:S02]  /*43f70*/  IMAD.MOV.U32 R34, RZ, RZ, R32 ;  /* 0x000000ffff227224 */ /* 0x000fe400078e0020 */
[----:B------:R-:W-:-:S02]  /*43f80*/  IMAD.MOV.U32 R32, RZ, RZ, R30 ;  /* 0x000000ffff207224 */ /* 0x000fc400078e001e */
[----:B------:R-:W-:Y:S01]  /*43f90*/  IMAD.MOV.U32 R30, RZ, RZ, R28 ;  /* 0x000000ffff1e7224 */ /* 0x000fe200078e001c */
[----:B---3--:R-:W-:Y:S01]  /*43fa0*/  SHF.R.S32.HI R13, RZ, 0x1f, R42 ;  /* 0x0000001fff0d7819 */ /* 0x008fe2000001142a */
[----:B------:R-:W-:Y:S01]  /*43fb0*/  IMAD.MOV.U32 R28, RZ, RZ, R46 ;  /* 0x000000ffff1c7224 */ /* 0x000fe200078e002e */
[-C--:B------:R-:W-:Y:S01]  /*43fc0*/  IADD3 R46, P3, PT, R42, R8.reuse, RZ ;  /* 0x000000082a2e7210 */ /* 0x080fe20007f7e0ff */
[----:B------:R0:W-:Y:S01]  /*43fd0*/  STL.64 [R1+0x11e8], R56 ;  /* 0x0011e83801007387 */ /* 0x0001e20000100a00 */
[----:B------:R-:W-:Y:S01]  /*43fe0*/  IMAD.MOV.U32 R37, RZ, RZ, R35 ;  /* 0x000000ffff257224 */ /* 0x000fe200078e0023 */
[----:B------:R-:W-:Y:S01]  /*43ff0*/  IADD3 R40, P1, PT, R43, R8, RZ ;  /* 0x000000082b287210 */ /* 0x000fe20007f3e0ff */
[----:B------:R-:W-:Y:S02]  /*44000*/  IMAD.MOV.U32 R35, RZ, RZ, R33 ;  /* 0x000000ffff237224 */ /* 0x000fe400078e0021 */
[----:B------:R-:W-:Y:S01]  /*44010*/  IMAD.X R47, R13, 0x1, R9, P3 ;  /* 0x000000010d2f7824 */ /* 0x000fe200018e0609 */
[----:B0-----:R-:W2:Y:S04]  /*44020*/  LDL.LU.64 R56, [R1+0x1810] ;  /* 0x0018100001387983 */ /* 0x001ea80000300a00 */
[----:B------:R0:W-:Y:S01]  /*44030*/  STL.64 [R1+0x11e0], R38 ;  /* 0x0011e02601007387 */ /* 0x0001e20000100a00 */
[----:B------:R-:W-:-:S02]  /*44040*/  IMAD.MOV.U32 R33, RZ, RZ, R32 ;  /* 0x000000ffff217224 */ /* 0x000fc400078e0020 */
[----:B------:R-:W-:Y:S01]  /*44050*/  IMAD.MOV.U32 R32, RZ, RZ, R31 ;  /* 0x000000ffff207224 */ /* 0x000fe200078e001f */
[----:B------:R3:W-:Y:S01]  /*44060*/  STL.64 [R1+0x11d8], R46 ;  /* 0x0011d82e01007387 */ /* 0x0007e20000100a00 */
[----:B------:R-:W-:Y:S01]  /*44070*/  IMAD.MOV.U32 R31, RZ, RZ, R30 ;  /* 0x000000ffff1f7224 */ /* 0x000fe200078e001e */
[----:B0-----:R-:W-:Y:S01]  /*44080*/  IADD3 R38, P5, PT, R42, R10, RZ ;  /* 0x0000000a2a267210 */ /* 0x001fe20007fbe0ff */
[----:B------:R-:W-:Y:S01]  /*44090*/  IMAD.MOV.U32 R30, RZ, RZ, R29 ;  /* 0x000000ffff1e7224 */ /* 0x000fe200078e001d */
[----:B---3--:R-:W3:Y:S03]  /*440a0*/  LDL.LU.64 R46, [R1+0x1808] ;  /* 0x00180800012e7983 */ /* 0x008ee60000300a00 */
[----:B------:R-:W-:Y:S02]  /*440b0*/  IMAD.X R39, R13, 0x1, R11, P5 ;  /* 0x000000010d277824 */ /* 0x000fe400028e060b */
[----:B------:R-:W-:Y:S01]  /*440c0*/  IMAD.MOV.U32 R29, RZ, RZ, R16 ;  /* 0x000000ffff1d7224 */ /* 0x000fe200078e0010 */
[----:B------:R-:W-:Y:S01]  /*440d0*/  STL [R1+0x11c8], R40 ;  /* 0x0011c82801007387 */ /* 0x000fe20000100800 */
[----:B------:R-:W-:-:S02]  /*440e0*/  IMAD.MOV.U32 R16, RZ, RZ, R51 ;  /* 0x000000ffff107224 */ /* 0x000fc400078e0033 */
[----:B------:R-:W-:Y:S01]  /*440f0*/  IMAD.MOV.U32 R51, RZ, RZ, R45 ;  /* 0x000000ffff337224 */ /* 0x000fe200078e002d */
[----:B------:R0:W-:Y:S04]  /*44100*/  STL.64 [R1+0x11d0], R38 ;  /* 0x0011d02601007387 */ /* 0x0001e80000100a00 */
[----:B------:R-:W4:Y:S01]  /*44110*/  LDL.LU R45, [R1+0x1800] ;  /* 0x00180000012d7983 */ /* 0x000f220000300800 */
[----:B------:R-:W-:Y:S02]  /*44120*/  SHF.R.S32.HI R12, RZ, 0x1f, R43 ;  /* 0x0000001fff0c7819 */ /* 0x000fe4000001142b */
[----:B0-----:R-:W-:Y:S01]  /*44130*/  IADD3 R38, P5, PT, R43, R10, RZ ;  /* 0x0000000a2b267210 */ /* 0x001fe20007fbe0ff */
[----:B------:R-:W-:Y:S02]  /*44140*/  IMAD.MOV.U32 R43, RZ, RZ, R41 ;  /* 0x000000ffff2b7224 */ /* 0x000fe400078e0029 */
[----:B------:R-:W-:-:S02]  /*44150*/  IMAD.X R43, R12, 0x1, R9, P1 ;  /* 0x000000010c2b7824 */ /* 0x000fc400008e0609 */
[----:B------:R-:W-:Y:S01]  /*44160*/  IMAD.X R39, R12, 0x1, R11, P5 ;  /* 0x000000010c277824 */ /* 0x000fe200028e060b */
[----:B------:R-:W-:Y:S01]  /*44170*/  SHF.R.S32.HI R13, RZ, 0x1f, R44 ;  /* 0x0000001fff0d7819 */ /* 0x000fe2000001142c */
[----:B------:R-:W-:Y:S01]  /*44180*/  IMAD.MOV.U32 R42, RZ, RZ, R40 ;  /* 0x000000ffff2a7224 */ /* 0x000fe200078e0028 */
[----:B------:R-:W-:Y:S01]  /*44190*/  STL [R1+0x11cc], R43 ;  /* 0x0011cc2b01007387 */ /* 0x000fe20000100800 */
[----:B------:R-:W-:-:S03]  /*441a0*/  IADD3 R40, P3, PT, R44, R8, RZ ;  /* 0x000000082c287210 */ /* 0x000fc60007f7e0ff */
[----:B------:R0:W-:Y:S02]  /*441b0*/  STL.64 [R1+0x11c0], R38 ;  /* 0x0011c02601007387 */ /* 0x0001e40000100a00 */
[----:B------:R-:W-:Y:S01]  /*441c0*/  IMAD.X R41, R13, 0x1, R9, P3 ;  /* 0x000000010d297824 */ /* 0x000fe200018e0609 */
[----:B0-----:R-:W-:-:S04]  /*441d0*/  IADD3 R38, P5, PT, R44, R10, RZ ;  /* 0x0000000a2c267210 */ /* 0x001fc80007fbe0ff */
[----:B------:R-:W-:Y:S01]  /*441e0*/  STL.64 [R1+0x11b8], R40 ;  /* 0x0011b82801007387 */ /* 0x000fe20000100a00 */
[----:B------:R-:W-:-:S05]  /*441f0*/  IMAD.X R39, R13, 0x1, R11, P5 ;  /* 0x000000010d277824 */ /* 0x000fca00028e060b */
[----:B------:R0:W-:Y:S01]  /*44200*/  STL.64 [R1+0x11b0], R38 ;  /* 0x0011b02601007387 */ /* 0x0001e20000100a00 */
[----:B---3--:R-:W-:Y:S02]  /*44210*/  SHF.R.S32.HI R13, RZ, 0x1f, R46 ;  /* 0x0000001fff0d7819 */ /* 0x008fe4000001142e */
[----:B----4-:R-:W-:Y:S02]  /*44220*/  SHF.R.S32.HI R12, RZ, 0x1f, R45 ;  /* 0x0000001fff0c7819 */ /* 0x010fe4000001142d */
[C---:B------:R-:W-:Y:S02]  /*44230*/  IADD3 R42, P1, PT, R45.reuse, R8, RZ ;  /* 0x000000082d2a7210 */ /* 0x040fe40007f3e0ff */
[----:B0-----:R-:W-:-:S03]  /*44240*/  IADD3 R38, P5, PT, R45, R10, RZ ;  /* 0x0000000a2d267210 */ /* 0x001fc60007fbe0ff */
[C---:B------:R-:W-:Y:S02]  /*44250*/  IMAD.X R43, R12.reuse, 0x1, R9, P1 ;  /* 0x000000010c2b7824 */ /* 0x040fe400008e0609 */
[----:B------:R-:W-:Y:S01]  /*44260*/  IMAD.X R39, R12, 0x1, R11, P5 ;  /* 0x000000010c277824 */ /* 0x000fe200028e060b */
[----:B------:R-:W-:Y:S02]  /*44270*/  IADD3 R40, P3, PT, R46, R8, RZ ;  /* 0x000000082e287210 */ /* 0x000fe40007f7e0ff */
[----:B------:R-:W-:Y:S04]  /*44280*/  STL.64 [R1+0x11a8], R42 ;  /* 0x0011a82a01007387 */ /* 0x000fe80000100a00 */
[----:B------:R0:W-:Y:S01]  /*44290*/  STL.64 [R1+0x11a0], R38 ;  /* 0x0011a02601007387 */ /* 0x0001e20000100a00 */
[----:B------:R-:W-:Y:S01]  /*442a0*/  IMAD.X R41, R13, 0x1, R9, P3 ;  /* 0x000000010d297824 */ /* 0x000fe200018e0609 */
[----:B------:R-:W-:-:S02]  /*442b0*/  SHF.R.S32.HI R12, RZ, 0x1f, R47 ;  /* 0x0000001fff0c7819 */ /* 0x000fc4000001142f */
[----:B0-----:R-:W-:Y:S02]  /*442c0*/  IADD3 R38, P5, PT, R46, R10, RZ ;  /* 0x0000000a2e267210 */ /* 0x001fe40007fbe0ff */
[----:B------:R0:W-:Y:S03]  /*442d0*/  STL.64 [R1+0x1198], R40 ;  /* 0x0011982801007387 */ /* 0x0001e60000100a00 */
[----:B------:R-:W-:-:S05]  /*442e0*/  IMAD.X R39, R13, 0x1, R11, P5 ;  /* 0x000000010d277824 */ /* 0x000fca00028e060b */
[----:B------:R3:W-:Y:S01]  /*442f0*/  STL.64 [R1+0x1190], R38 ;  /* 0x0011902601007387 */ /* 0x0007e20000100a00 */
[----:B0-----:R-:W-:-:S05]  /*44300*/  IADD3 R40, P1, PT, R47, R8, RZ ;  /* 0x000000082f287210 */ /* 0x001fca0007f3e0ff */
[----:B------:R-:W-:Y:S01]  /*44310*/  IMAD.X R41, R12, 0x1, R9, P1 ;  /* 0x000000010c297824 */ /* 0x000fe200008e0609 */
[----:B---3--:R-:W-:-:S04]  /*44320*/  IADD3 R38, P5, PT, R47, R10, RZ ;  /* 0x0000000a2f267210 */ /* 0x008fc80007fbe0ff */
[----:B------:R0:W-:Y:S01]  /*44330*/  STL.64 [R1+0x1188], R40 ;  /* 0x0011882801007387 */ /* 0x0001e20000100a00 */
[----:B------:R-:W-:Y:S01]  /*44340*/  IMAD.X R39, R12, 0x1, R11, P5 ;  /* 0x000000010c277824 */ /* 0x000fe200028e060b */
[----:B--2---:R-:W-:Y:S02]  /*44350*/  SHF.R.S32.HI R13, RZ, 0x1f, R56 ;  /* 0x0000001fff0d7819 */ /* 0x004fe40000011438 */
[C---:B------:R-:W-:Y:S02]  /*44360*/  IADD3 R42, P3, PT, R56.reuse, R8, RZ ;  /* 0x00000008382a7210 */ /* 0x040fe40007f7e0ff */
[----:B------:R2:W-:Y:S01]  /*44370*/  STL.64 [R1+0x1180], R38 ;  /* 0x0011802601007387 */ /* 0x0005e20000100a00 */
[----:B0-----:R-:W-:Y:S02]  /*44380*/  IADD3 R40, P5, PT, R56, R10, RZ ;  /* 0x0000000a38287210 */ /* 0x001fe40007fbe0ff */
[C---:B------:R-:W-:Y:S01]  /*44390*/  IMAD.X R43, R13.reuse, 0x1, R9, P3 ;  /* 0x000000010d2b7824 */ /* 0x040fe200018e0609 */
[----:B--2---:R-:W2:Y:S02]  /*443a0*/  LDL.LU R39, [R1] ;  /* 0x0000000001277983 */ /* 0x004ea40000300800 */
[----:B------:R-:W-:Y:S01]  /*443b0*/  IMAD.X R41, R13, 0x1, R11, P5 ;  /* 0x000000010d297824 */ /* 0x000fe200028e060b */
[----:B------:R-:W-:Y:S01]  /*443c0*/  SHF.R.S32.HI R12, RZ, 0x1f, R57 ;  /* 0x0000001fff0c7819 */ /* 0x000fe20000011439 */
[----:B------:R0:W-:Y:S04]  /*443d0*/  STL.64 [R1+0x1178], R42 ;  /* 0x0011782a01007387 */ /* 0x0001e80000100a00 */
[----:B------:R3:W-:Y:S04]  /*443e0*/  STL.64 [R1+0x1170], R40 ;  /* 0x0011702801007387 */ /* 0x0007e80000100a00 */
[----:B------:R-:W4:Y:S01]  /*443f0*/  LDL.LU R38, [R1+0x4] ;  /* 0x0000040001267983 */ /* 0x000f220000300800 */
[----:B0-----:R-:W-:-:S02]  /*44400*/  IADD3 R42, P1, PT, R57, R8, RZ ;  /* 0x00000008392a7210 */ /* 0x001fc40007f3e0ff */
[----:B---3--:R-:W-:-:S03]  /*44410*/  IADD3 R40, P5, PT, R57, R10, RZ ;  /* 0x0000000a39287210 */ /* 0x008fc60007fbe0ff */
[C---:B------:R-:W-:Y:S02]  /*44420*/  IMAD.X R43, R12.reuse, 0x1, R9, P1 ;  /* 0x000000010c2b7824 */ /* 0x040fe400008e0609 */
[----:B------:R-:W-:-:S03]  /*44430*/  IMAD.X R41, R12, 0x1, R11, P5 ;  /* 0x000000010c297824 */ /* 0x000fc600028e060b */
[----:B------:R0:W-:Y:S01]  /*44440*/  STL.64 [R1+0x1168], R42 ;  /* 0x0011682a01007387 */ /* 0x0001e20000100a00 */
[----:B------:R-:W-:Y:S02]  /*44450*/  SHF.R.S32.HI R13, RZ, 0x1f, R58 ;  /* 0x0000001fff0d7819 */ /* 0x000fe4000001143a */
[C---:B------:R-:W-:Y:S01]  /*44460*/  IADD3 R44, P3, PT, R58.reuse, R8, RZ ;  /* 0x000000083a2c7210 */ /* 0x040fe20007f7e0ff */
[----:B------:R3:W-:Y:S04]  /*44470*/  STL.64 [R1+0x1160], R40 ;  /* 0x0011602801007387 */ /* 0x0007e80000100a00 */
[----:B0-----:R-:W4:Y:S01]  /*44480*/  LDL.LU R43, [R1+0x8] ;  /* 0x00000800012b7983 */ /* 0x001f220000300800 */
[----:B---3--:R-:W-:Y:S01]  /*44490*/  IADD3 R40, P5, PT, R58, R10, RZ ;  /* 0x0000000a3a287210 */ /* 0x008fe20007fbe0ff */
[----:B------:R-:W-:-:S04]  /*444a0*/  IMAD.X R45, R13, 0x1, R9, P3 ;  /* 0x000000010d2d7824 */ /* 0x000fc800018e0609 */
[----:B------:R-:W-:Y:S01]  /*444b0*/  IMAD.X R41, R13, 0x1, R11, P5 ;  /* 0x000000010d297824 */ /* 0x000fe200028e060b */
[----:B------:R0:W-:Y:S01]  /*444c0*/  STL.64 [R1+0x1158], R44 ;  /* 0x0011582c01007387 */ /* 0x0001e20000100a00 */
[----:B------:R-:W-:Y:S02]  /*444d0*/  SHF.R.S32.HI R12, RZ, 0x1f, R59 ;  /* 0x0000001fff0c7819 */ /* 0x000fe4000001143b */
[C---:B------:R-:W-:Y:S01]  /*444e0*/  IADD3 R56, P1, PT, R59.reuse, R8, RZ ;  /* 0x000000083b387210 */ /* 0x040fe20007f3e0ff */
[----:B------:R3:W-:Y:S04]  /*444f0*/  STL.64 [R1+0x1150], R40 ;  /* 0x0011502801007387 */ /* 0x0007e80000100a00 */
[C---:B------:R-:W-:Y:S01]  /*44500*/  IMAD.X R57, R12.reuse, 0x1, R9, P1 ;  /* 0x000000010c397824 */ /* 0x040fe200008e0609 */
[----:B0-----:R-:W-:Y:S01]  /*44510*/  IADD3 R44, P5, PT, R59, R10, RZ ;  /* 0x0000000a3b2c7210 */ /* 0x001fe20007fbe0ff */
[----:B---3--:R-:W3:Y:S04]  /*44520*/  LDL.LU R40, [R1+0xc] ;  /* 0x00000c0001287983 */ /* 0x008ee80000300800 */
[----:B------:R-:W-:Y:S01]  /*44530*/  IMAD.X R45, R12, 0x1, R11, P5 ;  /* 0x000000010c2d7824 */ /* 0x000fe200028e060b */
[----:B------:R-:W-:Y:S04]  /*44540*/  STL.64 [R1+0x1148], R56 ;  /* 0x0011483801007387 */ /* 0x000fe80000100a00 */
[----:B------:R0:W-:Y:S04]  /*44550*/  STL.64 [R1+0x1140], R44 ;  /* 0x0011402c01007387 */ /* 0x0001e80000100a00 */
[----:B------:R-:W3:Y:S01]  /*44560*/  LDL.LU R42, [R1+0x10] ;  /* 0x00001000012a7983 */ /* 0x000ee20000300800 */
[----:B------:R-:W-:-:S02]  /*44570*/  SHF.R.S32.HI R13, RZ, 0x1f, R60 ;  /* 0x0000001fff0d7819 */ /* 0x000fc4000001143c */
[C---:B------:R-:W-:Y:S02]  /*44580*/  IADD3 R46, P3, PT, R60.reuse, R8, RZ ;  /* 0x000000083c2e7210 */ /* 0x040fe40007f7e0ff */
[----:B0-----:R-:W-:-:S03]  /*44590*/  IADD3 R44, P5, PT, R60, R10, RZ ;  /* 0x0000000a3c2c7210 */ /* 0x001fc60007fbe0ff */
[C---:B------:R-:W-:Y:S02]  /*445a0*/  IMAD.X R47, R13.reuse, 0x1, R9, P3 ;  /* 0x000000010d2f7824 */ /* 0x040fe400018e0609 */
[----:B------:R-:W-:-:S03]  /*445b0*/  IMAD.X R45, R13, 0x1, R11, P5 ;  /* 0x000000010d2d7824 */ /* 0x000fc600028e060b */
[----:B------:R-:W-:Y:S01]  /*445c0*/  STL.64 [R1+0x1138], R46 ;  /* 0x0011382e01007387 */ /* 0x000fe20000100a00 */
[----:B------:R-:W-:Y:S02]  /*445d0*/  SHF.R.S32.HI R12, RZ, 0x1f, R61 ;  /* 0x0000001fff0c7819 */ /* 0x000fe4000001143d */
[C---:B------:R-:W-:Y:S01]  /*445e0*/  IADD3 R56, P1, PT, R61.reuse, R8, RZ ;  /* 0x000000083d387210 */ /* 0x040fe20007f3e0ff */
[----:B------:R0:W-:Y:S04]  /*445f0*/  STL.64 [R1+0x1130], R44 ;  /* 0x0011302c01007387 */ /* 0x0001e80000100a00 */
[----:B------:R-:W3:Y:S01]  /*44600*/  LDL.LU R41, [R1+0x14] ;  /* 0x0000140001297983 */ /* 0x000ee20000300800 */
[----:B------:R-:W-:Y:S01]  /*44610*/  IMAD.X R57, R12, 0x1, R9, P1 ;  /* 0x000000010c397824 */ /* 0x000fe200008e0609 */
[----:B0-----:R-:W-:-:S04]  /*44620*/  IADD3 R44, P5, PT, R61, R10, RZ ;  /* 0x0000000a3d2c7210 */ /* 0x001fc80007fbe0ff */
[----:B------:R-:W-:Y:S01]  /*44630*/  STL.64 [R1+0x1128], R56 ;  /* 0x0011283801007387 */ /* 0x000fe20000100a00 */
[----:B------:R-:W-:-:S05]  /*44640*/  IMAD.X R45, R12, 0x1, R11, P5 ;  /* 0x000000010c2d7824 */ /* 0x000fca00028e060b */
[----:B------:R0:W-:Y:S01]  /*44650*/  STL.64 [R1+0x1120], R44 ;  /* 0x0011202c01007387 */ /* 0x0001e20000100a00 */
[----:B--2---:R-:W-:Y:S02]  /*44660*/  SHF.R.S32.HI R13, RZ, 0x1f, R39 ;  /* 0x0000001fff0d7819 */ /* 0x004fe40000011427 */
[C---:B------:R-:W-:Y:S02]  /*44670*/  IADD3 R46, P3, PT, R39.reuse, R8, RZ ;  /* 0x00000008272e7210 */ /* 0x040fe40007f7e0ff */
[----:B0-----:R-:W-:Y:S02]  /*44680*/  IADD3 R44, P5, PT, R39, R10, RZ ;  /* 0x0000000a272c7210 */ /* 0x001fe40007fbe0ff */
[----:B------:R-:W2:Y:S01]  /*44690*/  LDL.LU R39, [R1+0x18] ;  /* 0x0000180001277983 */ /* 0x000ea20000300800 */
[C---:B------:R-:W-:Y:S02]  /*446a0*/  IMAD.X R47, R13.reuse, 0x1, R9, P3 ;  /* 0x000000010d2f7824 */ /* 0x040fe400018e0609 */
[----:B------:R-:W-:-:S03]  /*446b0*/  IMAD.X R45, R13, 0x1, R11, P5 ;  /* 0x000000010d2d7824 */ /* 0x000fc600028e060b */
[----:B------:R-:W-:Y:S01]  /*446c0*/  STL.64 [R1+0x1118], R46 ;  /* 0x0011182e01007387 */ /* 0x000fe20000100a00 */
[----:B----4-:R-:W-:Y:S02]  /*446d0*/  SHF.R.S32.HI R12, RZ, 0x1f, R38 ;  /* 0x0000001fff0c7819 */ /* 0x010fe40000011426 */
[----:B------:R-:W-:Y:S01]  /*446e0*/  IADD3 R56, P1, PT, R38, R8, RZ ;  /* 0x0000000826387210 */ /* 0x000fe20007f3e0ff */
[----:B------:R0:W-:Y:S04]  /*446f0*/  STL.64 [R1+0x1110], R44 ;  /* 0x0011102c01007387 */ /* 0x0001e80000100a00 */
[----:B------:R-:W-:Y:S01]  /*44700*/  IMAD.X R57, R12, 0x1, R9, P1 ;  /* 0x000000010c397824 */ /* 0x000fe200008e0609 */
[----:B0-----:R-:W-:Y:S02]  /*44710*/  IADD3 R44, P5, PT, R38, R10, RZ ;  /* 0x0000000a262c7210 */ /* 0x001fe40007fbe0ff */
[----:B------:R-:W4:Y:S03]  /*44720*/  LDL.LU R38, [R1+0x1c] ;  /* 0x00001c0001267983 */ /* 0x000f260000300800 */
[----:B------:R-:W-:Y:S01]  /*44730*/  IMAD.X R45, R12, 0x1, R11, P5 ;  /* 0x000000010c2d7824 */ /* 0x000fe200028e060b */
[----:B------:R-:W-:Y:S04]  /*44740*/  STL.64 [R1+0x1108], R56 ;  /* 0x0011083801007387 */ /* 0x000fe80000100a00 */
[----:B------:R0:W-:Y:S01]  /*44750*/  STL.64 [R1+0x1100], R44 ;  /* 0x0011002c01007387 */ /* 0x0001e20000100a00 */
[----:B------:R-:W-:-:S02]  /*44760*/  SHF.R.S32.HI R13, RZ, 0x1f, R43 ;  /* 0x0000001fff0d7819 */ /* 0x000fc4000001142b */
[C---:B------:R-:W-:Y:S02]  /*44770*/  IADD3 R46, P3, PT, R43.reuse, R8, RZ ;  /* 0x000000082b2e7210 */ /* 0x040fe40007f7e0ff */
[----:B0-----:R-:W-:Y:S02]  /*44780*/  IADD3 R44, P5, PT, R43, R10, RZ ;  /* 0x0000000a2b2c7210 */ /* 0x001fe40007fbe0ff */
[----:B------:R-:W4:Y:S01]  /*44790*/  LDL.LU R43, [R1+0x20] ;  /* 0x00002000012b7983 */ /* 0x000f220000300800 */
[C---:B------:R-:W-:Y:S02]  /*447a0*/  IMAD.X R47, R13.reuse, 0x1, R9, P3 ;  /* 0x000000010d2f7824 */ /* 0x040fe400018e0609 */
[----:B------:R-:W-:-:S03]  /*447b0*/  IMAD.X R45, R13, 0x1, R11, P5 ;  /* 0x000000010d2d7824 */ /* 0x000fc600028e060b */
[----:B------:R-:W-:Y:S04]  /*447c0*/  STL.64 [R1+0x10f8], R46 ;  /* 0x0010f82e01007387 */ /* 0x000fe80000100a00 */
[----:B------:R0:W-:Y:S01]  /*447d0*/  STL.64 [R1+0x10f0], R44 ;  /* 0x0010f02c01007387 */ /* 0x0001e20000100a00 */
[----:B---3--:R-:W-:Y:S02]  /*447e0*/  SHF.R.S32.HI R12, RZ, 0x1f, R40 ;  /* 0x0000001fff0c7819 */ /* 0x008fe40000011428 */
[C---:B------:R-:W-:Y:S02]  /*447f0*/  IADD3 R56, P1, PT, R40.reuse, R8, RZ ;  /* 0x0000000828387210 */ /* 0x040fe40007f3e0ff */
[----:B0-----:R-:W-:Y:S02]  /*44800*/  IADD3 R44, P5, PT, R40, R10, RZ ;  /* 0x0000000a282c7210 */ /* 0x001fe40007fbe0ff */
[----:B------:R-:W3:Y:S01]  /*44810*/  LDL.LU R40, [R1+0x28] ;  /* 0x0000280001287983 */ /* 0x000ee20000300800 */
[----:B------:R-:W-:-:S02]  /*44820*/  IMAD.X R57, R12, 0x1, R9, P1 ;  /* 0x000000010c397824 */ /* 0x000fc400008e0609 */
[----:B------:R-:W-:Y:S01]  /*44830*/  IMAD.X R45, R12, 0x1, R11, P5 ;  /* 0x000000010c2d7824 */ /* 0x000fe200028e060b */
[----:B------:R-:W-:Y:S02]  /*44840*/  SHF.R.S32.HI R13, RZ, 0x1f, R42 ;  /* 0x0000001fff0d7819 */ /* 0x000fe4000001142a */
[----:B------:R-:W-:Y:S01]  /*44850*/  STL.64 [R1+0x10e8], R56 ;  /* 0x0010e83801007387 */ /* 0x000fe20000100a00 */
[----:B------:R-:W-:-:S03]  /*44860*/  IADD3 R46, P3, PT, R42, R8, RZ ;  /* 0x000000082a2e7210 */ /* 0x000fc60007f7e0ff */
[----:B------:R0:W-:Y:S02]  /*44870*/  STL.64 [R1+0x10e0], R44 ;  /* 0x0010e02c01007387 */ /* 0x0001e40000100a00 */
[----:B0-----:R-:W-:Y:S02]  /*44880*/  IADD3 R44, P5, PT, R42, R10, RZ ;  /* 0x0000000a2a2c7210 */ /* 0x001fe40007fbe0ff */
[----:B------:R-:W3:Y:S01]  /*44890*/  LDL.LU R42, [R1+0x30] ;  /* 0x00003000012a7983 */ /* 0x000ee20000300800 */
[C---:B------:R-:W-:Y:S02]  /*448a0*/  IMAD.X R47, R13.reuse, 0x1, R9, P3 ;  /* 0x000000010d2f7824 */ /* 0x040fe400018e0609 */
[----:B------:R-:W-:Y:S01]  /*448b0*/  IMAD.X R45, R13, 0x1, R11, P5 ;  /* 0x000000010d2d7824 */ /* 0x000fe200028e060b */
[----:B------:R-:W-:Y:S02]  /*448c0*/  SHF.R.S32.HI R12, RZ, 0x1f, R41 ;  /* 0x0000001fff0c7819 */ /* 0x000fe40000011429 */
[----:B------:R-:W-:Y:S01]  /*448d0*/  STL.64 [R1+0x10d8], R46 ;  /* 0x0010d82e01007387 */ /* 0x000fe20000100a00 */
[----:B------:R-:W-:-:S03]  /*448e0*/  IADD3 R56, P1, PT, R41, R8, RZ ;  /* 0x0000000829387210 */ /* 0x000fc60007f3e0ff */
[----:B------:R0:W-:Y:S02]  /*448f0*/  STL.64 [R1+0x10d0], R44 ;  /* 0x0010d02c01007387 */ /* 0x0001e40000100a00 */
[C---:B------:R-:W-:Y:S01]  /*44900*/  IMAD.X R57, R12.reuse, 0x1, R9, P1 ;  /* 0x000000010c397824 */ /* 0x040fe200008e0609 */
[----:B0-----:R-:W-:Y:S02]  /*44910*/  IADD3 R44, P5, PT, R41, R10, RZ ;  /* 0x0000000a292c7210 */ /* 0x001fe40007fbe0ff */
[----:B------:R-:W3:Y:S03]  /*44920*/  LDL.LU R41, [R1+0x34] ;  /* 0x0000340001297983 */ /* 0x000ee60000300800 */
[----:B------:R-:W-:Y:S01]  /*44930*/  IMAD.X R45, R12, 0x1, R11, P5 ;  /* 0x000000010c2d7824 */ /* 0x000fe200028e060b */
[----:B------:R-:W-:Y:S04]  /*44940*/  STL.64 [R1+0x10c8], R56 ;  /* 0x0010c83801007387 */ /* 0x000fe80000100a00 */
[----:B------:R0:W-:Y:S01]  /*44950*/  STL.64 [R1+0x10c0], R44 ;  /* 0x0010c02c01007387 */ /* 0x0001e20000100a00 */
[----:B--2---:R-:W-:-:S02]  /*44960*/  SHF.R.S32.HI R13, RZ, 0x1f, R39 ;  /* 0x0000001fff0d7819 */ /* 0x004fc40000011427 */
[C---:B------:R-:W-:Y:S02]  /*44970*/  IADD3 R46, P3, PT, R39.reuse, R8, RZ ;  /* 0x00000008272e7210 */ /* 0x040fe40007f7e0ff */
[----:B0-----:R-:W-:Y:S02]  /*44980*/  IADD3 R44, P5, PT, R39, R10, RZ ;  /* 0x0000000a272c7210 */ /* 0x001fe40007fbe0ff */
[----:B------:R-:W2:Y:S01]  /*44990*/  LDL.LU R39, [R1+0x38] ;  /* 0x0000380001277983 */ /* 0x000ea20000300800 */
[C---:B------:R-:W-:Y:S02]  /*449a0*/  IMAD.X R47, R13.reuse, 0x1, R9, P3 ;  /* 0x000000010d2f7824 */ /* 0x040fe400018e0609 */
[----:B------:R-:W-:-:S03]  /*449b0*/  IMAD.X R45, R13, 0x1, R11, P5 ;  /* 0x000000010d2d7824 */ /* 0x000fc600028e060b */
[----:B------:R-:W-:Y:S04]  /*449c0*/  STL.64 [R1+0x10b8], R46 ;  /* 0x0010b82e01007387 */ /* 0x000fe80000100a00 */
[----:B------:R0:W-:Y:S01]  /*449d0*/  STL.64 [R1+0x10b0], R44 ;  /* 0x0010b02c01007387 */ /* 0x0001e20000100a00 */
[----:B----4-:R-:W-:Y:S02]  /*449e0*/  SHF.R.S32.HI R12, RZ, 0x1f, R38 ;  /* 0x0000001fff0c7819 */ /* 0x010fe40000011426 */
[C---:B------:R-:W-:Y:S02]  /*449f0*/  IADD3 R56, P1, PT, R38.reuse, R8, RZ ;  /* 0x0000000826387210 */ /* 0x040fe40007f3e0ff */
[----:B0-----:R-:W-:Y:S02]  /*44a00*/  IADD3 R44, P5, PT, R38, R10, RZ ;  /* 0x0000000a262c7210 */ /* 0x001fe40007fbe0ff */
[----:B------:R-:W4:Y:S01]  /*44a10*/  LDL.LU R38, [R1+0x3c] ;  /* 0x00003c0001267983 */ /* 0x000f220000300800 */
[----:B------:R-:W-:-:S02]  /*44a20*/  IMAD.X R57, R12, 0x1, R9, P1 ;  /* 0x000000010c397824 */ /* 0x000fc400008e0609 */
[----:B------:R-:W-:-:S03]  /*44a30*/  IMAD.X R45, R12, 0x1, R11, P5 ;  /* 0x000000010c2d7824 */ /* 0x000fc600028e060b */
[----:B------:R-:W-:Y:S04]  /*44a40*/  STL.64 [R1+0x10a8], R56 ;  /* 0x0010a83801007387 */ /* 0x000fe80000100a00 */
[----:B------:R0:W-:Y:S01]  /*44a50*/  STL.64 [R1+0x10a0], R44 ;  /* 0x0010a02c01007387 */ /* 0x0001e20000100a00 */
[----:B------:R-:W-:Y:S02]  /*44a60*/  SHF.R.S32.HI R13, RZ, 0x1f, R43 ;  /* 0x0000001fff0d7819 */ /* 0x000fe4000001142b */
[C---:B------:R-:W-:Y:S02]  /*44a70*/  IADD3 R46, P3, PT, R43.reuse, R8, RZ ;  /* 0x000000082b2e7210 */ /* 0x040fe40007f7e0ff */
[----:B0-----:R-:W-:Y:S02]  /*44a80*/  IADD3 R44, P5, PT, R43, R10, RZ ;  /* 0x0000000a2b2c7210 */ /* 0x001fe40007fbe0ff */
[----:B------:R-:W4:Y:S01]  /*44a90*/  LDL.LU R43, [R1+0x40] ;  /* 0x00004000012b7983 */ /* 0x000f220000300800 */
[----:B------:R-:W-:-:S02]  /*44aa0*/  IMAD.X R47, R13, 0x1, R9, P3 ;  /* 0x000000010d2f7824 */ /* 0x000fc400018e0609 */
        /* <DEDUP_REMOVED lines=8> */
[----:B------:R-:W-:-:S03]  /*44b30*/  IMAD.X R45, R12, 0x1, R11, P5 ;  /* 0x000000010c2d7824 */ /* 0x000fc600028e060b */
[----:B------:R-:W-:Y:S04]  /*44b40*/  STL.64 [R1+0x1088], R56 ;  /* 0x0010883801007387 */ /* 0x000fe80000100a00 */
[----:B------:R0:W-:Y:S01]  /*44b50*/  STL.64 [R1+0x1080], R44 ;  /* 0x0010802c01007387 */ /* 0x0001e20000100a00 */
[----:B------:R-:W-:Y:S02]  /*44b60*/  SHF.R.S32.HI R13, RZ, 0x1f, R42 ;  /* 0x0000001fff0d7819 */ /* 0x000fe4000001142a */
        /* <DEDUP_REMOVED lines=15> */
[----:B--2---:R-:W-:Y:S02]  /*44c60*/  SHF.R.S32.HI R13, RZ, 0x1f, R39 ;  /* 0x0000001fff0d7819 */ /* 0x004fe40000011427 */
[C---:B------:R-:W-:Y:S02]  /*44c70*/  IADD3 R46, P3, PT, R39.reuse, R8, RZ ;  /* 0x00000008272e7210 */ /* 0x040fe40007f7e0ff */
[----:B0-----:R-:W-:Y:S02]  /*44c80*/  IADD3 R44, P5, PT, R39, R10, RZ ;  /* 0x0000000a272c7210 */ /* 0x001fe40007fbe0ff */
[----:B------:R-:W2:Y:S01]  /*44c90*/  LDL.LU R39, [R1+0x50] ;  /* 0x0000500001277983 */ /* 0x000ea20000300800 */
[----:B------:R-:W-:-:S02]  /*44ca0*/  IMAD.X R47, R13, 0x1, R9, P3 ;  /* 0x000000010d2f7824 */ /* 0x000fc400018e0609 */
        /* <DEDUP_REMOVED lines=974> */
[----:B------:R-:W2:Y:S01]  /*48990*/  LDL.LU R43, [R1+0x230] ;  /* 0x00023000012b7983 */ /* 0x000ea20000300800 */
        /* <DEDUP_REMOVED lines=14> */
[----:B0-----:R-:W-:Y:S01]  /*48a80*/  IADD3 R44, P5, PT, R42, R10, RZ ;  /* 0x0000000a2a2c7210 */ /* 0x001fe20007fbe0ff */
[----:B------:R-:W-:-:S02]  /*48a90*/  IMAD.MOV.U32 R42, RZ, RZ, R37 ;  /* 0x000000ffff2a7224 */ /* 0x000fc400078e0025 */
        /* <DEDUP_REMOVED lines=9> */
[----:B------:R-:W2:Y:S01]  /*48b30*/  LDL.LU R28, [R1+0x8d0] ;  /* 0x0008d000011c7983 */ /* 0x000ea20000300800 */
[C---:B------:R-:W-:Y:S02]  /*48b40*/  IMAD.X R47, R13.reuse, 0x1, R9, P3 ;  /* 0x000000010d2f7824 */ /* 0x040fe400018e0609 */
[----:B------:R-:W-:Y:S01]  /*48b50*/  IMAD.X R45, R13, 0x1, R11, P5 ;  /* 0x000000010d2d7824 */ /* 0x000fe200028e060b */
[----:B------:R-:W-:-:S02]  /*48b60*/  SHF.R.S32.HI R12, RZ, 0x1f, R41 ;  /* 0x0000001fff0c7819 */ /* 0x000fc40000011429 */
[----:B------:R-:W-:Y:S01]  /*48b70*/  STL.64 [R1+0x458], R46 ;  /* 0x0004582e01007387 */ /* 0x000fe20000100a00 */
[----:B------:R-:W-:-:S03]  /*48b80*/  IADD3 R56, P1, PT, R41, R8, RZ ;  /* 0x0000000829387210 */ /* 0x000fc60007f3e0ff */
[----:B------:R0:W-:Y:S02]  /*48b90*/  STL.64 [R1+0x450], R44 ;  /* 0x0004502c01007387 */ /* 0x0001e40000100a00 */
[----:B0-----:R-:W-:Y:S01]  /*48ba0*/  IADD3 R44, P5, PT, R41, R10, RZ ;  /* 0x0000000a292c7210 */ /* 0x001fe20007fbe0ff */
        /* <DEDUP_REMOVED lines=9> */
[----:B--2---:R-:W-:Y:S02]  /*48c40*/  IMAD.MOV.U32 R29, RZ, RZ, R28 ;  /* 0x000000ffff1d7224 */ /* 0x004fe400078e001c */
[----:B------:R-:W2:Y:S01]  /*48c50*/  LDL.LU R28, [R1+0x8c0] ;  /* 0x0008c000011c7983 */ /* 0x000ea20000300800 */
[----:B------:R-:W-:-:S02]  /*48c60*/  IMAD.X R57, R12, 0x1, R9, P1 ;  /* 0x000000010c397824 */ /* 0x000fc400008e0609 */
[----:B------:R-:W-:Y:S01]  /*48c70*/  IMAD.X R45, R12, 0x1, R11, P5 ;  /* 0x000000010c2d7824 */ /* 0x000fe200028e060b */
[----:B------:R-:W-:Y:S02]  /*48c80*/  SHF.R.S32.HI R13, RZ, 0x1f, R39 ;  /* 0x0000001fff0d7819 */ /* 0x000fe40000011427 */
        /* <DEDUP_REMOVED lines=17> */
[----:B----4-:R-:W-:Y:S02]  /*48da0*/  SHF.R.S32.HI R12, RZ, 0x1f, R38 ;  /* 0x0000001fff0c7819 */ /* 0x010fe40000011426 */
        /* <DEDUP_REMOVED lines=35> */
[----:B---3--:R-:W-:Y:S02]  /*48fe0*/  SHF.R.S32.HI R12, RZ, 0x1f, R40 ;  /* 0x0000001fff0c7819 */ /* 0x008fe40000011428 */
        /* <DEDUP_REMOVED lines=410> */
[----:B------:R-:W-:-:S02]  /*4a990*/  IMAD.MOV.U32 R28, RZ, RZ, R23 ;  /* 0x000000ffff1c7224 */ /* 0x000fc400078e0017 */
[----:B------:R-:W2:Y:S01]  /*4a9a0*/  LDL.LU R23, [R1+0x828] ;  /* 0x0008280001177983 */ /* 0x000ea20000300800 */
[C---:B------:R-:W-:Y:S02]  /*4a9b0*/  IMAD.X R57, R12.reuse, 0x1, R9, P1 ;  /* 0x000000010c397824 */ /* 0x040fe400008e0609 */
        /* <DEDUP_REMOVED lines=106> */
[C---:B------:R-:W-:Y:S02]  /*4b060*/  IMAD.X R57, R12.reuse, 0x1, R9, P1 ;  /* 0x000000010c397824 */ /* 0x040fe400008e0609 */
[----:B------:R-:W-:Y:S01]  /*4b070*/  IMAD.X R45, R12, 0x1, R11, P5 ;  /* 0x000000010c2d7824 */ /* 0x000fe200028e060b */
[----:B------:R-:W-:-:S02]  /*4b080*/  SHF.R.S32.HI R13, RZ, 0x1f, R43 ;  /* 0x0000001fff0d7819 */ /* 0x000fc4000001142b */
[----:B------:R-:W-:Y:S01]  /*4b090*/  IADD3 R46, P3, PT, R43, R8, RZ ;  /* 0x000000082b2e7210 */ /* 0x000fe20007f7e0ff */
[----:B--2---:R-:W-:Y:S02]  /*4b0a0*/  IMAD.MOV.U32 R29, RZ, RZ, R22 ;  /* 0x000000ffff1d7224 */ /* 0x004fe400078e0016 */
[----:B------:R-:W-:Y:S02]  /*4b0b0*/  IMAD.MOV.U32 R22, RZ, RZ, R19 ;  /* 0x000000ffff167224 */ /* 0x000fe400078e0013 */
[----:B------:R-:W-:Y:S02]  /*4b0c0*/  IMAD.MOV.U32 R19, RZ, RZ, R7 ;  /* 0x000000ffff137224 */ /* 0x000fe400078e0007 */
[----:B------:R-:W2:Y:S04]  /*4b0d0*/  LDL.LU R7, [R1+0x17fc] ;  /* 0x0017fc0001077983 */ /* 0x000ea80000300800 */
[----:B------:R-:W-:Y:S04]  /*4b0e0*/  STL.64 [R1+0x788], R56 ;  /* 0x0007883801007387 */ /* 0x000fe80000100a00 */
[----:B------:R0:W-:Y:S01]  /*4b0f0*/  STL.64 [R1+0x780], R44 ;  /* 0x0007802c01007387 */ /* 0x0001e20000100a00 */
[----:B------:R-:W-:Y:S01]  /*4b100*/  IMAD.X R47, R13, 0x1, R9, P3 ;  /* 0x000000010d2f7824 */ /* 0x000fe200018e0609 */
        /* <DEDUP_REMOVED lines=9> */
[----:B------:R-:W-:Y:S02]  /*4b1a0*/  IMAD.X R45, R13, 0x1, R11, P5 ;  /* 0x000000010d2d7824 */ /* 0x000fe400028e060b */
[----:B------:R-:W-:Y:S02]  /*4b1b0*/  IMAD.MOV.U32 R30, RZ, RZ, R29 ;  /* 0x000000ffff1e7224 */ /* 0x000fe400078e001d */
[----:B------:R-:W-:Y:S02]  /*4b1c0*/  IMAD.MOV.U32 R29, RZ, RZ, R25 ;  /* 0x000000ffff1d7224 */ /* 0x000fe400078e0019 */
[----:B------:R-:W3:Y:S01]  /*4b1d0*/  LDL.LU R25, [R1+0xa20] ;  /* 0x000a200001197983 */ /* 0x000ee20000300800 */
[----:B------:R-:W-:-:S03]  /*4b1e0*/  SHF.R.S32.HI R12, RZ, 0x1f, R40 ;  /* 0x0000001fff0c7819 */ /* 0x000fc60000011428 */
[----:B------:R-:W-:Y:S01]  /*4b1f0*/  STL.64 [R1+0x798], R46 ;  /* 0x0007982e01007387 */ /* 0x000fe20000100a00 */
[----:B------:R-:W-:-:S03]  /*4b200*/  IADD3 R56, P1, PT, R40, R8, RZ ;  /* 0x0000000828387210 */ /* 0x000fc60007f3e0ff */
[----:B------:R0:W-:Y:S02]  /*4b210*/  STL.64 [R1+0x790], R44 ;  /* 0x0007902c01007387 */ /* 0x0001e40000100a00 */
[----:B------:R-:W-:Y:S01]  /*4b220*/  IMAD.X R57, R12, 0x1, R9, P1 ;  /* 0x000000010c397824 */ /* 0x000fe200008e0609 */
[----:B0-----:R-:W-:Y:S01]  /*4b230*/  IADD3 R44, P5, PT, R40, R10, RZ ;  /* 0x0000000a282c7210 */ /* 0x001fe20007fbe0ff */
[----:B------:R-:W-:Y:S02]  /*4b240*/  IMAD.MOV.U32 R40, RZ, RZ, R36 ;  /* 0x000000ffff287224 */ /* 0x000fe400078e0024 */
[----:B------:R-:W-:Y:S02]  /*4b250*/  IMAD.MOV.U32 R36, RZ, RZ, R35 ;  /* 0x000000ffff247224 */ /* 0x000fe400078e0023 */
[----:B------:R-:W-:Y:S02]  /*4b260*/  IMAD.MOV.U32 R35, RZ, RZ, R34 ;  /* 0x000000ffff237224 */ /* 0x000fe400078e0022 */
[----:B------:R-:W-:-:S02]  /*4b270*/  IMAD.MOV.U32 R34, RZ, RZ, R33 ;  /* 0x000000ffff227224 */ /* 0x000fc400078e0021 */
[----:B------:R-:W-:Y:S02]  /*4b280*/  IMAD.MOV.U32 R33, RZ, RZ, R32 ;  /* 0x000000ffff217224 */ /* 0x000fe400078e0020 */
[----:B------:R-:W-:Y:S02]  /*4b290*/  IMAD.MOV.U32 R32, RZ, RZ, R31 ;  /* 0x000000ffff207224 */ /* 0x000fe400078e001f */
[----:B------:R-:W-:Y:S02]  /*4b2a0*/  IMAD.MOV.U32 R31, RZ, RZ, R30 ;  /* 0x000000ffff1f7224 */ /* 0x000fe400078e001e */
[----:B------:R-:W-:Y:S02]  /*4b2b0*/  IMAD.X R45, R12, 0x1, R11, P5 ;  /* 0x000000010c2d7824 */ /* 0x000fe400028e060b */
[----:B------:R-:W-:Y:S02]  /*4b2c0*/  IMAD.MOV.U32 R30, RZ, RZ, R29 ;  /* 0x000000ffff1e7224 */ /* 0x000fe400078e001d */
[----:B------:R-:W-:-:S02]  /*4b2d0*/  IMAD.MOV.U32 R29, RZ, RZ, R24 ;  /* 0x000000ffff1d7224 */ /* 0x000fc400078e0018 */
[----:B------:R-:W4:Y:S01]  /*4b2e0*/  LDL.LU R24, [R1+0xa24] ;  /* 0x000a240001187983 */ /* 0x000f220000300800 */
        /* <DEDUP_REMOVED lines=14> */
[----:B------:R-:W-:Y:S02]  /*4b3d0*/  IMAD.X R45, R13, 0x1, R11, P5 ;  /* 0x000000010d2d7824 */ /* 0x000fe400028e060b */
[----:B------:R-:W-:-:S02]  /*4b3e0*/  IMAD.MOV.U32 R30, RZ, RZ, R29 ;  /* 0x000000ffff1e7224 */ /* 0x000fc400078e001d */
        /* <DEDUP_REMOVED lines=18> */
[----:B------:R-:W-:Y:S01]  /*4b510*/  IMAD.MOV.U32 R29, RZ, RZ, R28 ;  /* 0x000000ffff1d7224 */ /* 0x000fe200078e001c */
[----:B------:R-:W-:Y:S01]  /*4b520*/  STL.64 [R1+0x7c8], R56 ;  /* 0x0007c83801007387 */ /* 0x000fe20000100a00 */
[----:B------:R-:W-:Y:S02]  /*4b530*/  IMAD.MOV.U32 R28, RZ, RZ, R23 ;  /* 0x000000ffff1c7224 */ /* 0x000fe400078e0017 */
[----:B------:R-:W-:Y:S01]  /*4b540*/  IMAD.MOV.U32 R23, RZ, RZ, R20 ;  /* 0x000000ffff177224 */ /* 0x000fe200078e0014 */
[----:B------:R0:W-:Y:S01]  /*4b550*/  STL.64 [R1+0x7c0], R44 ;  /* 0x0007c02c01007387 */ /* 0x0001e20000100a00 */
[----:B--2---:R-:W-:-:S03]  /*4b560*/  IMAD.MOV.U32 R20, RZ, RZ, R7 ;  /* 0x000000ffff147224 */ /* 0x004fc600078e0007 */
[----:B------:R-:W2:Y:S01]  /*4b570*/  LDL.LU R7, [R1+0x894] ;  /* 0x0008940001077983 */ /* 0x000ea20000300800 */
[----:B------:R-:W-:Y:S02]  /*4b580*/  SHF.R.S32.HI R13, RZ, 0x1f, R39 ;  /* 0x0000001fff0d7819 */ /* 0x000fe40000011427 */
[C---:B------:R-:W-:Y:S02]  /*4b590*/  IADD3 R46, P3, PT, R39.reuse, R8, RZ ;  /* 0x00000008272e7210 */ /* 0x040fe40007f7e0ff */
[----:B0-----:R-:W-:Y:S01]  /*4b5a0*/  IADD3 R44, P5, PT, R39, R10, RZ ;  /* 0x0000000a272c7210 */ /* 0x001fe20007fbe0ff */
[----:B------:R-:W-:Y:S02]  /*4b5b0*/  IMAD.MOV.U32 R39, RZ, RZ, R36 ;  /* 0x000000ffff277224 */ /* 0x000fe400078e0024 */
[C---:B------:R-:W-:Y:S02]  /*4b5c0*/  IMAD.X R47, R13.reuse, 0x1, R9, P3 ;  /* 0x000000010d2f7824 */ /* 0x040fe400018e0609 */
[----:B------:R-:W-:-:S02]  /*4b5d0*/  IMAD.X R45, R13, 0x1, R11, P5 ;  /* 0x000000010d2d7824 */ /* 0x000fc400028e060b */
[----:B------:R-:W-:Y:S01]  /*4b5e0*/  IMAD.MOV.U32 R36, RZ, RZ, R35 ;  /* 0x000000ffff247224 */ /* 0x000fe200078e0023 */
[----:B------:R-:W-:Y:S01]  /*4b5f0*/  STL.64 [R1+0x7e0], R46 ;  /* 0x0007e02e01007387 */ /* 0x000fe20000100a00 */
[----:B------:R-:W-:Y:S01]  /*4b600*/  IMAD.MOV.U32 R35, RZ, RZ, R34 ;  /* 0x000000ffff237224 */ /* 0x000fe200078e0022 */
[----:B------:R-:W-:Y:S01]  /*4b610*/  SHF.R.S32.HI R12, RZ, 0x1f, R38 ;  /* 0x0000001fff0c7819 */ /* 0x000fe20000011426 */
[----:B------:R-:W-:Y:S01]  /*4b620*/  IMAD.MOV.U32 R34, RZ, RZ, R33 ;  /* 0x000000ffff227224 */ /* 0x000fe200078e0021 */
[----:B------:R-:W-:Y:S01]  /*4b630*/  IADD3 R56, P1, PT, R38, R8, RZ ;  /* 0x0000000826387210 */ /* 0x000fe20007f3e0ff */
[----:B------:R0:W-:Y:S01]  /*4b640*/  STL.64 [R1+0x7d8], R44 ;  /* 0x0007d82c01007387 */ /* 0x0001e20000100a00 */
[----:B------:R-:W-:Y:S02]  /*4b650*/  IMAD.MOV.U32 R33, RZ, RZ, R32 ;  /* 0x000000ffff217224 */ /* 0x000fe400078e0020 */
[----:B------:R-:W-:Y:S02]  /*4b660*/  IMAD.MOV.U32 R32, RZ, RZ, R31 ;  /* 0x000000ffff207224 */ /* 0x000fe400078e001f */
[----:B------:R-:W-:-:S02]  /*4b670*/  IMAD.MOV.U32 R31, RZ, RZ, R30 ;  /* 0x000000ffff1f7224 */ /* 0x000fc400078e001e */
[----:B------:R-:W-:Y:S02]  /*4b680*/  IMAD.MOV.U32 R30, RZ, RZ, R29 ;  /* 0x000000ffff1e7224 */ /* 0x000fe400078e001d */
[----:B------:R-:W-:Y:S01]  /*4b690*/  IMAD.MOV.U32 R29, RZ, RZ, R28 ;  /* 0x000000ffff1d7224 */ /* 0x000fe200078e001c */
[----:B0-----:R-:W-:Y:S01]  /*4b6a0*/  IADD3 R44, P5, PT, R38, R10, RZ ;  /* 0x0000000a262c7210 */ /* 0x001fe20007fbe0ff */
[----:B------:R-:W-:Y:S02]  /*4b6b0*/  IMAD.MOV.U32 R28, RZ, RZ, R23 ;  /* 0x000000ffff1c7224 */ /* 0x000fe400078e0017 */
[C---:B------:R-:W-:Y:S02]  /*4b6c0*/  IMAD.X R57, R12.reuse, 0x1, R9, P1 ;  /* 0x000000010c397824 */ /* 0x040fe400008e0609 */
[----:B------:R-:W-:Y:S02]  /*4b6d0*/  IMAD.MOV.U32 R23, RZ, RZ, R20 ;  /* 0x000000ffff177224 */ /* 0x000fe400078e0014 */
[----:B------:R-:W-:-:S02]  /*4b6e0*/  IMAD.X R45, R12, 0x1, R11, P5 ;  /* 0x000000010c2d7824 */ /* 0x000fc400028e060b */
[----:B------:R-:W-:Y:S01]  /*4b6f0*/  IMAD.MOV.U32 R38, RZ, RZ, R36 ;  /* 0x000000ffff267224 */ /* 0x000fe200078e0024 */
[----:B------:R-:W-:Y:S01]  /*4b700*/  SHF.R.S32.HI R13, RZ, 0x1f, R43 ;  /* 0x0000001fff0d7819 */ /* 0x000fe2000001142b */
        /* <DEDUP_REMOVED lines=8> */
[----:B------:R-:W-:Y:S02]  /*4b790*/  IMAD.X R47, R13, 0x1, R9, P3 ;  /* 0x000000010d2f7824 */ /* 0x000fe400018e0609 */
[----:B------:R-:W-:Y:S01]  /*4b7a0*/  IMAD.MOV.U32 R29, RZ, RZ, R28 ;  /* 0x000000ffff1d7224 */ /* 0x000fe200078e001c */
[----:B------:R-:W-:Y:S01]  /*4b7b0*/  SHF.R.S32.HI R12, RZ, 0x1f, R37 ;  /* 0x0000001fff0c7819 */ /* 0x000fe20000011425 */
[----:B------:R-:W-:Y:S01]  /*4b7c0*/  VIADD R5, R4, UR9 ;  /* 0x0000000904057c36 */ /* 0x000fe20008000000 */
[----:B------:R-:W0:Y:S01]  /*4b7d0*/  LDCU.64 UR8, c[0x0][0x398] ;  /* 0x00007300ff0877ac */ /* 0x000e220008000a00 */
[----:B--2---:R-:W-:-:S02]  /*4b7e0*/  IMAD.MOV.U32 R20, RZ, RZ, R7 ;  /* 0x000000ffff147224 */ /* 0x004fc400078e0007 */
[----:B------:R-:W-:Y:S02]  /*4b7f0*/  IMAD.MOV.U32 R7, RZ, RZ, R54 ;  /* 0x000000ffff077224 */ /* 0x000fe400078e0036 */
[----:B------:R-:W2:Y:S04]  /*4b800*/  LDL.LU R54, [R1+0x4ac] ;  /* 0x0004ac0001367983 */ /* 0x000ea80000300800 */
[----:B------:R-:W-:Y:S04]  /*4b810*/  STL.64 [R1+0x7f0], R56 ;  /* 0x0007f03801007387 */ /* 0x000fe80000100a00 */
[----:B------:R0:W-:Y:S01]  /*4b820*/  STL.64 [R1+0x7e8], R44 ;  /* 0x0007e82c01007387 */ /* 0x0001e20000100a00 */
[----:B------:R-:W-:-:S02]  /*4b830*/  IMAD.MOV.U32 R28, RZ, RZ, R20 ;  /* 0x000000ffff1c7224 */ /* 0x000fc400078e0014 */
[----:B------:R-:W-:Y:S02]  /*4b840*/  IMAD.MOV.U32 R20, RZ, RZ, R52 ;  /* 0x000000ffff147224 */ /* 0x000fe400078e0034 */
[----:B------:R-:W2:Y:S01]  /*4b850*/  LDL.LU R52, [R1+0x4e4] ;  /* 0x0004e40001347983 */ /* 0x000ea20000300800 */
[----:B0-----:R-:W-:-:S03]  /*4b860*/  IADD3 R44, P5, PT, R43, R10, RZ ;  /* 0x0000000a2b2c7210 */ /* 0x001fc60007fbe0ff */
[----:B------:R-:W-:Y:S02]  /*4b870*/  STL.64 [R1+0x800], R46 ;  /* 0x0008002e01007387 */ /* 0x000fe40000100a00 */
[----:B------:R-:W-:Y:S01]  /*4b880*/  IMAD.X R45, R13, 0x1, R11, P5 ;  /* 0x000000010d2d7824 */ /* 0x000fe200028e060b */
[----:B------:R-:W-:-:S04]  /*4b890*/  IADD3 R56, P1, PT, R37, R8, RZ ;  /* 0x0000000825387210 */ /* 0x000fc80007f3e0ff */
[----:B------:R0:W-:Y:S01]  /*4b8a0*/  STL.64 [R1+0x7f8], R44 ;  /* 0x0007f82c01007387 */ /* 0x0001e20000100a00 */
[----:B------:R-:W-:Y:S01]  /*4b8b0*/  IMAD.X R57, R12, 0x1, R9, P1 ;  /* 0x000000010c397824 */ /* 0x000fe200008e0609 */
        /* <DEDUP_REMOVED lines=10> */
[----:B------:R-:W-:Y:S02]  /*4b960*/  IMAD.MOV.U32 R28, RZ, RZ, R20 ;  /* 0x000000ffff1c7224 */ /* 0x000fe400078e0014 */
[----:B------:R-:W-:Y:S01]  /*4b970*/  IMAD.X R45, R12, 0x1, R11, P5 ;  /* 0x000000010c2d7824 */ /* 0x000fe200028e060b */
[----:B------:R-:W-:Y:S01]  /*4b980*/  SHF.R.S32.HI R13, RZ, 0x1f, R42 ;  /* 0x0000001fff0d7819 */ /* 0x000fe2000001142a */
[----:B------:R-:W-:Y:S01]  /*4b990*/  IMAD.MOV.U32 R20, RZ, RZ, R51 ;  /* 0x000000ffff147224 */ /* 0x000fe200078e0033 */
[----:B------:R-:W-:Y:S01]  /*4b9a0*/  IADD3 R46, P3, PT, R42, R8, RZ ;  /* 0x000000082a2e7210 */ /* 0x000fe20007f7e0ff */
[----:B------:R-:W-:-:S02]  /*4b9b0*/  IMAD.MOV.U32 R43, RZ, RZ, R36 ;  /* 0x000000ffff2b7224 */ /* 0x000fc400078e0024 */
[----:B------:R-:W-:Y:S02]  /*4b9c0*/  IMAD.MOV.U32 R51, RZ, RZ, R50 ;  /* 0x000000ffff337224 */ /* 0x000fe400078e0032 */
[----:B------:R-:W-:Y:S01]  /*4b9d0*/  IMAD.MOV.U32 R36, RZ, RZ, R35 ;  /* 0x000000ffff247224 */ /* 0x000fe200078e0023 */
[----:B------:R-:W2:Y:S01]  /*4b9e0*/  LDL.LU R50, [R1+0x4c0] ;  /* 0x0004c00001327983 */ /* 0x000ea20000300800 */
[----:B------:R-:W-:Y:S02]  /*4b9f0*/  IMAD.MOV.U32 R35, RZ, RZ, R34 ;  /* 0x000000ffff237224 */ /* 0x000fe400078e0022 */
[----:B------:R-:W-:Y:S01]  /*4ba00*/  IMAD.MOV.U32 R34, RZ, RZ, R33 ;  /* 0x000000ffff227224 */ /* 0x000fe200078e0021 */
[----:B------:R-:W-:Y:S01]  /*4ba10*/  STL.64 [R1+0x810], R56 ;  /* 0x0008103801007387 */ /* 0x000fe20000100a00 */
[----:B------:R-:W-:Y:S02]  /*4ba20*/  IMAD.MOV.U32 R33, RZ, RZ, R32 ;  /* 0x000000ffff217224 */ /* 0x000fe400078e0020 */
[----:B------:R-:W-:Y:S01]  /*4ba30*/  IMAD.MOV.U32 R32, RZ, RZ, R31 ;  /* 0x000000ffff207224 */ /* 0x000fe200078e001f */
[----:B------:R0:W-:Y:S01]  /*4ba40*/  STL.64 [R1+0x808], R44 ;  /* 0x0008082c01007387 */ /* 0x0001e20000100a00 */
[----:B------:R-:W-:-:S02]  /*4ba50*/  IMAD.MOV.U32 R31, RZ, RZ, R29 ;  /* 0x000000ffff1f7224 */ /* 0x000fc400078e001d */
[C---:B------:R-:W-:Y:S02]  /*4ba60*/  IMAD.X R47, R13.reuse, 0x1, R9, P3 ;  /* 0x000000010d2f7824 */ /* 0x040fe400018e0609 */
[----:B------:R-:W-:Y:S02]  /*4ba70*/  IMAD.MOV.U32 R29, RZ, RZ, R28 ;  /* 0x000000ffff1d7224 */ /* 0x000fe400078e001c */
[----:B------:R-:W-:Y:S01]  /*4ba80*/  IMAD.MOV.U32 R28, RZ, RZ, R16 ;  /* 0x000000ffff1c7224 */ /* 0x000fe200078e0010 */
[----:B0-----:R-:W-:Y:S01]  /*4ba90*/  IADD3 R44, P5, PT, R42, R10, RZ ;  /* 0x0000000a2a2c7210 */ /* 0x001fe20007fbe0ff */
[----:B------:R-:W-:Y:S02]  /*4baa0*/  IMAD.MOV.U32 R16, RZ, RZ, R15 ;  /* 0x000000ffff107224 */ /* 0x000fe400078e000f */
[----:B------:R-:W2:Y:S02]  /*4bab0*/  LDL.LU R15, [R1+0x500] ;  /* 0x00050000010f7983 */ /* 0x000ea40000300800 */
[----:B------:R-:W-:Y:S01]  /*4bac0*/  IMAD.X R45, R13, 0x1, R11, P5 ;  /* 0x000000010d2d7824 */ /* 0x000fe200028e060b */
[----:B------:R-:W-:Y:S01]  /*4bad0*/  SHF.R.S32.HI R12, RZ, 0x1f, R41 ;  /* 0x0000001fff0c7819 */ /* 0x000fe20000011429 */
[----:B------:R0:W-:Y:S01]  /*4bae0*/  STL.64 [R1+0x820], R46 ;  /* 0x0008202e01007387 */ /* 0x0001e20000100a00 */
[C---:B------:R-:W-:Y:S01]  /*4baf0*/  IADD3 R56, P1, PT, R41.reuse, R8, RZ ;  /* 0x0000000829387210 */ /* 0x040fe20007f3e0ff */
[----:B------:R-:W-:Y:S01]  /*4bb00*/  IMAD.MOV.U32 R42, RZ, RZ, R36 ;  /* 0x000000ffff2a7224 */ /* 0x000fe200078e0024 */
[----:B------:R-:W-:Y:S01]  /*4bb10*/  SHF.R.S32.HI R13, RZ, 0x1f, R40 ;  /* 0x0000001fff0d7819 */ /* 0x000fe20000011428 */
[----:B------:R1:W-:Y:S01]  /*4bb20*/  STL.64 [R1+0x818], R44 ;  /* 0x0008182c01007387 */ /* 0x0003e20000100a00 */
[----:B------:R-:W-:Y:S01]  /*4bb30*/  IMAD.MOV.U32 R36, RZ, RZ, R35 ;  /* 0x000000ffff247224 */ /* 0x000fe200078e0023 */
[----:B0-----:R-:W-:Y:S01]  /*4bb40*/  IADD3 R46, P5, PT, R41, R10, RZ ;  /* 0x0000000a292e7210 */ /* 0x001fe20007fbe0ff */
[----:B------:R-:W-:Y:S01]  /*4bb50*/  IMAD.MOV.U32 R35, RZ, RZ, R34 ;  /* 0x000000ffff237224 */ /* 0x000fe200078e0022 */
[----:B-1----:R-:W-:-:S03]  /*4bb60*/  IADD3 R44, P3, PT, R40, R8, RZ ;  /* 0x00000008282c7210 */ /* 0x002fc60007f7e0ff */
[----:B------:R-:W-:Y:S01]  /*4bb70*/  IMAD.X R47, R12, 0x1, R11, P5 ;  /* 0x000000010c2f7824 */ /* 0x000fe200028e060b */
[----:B------:R-:W-:Y:S01]  /*4bb80*/  IADD3 R40, P5, PT, R40, R10, RZ ;  /* 0x0000000a28287210 */ /* 0x000fe20007fbe0ff */
[----:B------:R-:W-:Y:S02]  /*4bb90*/  IMAD.X R57, R12, 0x1, R9, P1 ;  /* 0x000000010c397824 */ /* 0x000fe400008e0609 */
[----:B------:R-:W-:Y:S02]  /*4bba0*/  IMAD.MOV.U32 R34, RZ, RZ, R33 ;  /* 0x000000ffff227224 */ /* 0x000fe400078e0021 */
[----:B------:R-:W-:Y:S02]  /*4bbb0*/  IMAD.MOV.U32 R33, RZ, RZ, R32 ;  /* 0x000000ffff217224 */ /* 0x000fe400078e0020 */
[----:B------:R-:W-:Y:S02]  /*4bbc0*/  IMAD.X R45, R13, 0x1, R9, P3 ;  /* 0x000000010d2d7824 */ /* 0x000fe400018e0609 */
[----:B------:R-:W-:-:S02]  /*4bbd0*/  IMAD.MOV.U32 R32, RZ, RZ, R31 ;  /* 0x000000ffff207224 */ /* 0x000fc400078e001f */
[----:B------:R-:W-:Y:S01]  /*4bbe0*/  IMAD.MOV.U32 R31, RZ, RZ, R29 ;  /* 0x000000ffff1f7224 */ /* 0x000fe200078e001d */
[----:B------:R-:W-:Y:S01]  /*4bbf0*/  STL.64 [R1+0x838], R56 ;  /* 0x0008383801007387 */ /* 0x000fe20000100a00 */
[----:B------:R-:W-:Y:S02]  /*4bc00*/  IMAD.MOV.U32 R29, RZ, RZ, R28 ;  /* 0x000000ffff1d7224 */ /* 0x000fe400078e001c */
[----:B------:R-:W-:Y:S01]  /*4bc10*/  IMAD.X R41, R13, 0x1, R11, P5 ;  /* 0x000000010d297824 */ /* 0x000fe200028e060b */
[----:B------:R-:W-:Y:S01]  /*4bc20*/  STL.64 [R1+0x830], R46 ;  /* 0x0008302e01007387 */ /* 0x000fe20000100a00 */
[----:B------:R-:W-:Y:S02]  /*4bc30*/  IMAD.MOV.U32 R28, RZ, RZ, R22 ;  /* 0x000000ffff1c7224 */ /* 0x000fe400078e0016 */
[----:B------:R-:W-:Y:S01]  /*4bc40*/  IMAD.MOV.U32 R22, RZ, RZ, R19 ;  /* 0x000000ffff167224 */ /* 0x000fe200078e0013 */
[----:B------:R-:W-:Y:S01]  /*4bc50*/  STL.64 [R1+0x848], R44 ;  /* 0x0008482c01007387 */ /* 0x000fe20000100a00 */
[----:B------:R-:W-:-:S03]  /*4bc60*/  IMAD.MOV.U32 R19, RZ, RZ, R5 ;  /* 0x000000ffff137224 */ /* 0x000fc600078e0005 */
[----:B------:R-:W2:Y:S04]  /*4bc70*/  LDL.LU R5, [R1+0x17f8] ;  /* 0x0017f80001057983 */ /* 0x000ea80000300800 */
[----:B------:R0:W-:Y:S02]  /*4bc80*/  STL.64 [R1+0x840], R40 ;  /* 0x0008402801007387 */ /* 0x0001e40000100a00 */
[----:B0-----:R-:W-:Y:S02]  /*4bc90*/  IMAD.MOV.U32 R41, RZ, RZ, R36 ;  /* 0x000000ffff297224 */ /* 0x001fe400078e0024 */
[----:B------:R-:W-:Y:S02]  /*4bca0*/  IMAD.MOV.U32 R36, RZ, RZ, R35 ;  /* 0x000000ffff247224 */ /* 0x000fe400078e0023 */
[----:B------:R-:W-:-:S02]  /*4bcb0*/  IMAD.MOV.U32 R35, RZ, RZ, R34 ;  /* 0x000000ffff237224 */ /* 0x000fc400078e0022 */
[----:B------:R-:W-:Y:S02]  /*4bcc0*/  IMAD.MOV.U32 R34, RZ, RZ, R33 ;  /* 0x000000ffff227224 */ /* 0x000fe400078e0021 */
[----:B------:R-:W-:Y:S02]  /*4bcd0*/  IMAD.MOV.U32 R33, RZ, RZ, R32 ;  /* 0x000000ffff217224 */ /* 0x000fe400078e0020 */
[----:B------:R-:W-:Y:S02]  /*4bce0*/  IMAD.MOV.U32 R32, RZ, RZ, R31 ;  /* 0x000000ffff207224 */ /* 0x000fe400078e001f */
[----:B------:R-:W-:Y:S02]  /*4bcf0*/  IMAD.MOV.U32 R31, RZ, RZ, R28 ;  /* 0x000000ffff1f7224 */ /* 0x000fe400078e001c */
[----:B------:R-:W2:Y:S01]  /*4bd00*/  LDL.LU R28, [R1+0x928] ;  /* 0x00092800011c7983 */ /* 0x000ea20000300800 */
[----:B------:R-:W-:Y:S02]  /*4bd10*/  SHF.R.S32.HI R12, RZ, 0x1f, R39 ;  /* 0x0000001fff0c7819 */ /* 0x000fe40000011427 */
[----:B------:R-:W-:-:S02]  /*4bd20*/  IADD3 R56, P1, PT, R39, R8, RZ ;  /* 0x0000000827387210 */ /* 0x000fc40007f3e0ff */
[----:B------:R-:W-:Y:S01]  /*4bd30*/  IADD3 R46, P5, PT, R39, R10, RZ ;  /* 0x0000000a272e7210 */ /* 0x000fe20007fbe0ff */
[----:B------:R-:W-:Y:S02]  /*4bd40*/  IMAD.MOV.U32 R40, RZ, RZ, R36 ;  /* 0x000000ffff287224 */ /* 0x000fe400078e0024 */
[C---:B------:R-:W-:Y:S02]  /*4bd50*/  IMAD.X R57, R12.reuse, 0x1, R9, P1 ;  /* 0x000000010c397824 */ /* 0x040fe400008e0609 */
[----:B------:R-:W-:Y:S02]  /*4bd60*/  IMAD.MOV.U32 R36, RZ, RZ, R35 ;  /* 0x000000ffff247224 */ /* 0x000fe400078e0023 */
[----:B------:R-:W-:Y:S02]  /*4bd70*/  IMAD.X R47, R12, 0x1, R11, P5 ;  /* 0x000000010c2f7824 */ /* 0x000fe400028e060b */
[----:B------:R-:W-:Y:S02]  /*4bd80*/  IMAD.MOV.U32 R35, RZ, RZ, R34 ;  /* 0x000000ffff237224 */ /* 0x000fe400078e0022 */
[----:B------:R-:W-:-:S02]  /*4bd90*/  IMAD.MOV.U32 R34, RZ, RZ, R33 ;  /* 0x000000ffff227224 */ /* 0x000fc400078e0021 */
[----:B------:R-:W-:Y:S01]  /*4bda0*/  IMAD.MOV.U32 R33, RZ, RZ, R32 ;  /* 0x000000ffff217224 */ /* 0x000fe200078e0020 */
[----:B------:R0:W-:Y:S01]  /*4bdb0*/  STL.64 [R1+0x858], R56 ;  /* 0x0008583801007387 */ /* 0x0001e20000100a00 */
[----:B------:R-:W-:-:S03]  /*4bdc0*/  IMAD.MOV.U32 R32, RZ, RZ, R31 ;  /* 0x000000ffff207224 */ /* 0x000fc600078e001f */
[----:B------:R-:W-:Y:S01]  /*4bdd0*/  STL.64 [R1+0x850], R46 ;  /* 0x0008502e01007387 */ /* 0x000fe20000100a00 */
[----:B--2---:R-:W-:Y:S02]  /*4bde0*/  IMAD.MOV.U32 R31, RZ, RZ, R28 ;  /* 0x000000ffff1f7224 */ /* 0x004fe400078e001c */
[----:B------:R-:W-:Y:S02]  /*4bdf0*/  IMAD.MOV.U32 R28, RZ, RZ, R26 ;  /* 0x000000ffff1c7224 */ /* 0x000fe400078e001a */
[----:B------:R-:W2:Y:S01]  /*4be00*/  LDL.LU R26, [R1+0x938] ;  /* 0x00093800011a7983 */ /* 0x000ea20000300800 */
[----:B------:R-:W-:Y:S02]  /*4be10*/  SHF.R.S32.HI R13, RZ, 0x1f, R38 ;  /* 0x0000001fff0d7819 */ /* 0x000fe40000011426 */
[C---:B------:R-:W-:Y:S02]  /*4be20*/  IADD3 R44, P3, PT, R38.reuse, R8, RZ ;  /* 0x00000008262c7210 */ /* 0x040fe40007f7e0ff */
[----:B------:R-:W-:-:S03]  /*4be30*/  IADD3 R38, P5, PT, R38, R10, RZ ;  /* 0x0000000a26267210 */ /* 0x000fc60007fbe0ff */
[C---:B------:R-:W-:Y:S02]  /*4be40*/  IMAD.X R45, R13.reuse, 0x1, R9, P3 ;  /* 0x000000010d2d7824 */ /* 0x040fe400018e0609 */
[----:B------:R-:W-:-:S03]  /*4be50*/  IMAD.X R39, R13, 0x1, R11, P5 ;  /* 0x000000010d277824 */ /* 0x000fc600028e060b */
[----:B------:R-:W-:Y:S04]  /*4be60*/  STL.64 [R1+0x868], R44 ;  /* 0x0008682c01007387 */ /* 0x000fe80000100a00 */
[----:B------:R1:W-:Y:S01]  /*4be70*/  STL.64 [R1+0x860], R38 ;  /* 0x0008602601007387 */ /* 0x0003e20000100a00 */
[----:B------:R-:W-:Y:S02]  /*4be80*/  SHF.R.S32.HI R12, RZ, 0x1f, R37 ;  /* 0x0000001fff0c7819 */ /* 0x000fe40000011425 */
[----:B0-----:R-:W-:Y:S01]  /*4be90*/  IADD3 R56, P1, PT, R37, R8, RZ ;  /* 0x0000000825387210 */ /* 0x001fe20007f3e0ff */
[----:B-1----:R-:W-:Y:S02]  /*4bea0*/  IMAD.MOV.U32 R39, RZ, RZ, R36 ;  /* 0x000000ffff277224 */ /* 0x002fe400078e0024 */
        /* <DEDUP_REMOVED lines=8> */
[----:B------:R-:W-:Y:S01]  /*4bf30*/  IMAD.MOV.U32 R35, RZ, RZ, R34 ;  /* 0x000000ffff237224 */ /* 0x000fe200078e0022 */
[----:B------:R-:W-:Y:S01]  /*4bf40*/  IADD3 R44, P5, PT, R37, R10, RZ ;  /* 0x0000000a252c7210 */ /* 0x000fe20007fbe0ff */
[----:B------:R-:W-:Y:S02]  /*4bf50*/  IMAD.MOV.U32 R34, RZ, RZ, R33 ;  /* 0x000000ffff227224 */ /* 0x000fe400078e0021 */
[----:B------:R-:W-:Y:S02]  /*4bf60*/  IMAD.MOV.U32 R33, RZ, RZ, R32 ;  /* 0x000000ffff217224 */ /* 0x000fe400078e0020 */
[----:B------:R-:W-:Y:S02]  /*4bf70*/  IMAD.MOV.U32 R32, RZ, RZ, R31 ;  /* 0x000000ffff207224 */ /* 0x000fe400078e001f */
[----:B------:R-:W-:-:S02]  /*4bf80*/  IMAD.X R57, R12, 0x1, R9, P1 ;  /* 0x000000010c397824 */ /* 0x000fc400008e0609 */
[----:B------:R-:W-:Y:S02]  /*4bf90*/  IMAD.MOV.U32 R37, RZ, RZ, R35 ;  /* 0x000000ffff257224 */ /* 0x000fe400078e0023 */
[----:B------:R-:W-:Y:S01]  /*4bfa0*/  IMAD.MOV.U32 R35, RZ, RZ, R34 ;  /* 0x000000ffff237224 */ /* 0x000fe200078e0022 */
[----:B------:R-:W-:Y:S01]  /*4bfb0*/  SHF.R.S32.HI R13, RZ, 0x1f, R43 ;  /* 0x0000001fff0d7819 */ /* 0x000fe2000001142b */
[----:B------:R-:W-:Y:S01]  /*4bfc0*/  IMAD.MOV.U32 R34, RZ, RZ, R33 ;  /* 0x000000ffff227224 */ /* 0x000fe200078e0021 */
[----:B------:R-:W-:Y:S01]  /*4bfd0*/  IADD3 R46, P3, PT, R43, R8, RZ ;  /* 0x000000082b2e7210 */ /* 0x000fe20007f7e0ff */
[----:B------:R-:W-:Y:S02]  /*4bfe0*/  IMAD.X R45, R12, 0x1, R11, P5 ;  /* 0x000000010c2d7824 */ /* 0x000fe400028e060b */
[----:B------:R-:W-:Y:S02]  /*4bff0*/  IMAD.MOV.U32 R33, RZ, RZ, R32 ;  /* 0x000000ffff217224 */ /* 0x000fe400078e0020 */
[----:B------:R-:W-:Y:S01]  /*4c000*/  IMAD.X R47, R13, 0x1, R9, P3 ;  /* 0x000000010d2f7824 */ /* 0x000fe200018e0609 */
[----:B------:R-:W-:Y:S01]  /*4c010*/  SHF.R.S32.HI R12, RZ, 0x1f, R36 ;  /* 0x0000001fff0c7819 */ /* 0x000fe20000011424 */
[----:B--2---:R-:W-:-:S02]  /*4c020*/  IMAD.MOV.U32 R28, RZ, RZ, R26 ;  /* 0x000000ffff1c7224 */ /* 0x004fc400078e001a */
[----:B------:R-:W-:Y:S02]  /*4c030*/  IMAD.MOV.U32 R26, RZ, RZ, R17 ;  /* 0x000000ffff1a7224 */ /* 0x000fe400078e0011 */
[----:B---3--:R-:W-:Y:S02]  /*4c040*/  IMAD.MOV.U32 R17, RZ, RZ, R14 ;  /* 0x000000ffff117224 */ /* 0x008fe400078e000e */
[----:B------:R-:W-:Y:S02]  /*4c050*/  IMAD.MOV.U32 R14, RZ, RZ, R3 ;  /* 0x000000ffff0e7224 */ /* 0x000fe400078e0003 */
[----:B------:R-:W-:Y:S01]  /*4c060*/  IMAD.MOV.U32 R31, RZ, RZ, R28 ;  /* 0x000000ffff1f7224 */ /* 0x000fe200078e001c */
[----:B------:R-:W2:Y:S01]  /*4c070*/  LDL.LU R3, [R1+0x17f4] ;  /* 0x0017f40001037983 */ /* 0x000ea20000300800 */
[----:B------:R-:W-:Y:S02]  /*4c080*/  IMAD.MOV.U32 R28, RZ, RZ, R26 ;  /* 0x000000ffff1c7224 */ /* 0x000fe400078e001a */
[----:B------:R-:W-:-:S02]  /*4c090*/  IMAD.MOV.U32 R26, RZ, RZ, R17 ;  /* 0x000000ffff1a7224 */ /* 0x000fc400078e0011 */
[----:B------:R-:W-:Y:S02]  /*4c0a0*/  IMAD.MOV.U32 R17, RZ, RZ, R14 ;  /* 0x000000ffff117224 */ /* 0x000fe400078e000e */
[----:B------:R-:W-:Y:S02]  /*4c0b0*/  IMAD.MOV.U32 R14, RZ, RZ, R4 ;  /* 0x000000ffff0e7224 */ /* 0x000fe400078e0004 */
[----:B------:R-:W3:Y:S01]  /*4c0c0*/  LDL.LU R4, [R1+0x17f0] ;  /* 0x0017f00001047983 */ /* 0x000ee20000300800 */
[----:B------:R-:W-:Y:S02]  /*4c0d0*/  IMAD.MOV.U32 R32, RZ, RZ, R31 ;  /* 0x000000ffff207224 */ /* 0x000fe400078e001f */
[----:B------:R-:W-:Y:S01]  /*4c0e0*/  IMAD.MOV.U32 R31, RZ, RZ, R5 ;  /* 0x000000ffff1f7224 */ /* 0x000fe200078e0005 */
[----:B------:R-:W-:Y:S04]  /*4c0f0*/  STL.64 [R1+0x878], R56 ;  /* 0x0008783801007387 */ /* 0x000fe80000100a00 */
[----:B------:R-:W2:Y:S04]  /*4c100*/  LDL.LU R5, [R1+0x17ec] ;  /* 0x0017ec0001057983 */ /* 0x000ea80000300800 */
[----:B------:R0:W-:Y:S04]  /*4c110*/  STL.64 [R1+0x870], R44 ;  /* 0x0008702c01007387 */ /* 0x0001e80000100a00 */
[----:B------:R1:W-:Y:S01]  /*4c120*/  STL.64 [R1+0x888], R46 ;  /* 0x0008882e01007387 */ /* 0x0003e20000100a00 */
[----:B0-----:R-:W-:-:S02]  /*4c130*/  IADD3 R44, P5, PT, R43, R10, RZ ;  /* 0x0000000a2b2c7210 */ /* 0x001fc40007fbe0ff */
[----:B------:R-:W-:-:S03]  /*4c140*/  IADD3 R56, P1, PT, R36, R8, RZ ;  /* 0x0000000824387210 */ /* 0x000fc60007f3e0ff */
[----:B------:R-:W-:Y:S01]  /*4c150*/  IMAD.X R45, R13, 0x1, R11, P5 ;  /* 0x000000010d2d7824 */ /* 0x000fe200028e060b */
[----:B-1----:R-:W-:Y:S01]  /*4c160*/  IADD3 R46, P5, PT, R36, R10, RZ ;  /* 0x0000000a242e7210 */ /* 0x002fe20007fbe0ff */
[----:B------:R-:W-:Y:S01]  /*4c170*/  IMAD.MOV.U32 R36, RZ, RZ, R35 ;  /* 0x000000ffff247224 */ /* 0x000fe200078e0023 */
[----:B------:R-:W-:Y:S01]  /*4c180*/  SHF.R.S32.HI R13, RZ, 0x1f, R42 ;  /* 0x0000001fff0d7819 */ /* 0x000fe2000001142a */
[----:B------:R-:W-:Y:S01]  /*4c190*/  IMAD.MOV.U32 R35, RZ, RZ, R33 ;  /* 0x000000ffff237224 */ /* 0x000fe200078e0021 */
[----:B------:R0:W-:Y:S01]  /*4c1a0*/  STL.64 [R1+0x880], R44 ;  /* 0x0008802c01007387 */ /* 0x0001e20000100a00 */
[----:B------:R-:W-:Y:S02]  /*4c1b0*/  IMAD.MOV.U32 R33, RZ, RZ, R32 ;  /* 0x000000ffff217224 */ /* 0x000fe400078e0020 */
[----:B------:R-:W-:Y:S02]  /*4c1c0*/  IMAD.X R47, R12, 0x1, R11, P5 ;  /* 0x000000010c2f7824 */ /* 0x000fe400028e060b */
[----:B------:R-:W-:-:S02]  /*4c1d0*/  IMAD.MOV.U32 R32, RZ, RZ, R31 ;  /* 0x000000ffff207224 */ /* 0x000fc400078e001f */
[----:B------:R-:W-:Y:S02]  /*4c1e0*/  IMAD.MOV.U32 R31, RZ, RZ, R29 ;  /* 0x000000ffff1f7224 */ /* 0x000fe400078e001d */
[----:B------:R-:W-:Y:S01]  /*4c1f0*/  IMAD.MOV.U32 R29, RZ, RZ, R20 ;  /* 0x000000ffff1d7224 */ /* 0x000fe200078e0014 */
[C---:B0-----:R-:W-:Y:S02]  /*4c200*/  IADD3 R44, P3, PT, R42.reuse, R8, RZ ;  /* 0x000000082a2c7210 */ /* 0x041fe40007f7e0ff */
[----:B------:R-:W-:Y:S01]  /*4c210*/  IADD3 R42, P5, PT, R42, R10, RZ ;  /* 0x0000000a2a2a7210 */ /* 0x000fe20007fbe0ff */
[----:B------:R-:W-:Y:S02]  /*4c220*/  IMAD.X R57, R12, 0x1, R9, P1 ;  /* 0x000000010c397824 */ /* 0x000fe400008e0609 */
[----:B------:R-:W-:Y:S02]  /*4c230*/  IMAD.MOV.U32 R20, RZ, RZ, R6 ;  /* 0x000000ffff147224 */ /* 0x000fe400078e0006 */
[----:B------:R-:W-:-:S02]  /*4c240*/  IMAD.MOV.U32 R6, RZ, RZ, R7 ;  /* 0x000000ffff067224 */ /* 0x000fc400078e0007 */
[C---:B------:R-:W-:Y:S02]  /*4c250*/  IMAD.X R45, R13.reuse, 0x1, R9, P3 ;  /* 0x000000010d2d7824 */ /* 0x040fe400018e0609 */
[----:B------:R-:W-:Y:S02]  /*4c260*/  IMAD.MOV.U32 R7, RZ, RZ, R54 ;  /* 0x000000ffff077224 */ /* 0x000fe400078e0036 */
[----:B------:R-:W-:Y:S01]  /*4c270*/  IMAD.X R43, R13, 0x1, R11, P5 ;  /* 0x000000010d2b7824 */ /* 0x000fe200028e060b */
[----:B------:R-:W2:Y:S01]  /*4c280*/  LDL.LU R54, [R1+0x4a0] ;  /* 0x0004a00001367983 */ /* 0x000ea20000300800 */
[----:B------:R-:W-:-:S03]  /*4c290*/  SHF.R.S32.HI R12, RZ, 0x1f, R41 ;  /* 0x0000001fff0c7819 */ /* 0x000fc60000011429 */
[----:B------:R-:W-:Y:S01]  /*4c2a0*/  STL.64 [R1+0x898], R56 ;  /* 0x0008983801007387 */ /* 0x000fe20000100a00 */
[----:B------:R-:W-:-:S03]  /*4c2b0*/  SHF.R.S32.HI R13, RZ, 0x1f, R40 ;  /* 0x0000001fff0d7819 */ /* 0x000fc60000011428 */
[----:B------:R0:W-:Y:S04]  /*4c2c0*/  STL.64 [R1+0x890], R46 ;  /* 0x0008902e01007387 */ /* 0x0001e80000100a00 */
[----:B------:R1:W-:Y:S04]  /*4c2d0*/  STL.64 [R1+0x8a8], R44 ;  /* 0x0008a82c01007387 */ /* 0x0003e80000100a00 */
[----:B------:R4:W-:Y:S01]  /*4c2e0*/  STL.64 [R1+0x8a0], R42 ;  /* 0x0008a02a01007387 */ /* 0x0009e20000100a00 */
[C---:B0-----:R-:W-:Y:S02]  /*4c2f0*/  IADD3 R46, P1, PT, R41.reuse, R8, RZ ;  /* 0x00000008292e7210 */ /* 0x041fe40007f3e0ff */
[----:B-1----:R-:W-:-:S03]  /*4c300*/  IADD3 R44, P5, PT, R41, R10, RZ ;  /* 0x0000000a292c7210 */ /* 0x002fc60007fbe0ff */
[----:B------:R-:W-:Y:S01]  /*4c310*/  IMAD.X R47, R12, 0x1, R9, P1 ;  /* 0x000000010c2f7824 */ /* 0x000fe200008e0609 */
[----:B----4-:R-:W-:Y:S01]  /*4c320*/  IADD3 R42, P3, PT, R40, R8, RZ ;  /* 0x00000008282a7210 */ /* 0x010fe20007f7e0ff */
[----:B------:R-:W-:Y:S01]  /*4c330*/  IMAD.X R45, R12, 0x1, R11, P5 ;  /* 0x000000010c2d7824 */ /* 0x000fe200028e060b */
[----:B------:R-:W-:-:S03]  /*4c340*/  IADD3 R40, P5, PT, R40, R10, RZ ;  /* 0x0000000a28287210 */ /* 0x000fc60007fbe0ff */
[C---:B------:R-:W-:Y:S01]  /*4c350*/  IMAD.X R43, R13.reuse, 0x1, R9, P3 ;  /* 0x000000010d2b7824 */ /* 0x040fe200018e0609 */
[----:B------:R-:W-:Y:S01]  /*4c360*/  STL.64 [R1+0x8c0], R46 ;  /* 0x0008c02e01007387 */ /* 0x000fe20000100a00 */
[----:B------:R-:W-:Y:S01]  /*4c370*/  IMAD.X R41, R13, 0x1, R11, P5 ;  /* 0x000000010d297824 */ /* 0x000fe200028e060b */
[----:B------:R-:W-:Y:S02]  /*4c380*/  SHF.R.S32.HI R12, RZ, 0x1f, R39 ;  /* 0x0000001fff0c7819 */ /* 0x000fe40000011427 */
[----:B------:R0:W-:Y:S04]  /*4c390*/  STL.64 [R1+0x8b8], R44 ;  /* 0x0008b82c01007387 */ /* 0x0001e80000100a00 */
[----:B------:R1:W-:Y:S01]  /*4c3a0*/  STL.64 [R1+0x8d0], R42 ;  /* 0x0008d02a01007387 */ /* 0x0003e20000100a00 */
[----:B------:R-:W-:-:S03]  /*4c3b0*/  SHF.R.S32.HI R13, RZ, 0x1f, R38 ;  /* 0x0000001fff0d7819 */ /* 0x000fc60000011426 */
[----:B------:R4:W-:Y:S01]  /*4c3c0*/  STL.64 [R1+0x8c8], R40 ;  /* 0x0008c82801007387 */ /* 0x0009e20000100a00 */
[C---:B0-----:R-:W-:Y:S02]  /*4c3d0*/  IADD3 R44, P1, PT, R39.reuse, R8, RZ ;  /* 0x00000008272c7210 */ /* 0x041fe40007f3e0ff */
[----:B-1----:R-:W-:-:S03]  /*4c3e0*/  IADD3 R42, P5, PT, R39, R10, RZ ;  /* 0x0000000a272a7210 */ /* 0x002fc60007fbe0ff */
[----:B------:R-:W-:Y:S01]  /*4c3f0*/  IMAD.X R45, R12, 0x1, R9, P1 ;  /* 0x000000010c2d7824 */ /* 0x000fe200008e0609 */
[----:B----4-:R-:W-:Y:S01]  /*4c400*/  IADD3 R40, P3, PT, R38, R8, RZ ;  /* 0x0000000826287210 */ /* 0x010fe20007f7e0ff */
[----:B------:R-:W-:Y:S01]  /*4c410*/  IMAD.X R43, R12, 0x1, R11, P5 ;  /* 0x000000010c2b7824 */ /* 0x000fe200028e060b */
[----:B------:R-:W-:-:S03]  /*4c420*/  IADD3 R38, P5, PT, R38, R10, RZ ;  /* 0x0000000a26267210 */ /* 0x000fc60007fbe0ff */
[C---:B------:R-:W-:Y:S02]  /*4c430*/  IMAD.X R41, R13.reuse, 0x1, R9, P3 ;  /* 0x000000010d297824 */ /* 0x040fe400018e0609 */
[----:B------:R-:W-:Y:S01]  /*4c440*/  IMAD.X R39, R13, 0x1, R11, P5 ;  /* 0x000000010d277824 */ /* 0x000fe200028e060b */
[----:B------:R-:W-:Y:S01]  /*4c450*/  STL.64 [R1+0x8e0], R44 ;  /* 0x0008e02c01007387 */ /* 0x000fe20000100a00 */
[----:B------:R-:W-:-:S03]  /*4c460*/  SHF.R.S32.HI R12, RZ, 0x1f, R37 ;  /* 0x0000001fff0c7819 */ /* 0x000fc60000011425 */
[----:B------:R0:W-:Y:S01]  /*4c470*/  STL.64 [R1+0x8d8], R42 ;  /* 0x0008d82a01007387 */ /* 0x0001e20000100a00 */
[----:B------:R-:W-:-:S03]  /*4c480*/  SHF.R.S32.HI R13, RZ, 0x1f, R36 ;  /* 0x0000001fff0d7819 */ /* 0x000fc60000011424 */
        /* <DEDUP_REMOVED lines=94> */
[----:B------:R-:W-:Y:S01]  /*4ca70*/  SHF.R.S32.HI R12, RZ, 0x1f, R23 ;  /* 0x0000001fff0c7819 */ /* 0x000fe20000011417 */
[----:B------:R-:W-:Y:S02]  /*4ca80*/  IMAD.X R25, R13, 0x1, R11, P5 ;  /* 0x000000010d197824 */ /* 0x000fe400028e060b */
[----:B------:R0:W-:Y:S04]  /*4ca90*/  STL.64 [R1+0x438], R28 ;  /* 0x0004381c01007387 */ /* 0x0001e80000100a00 */
[----:B------:R1:W-:Y:S01]  /*4caa0*/  STL.64 [R1+0x238], R26 ;  /* 0x0002381a01007387 */ /* 0x0003e20000100a00 */
[----:B------:R-:W-:-:S02]  /*4cab0*/  SHF.R.S32.HI R13, RZ, 0x1f, R22 ;  /* 0x0000001fff0d7819 */ /* 0x000fc40000011416 */
[C---:B0-----:R-:W-:Y:S02]  /*4cac0*/  IADD3 R28, P1, PT, R23.reuse, R8, RZ ;  /* 0x00000008171c7210 */ /* 0x041fe40007f3e0ff */
[----:B-1----:R-:W-:Y:S01]  /*4cad0*/  IADD3 R26, P5, PT, R23, R10, RZ ;  /* 0x0000000a171a7210 */ /* 0x002fe20007fbe0ff */
[----:B------:R0:W-:Y:S02]  /*4cae0*/  STL.64 [R1+0x1d8], R24 ;  /* 0x0001d81801007387 */ /* 0x0001e40000100a00 */
[C---:B------:R-:W-:Y:S02]  /*4caf0*/  IMAD.X R29, R12.reuse, 0x1, R9, P1 ;  /* 0x000000010c1d7824 */ /* 0x040fe400008e0609 */
[----:B------:R-:W-:-:S03]  /*4cb00*/  IMAD.X R27, R12, 0x1, R11, P5 ;  /* 0x000000010c1b7824 */ /* 0x000fc600028e060b */
[----:B------:R-:W-:Y:S01]  /*4cb10*/  STL.64 [R1+0x5e0], R28 ;  /* 0x0005e01c01007387 */ /* 0x000fe20000100a00 */
[----:B0-----:R-:W-:-:S03]  /*4cb20*/  IADD3 R24, P3, PT, R22, R8, RZ ;  /* 0x0000000816187210 */ /* 0x001fc60007f7e0ff */
[----:B------:R0:W-:Y:S01]  /*4cb30*/  STL.64 [R1+0x230], R26 ;  /* 0x0002301a01007387 */ /* 0x0001e20000100a00 */
[----:B------:R-:W-:Y:S02]  /*4cb40*/  IADD3 R22, P5, PT, R22, R10, RZ ;  /* 0x0000000a16167210 */ /* 0x000fe40007fbe0ff */
[----:B------:R-:W-:Y:S01]  /*4cb50*/  SHF.R.S32.HI R12, RZ, 0x1f, R20 ;  /* 0x0000001fff0c7819 */ /* 0x000fe20000011414 */
[C---:B------:R-:W-:Y:S02]  /*4cb60*/  IMAD.X R25, R13.reuse, 0x1, R9, P3 ;  /* 0x000000010d197824 */ /* 0x040fe400018e0609 */
[----:B------:R-:W-:Y:S01]  /*4cb70*/  IMAD.X R23, R13, 0x1, R11, P5 ;  /* 0x000000010d177824 */ /* 0x000fe200028e060b */
[----:B0-----:R-:W-:Y:S02]  /*4cb80*/  IADD3 R26, P1, PT, R20, R8, RZ ;  /* 0x00000008141a7210 */ /* 0x001fe40007f3e0ff */
[----:B------:R0:W-:Y:S03]  /*4cb90*/  STL.64 [R1+0x228], R24 ;  /* 0x0002281801007387 */ /* 0x0001e60000100a00 */
[----:B------:R-:W-:Y:S01]  /*4cba0*/  IMAD.X R27, R12, 0x1, R9, P1 ;  /* 0x000000010c1b7824 */ /* 0x000fe200008e0609 */
[----:B------:R1:W-:Y:S01]  /*4cbb0*/  STL.64 [R1+0x1d0], R22 ;  /* 0x0001d01601007387 */ /* 0x0003e20000100a00 */
[----:B0-----:R-:W-:Y:S01]  /*4cbc0*/  IADD3 R24, P3, PT, R20, R10, RZ ;  /* 0x0000000a14187210 */ /* 0x001fe20007f7e0ff */
[----:B------:R-:W-:-:S02]  /*4cbd0*/  IMAD.MOV.U32 R20, RZ, RZ, R14 ;  /* 0x000000ffff147224 */ /* 0x000fc400078e000e */
[----:B------:R0:W-:Y:S01]  /*4cbe0*/  STL.64 [R1+0x1c8], R26 ;  /* 0x0001c81a01007387 */ /* 0x0001e20000100a00 */
[----:B------:R-:W-:Y:S01]  /*4cbf0*/  SHF.R.S32.HI R14, RZ, 0x1f, R17 ;  /* 0x0000001fff0e7819 */ /* 0x000fe20000011411 */
[----:B------:R-:W-:Y:S01]  /*4cc00*/  IMAD.X R25, R12, 0x1, R11, P3 ;  /* 0x000000010c197824 */ /* 0x000fe200018e060b */
[C---:B-1----:R-:W-:Y:S02]  /*4cc10*/  IADD3 R22, P5, PT, R17.reuse, R8, RZ ;  /* 0x0000000811167210 */ /* 0x042fe40007fbe0ff */
[----:B0-----:R-:W-:Y:S02]  /*4cc20*/  IADD3 R26, P3, PT, R17, R10, RZ ;  /* 0x0000000a111a7210 */ /* 0x001fe40007f7e0ff */
[----:B------:R-:W4:Y:S01]  /*4cc30*/  LDL R17, [R1+0x2c] ;  /* 0x00002c0001117983 */ /* 0x000f220000100800 */
[C---:B------:R-:W-:Y:S01]  /*4cc40*/  IMAD.X R23, R14.reuse, 0x1, R9, P5 ;  /* 0x000000010e177824 */ /* 0x040fe200028e0609 */
[----:B------:R-:W-:Y:S02]  /*4cc50*/  SHF.R.S32.HI R13, RZ, 0x1f, R21 ;  /* 0x0000001fff0d7819 */ /* 0x000fe40000011415 */
[----:B------:R0:W-:Y:S01]  /*4cc60*/  STL.64 [R1+0x1c0], R24 ;  /* 0x0001c01801007387 */ /* 0x0001e20000100a00 */
[----:B------:R-:W-:Y:S01]  /*4cc70*/  IMAD.X R27, R14, 0x1, R11, P3 ;  /* 0x000000010e1b7824 */ /* 0x000fe200018e060b */
[----:B------:R-:W-:-:S02]  /*4cc80*/  SHF.R.S32.HI R12, RZ, 0x1f, R19 ;  /* 0x0000001fff0c7819 */ /* 0x000fc40000011413 */
[----:B------:R1:W-:Y:S01]  /*4cc90*/  STL.64 [R1+0x1b8], R22 ;  /* 0x0001b81601007387 */ /* 0x0003e20000100a00 */
[-C--:B0-----:R-:W-:Y:S02]  /*4cca0*/  IADD3 R24, P1, PT, R21, R8.reuse, RZ ;  /* 0x0000000815187210 */ /* 0x081fe40007f3e0ff */
[----:B-1----:R-:W-:-:S03]  /*4ccb0*/  IADD3 R22, P5, PT, R19, R8, RZ ;  /* 0x0000000813167210 */ /* 0x002fc60007fbe0ff */
[--C-:B------:R-:W-:Y:S01]  /*4ccc0*/  IMAD.X R25, R13, 0x1, R9.reuse, P1 ;  /* 0x000000010d197824 */ /* 0x100fe200008e0609 */
[----:B------:R0:W-:Y:S01]  /*4ccd0*/  STL.64 [R1+0x1b0], R26 ;  /* 0x0001b01a01007387 */ /* 0x0001e20000100a00 */
[----:B------:R-:W-:-:S03]  /*4cce0*/  IMAD.X R23, R12, 0x1, R9, P5 ;  /* 0x000000010c177824 */ /* 0x000fc600028e0609 */
[----:B------:R1:W-:Y:S01]  /*4ccf0*/  STL.64 [R1+0x1a8], R24 ;  /* 0x0001a81801007387 */ /* 0x0003e20000100a00 */
[----:B------:R-:W-:-:S03]  /*4cd00*/  SHF.R.S32.HI R14, RZ, 0x1f, R18 ;  /* 0x0000001fff0e7819 */ /* 0x000fc60000011412 */
[----:B------:R2:W-:Y:S01]  /*4cd10*/  STL.64 [R1+0x1a0], R22 ;  /* 0x0001a01601007387 */ /* 0x0005e20000100a00 */
[-C--:B0-----:R-:W-:Y:S02]  /*4cd20*/  IADD3 R26, P3, PT, R21, R10.reuse, RZ ;  /* 0x0000000a151a7210 */ /* 0x081fe40007f7e0ff */
[----:B-1----:R-:W-:-:S03]  /*4cd30*/  IADD3 R24, P5, PT, R19, R10, RZ ;  /* 0x0000000a13187210 */ /* 0x002fc60007fbe0ff */
[--C-:B------:R-:W-:Y:S01]  /*4cd40*/  IMAD.X R27, R13, 0x1, R11.reuse, P3 ;  /* 0x000000010d1b7824 */ /* 0x100fe200018e060b */
[----:B--2---:R-:W-:Y:S01]  /*4cd50*/  IADD3 R22, P1, PT, R18, R8, RZ ;  /* 0x0000000812167210 */ /* 0x004fe20007f3e0ff */
[----:B------:R-:W-:Y:S01]  /*4cd60*/  IMAD.X R25, R12, 0x1, R11, P5 ;  /* 0x000000010c197824 */ /* 0x000fe200028e060b */
[----:B------:R-:W-:-:S03]  /*4cd70*/  IADD3 R18, P5, PT, R18, R10, RZ ;  /* 0x0000000a12127210 */ /* 0x000fc60007fbe0ff */
[C---:B------:R-:W-:Y:S02]  /*4cd80*/  IMAD.X R23, R14.reuse, 0x1, R9, P1 ;  /* 0x000000010e177824 */ /* 0x040fe400008e0609 */
[----:B------:R-:W-:Y:S01]  /*4cd90*/  IMAD.X R19, R14, 0x1, R11, P5 ;  /* 0x000000010e137824 */ /* 0x000fe200028e060b */
[----:B------:R-:W-:Y:S04]  /*4cda0*/  STL.64 [R1+0x198], R26 ;  /* 0x0001981a01007387 */ /* 0x000fe80000100a00 */
[----:B------:R-:W-:Y:S01]  /*4cdb0*/  STL.64 [R1+0x188], R24 ;  /* 0x0001881801007387 */ /* 0x000fe20000100a00 */
[----:B------:R-:W-:-:S03]  /*4cdc0*/  IADD3 R60, P3, PT, R20, R8, RZ ;  /* 0x00000008143c7210 */ /* 0x000fc60007f7e0ff */
[----:B------:R-:W-:Y:S04]  /*4cdd0*/  STL.64 [R1+0x190], R22 ;  /* 0x0001901601007387 */ /* 0x000fe80000100a00 */
[----:B------:R0:W-:Y:S01]  /*4cde0*/  STL.64 [R1+0x180], R18 ;  /* 0x0001801201007387 */ /* 0x0001e20000100a00 */
[----:B------:R-:W-:Y:S02]  /*4cdf0*/  IADD3 R58, P1, PT, R20, R10, RZ ;  /* 0x0000000a143a7210 */ /* 0x000fe40007f3e0ff */
[----:B------:R-:W-:Y:S01]  /*4ce00*/  SHF.R.S32.HI R8, RZ, 0x1f, R20 ;  /* 0x0000001fff087819 */ /* 0x000fe20000011414 */
[----:B0-----:R-:W2:Y:S04]  /*4ce10*/  LDL.LU R19, [R1+0x590] ;  /* 0x0005900001137983 */ /* 0x001ea80000300800 */
[----:B------:R-:W-:Y:S01]  /*4ce20*/  IMAD.X R61, R8, 0x1, R9, P3 ;  /* 0x00000001083d7824 */ /* 0x000fe200018e0609 */
[----:B----4-:R-:W-:-:S02]  /*4ce30*/  ISETP.LT.AND P5, PT, R17, UR32, !P4 ;  /* 0x0000002011007c0c */ /* 0x010fc4000e7a1270 */
[----:B------:R-:W-:Y:S01]  /*4ce40*/  ISETP.LT.AND P4, PT, R55, UR29, !P4 ;  /* 0x0000001d37007c0c */ /* 0x000fe2000e781270 */
[----:B------:R-:W-:Y:S01]  /*4ce50*/  IMAD.MOV.U32 R17, RZ, RZ, R51 ;  /* 0x000000ffff117224 */ /* 0x000fe200078e0033 */
[----:B------:R-:W2:Y:S04]  /*4ce60*/  LDL.LU R55, [R1+0x594] ;  /* 0x0005940001377983 */ /* 0x000ea80000300800 */
[----:B------:R-:W4:Y:S04]  /*4ce70*/  LDL.LU R18, [R1+0x598] ;  /* 0x0005980001127983 */ /* 0x000f280000300800 */
[----:B------:R-:W4:Y:S04]  /*4ce80*/  LDL.LU R51, [R1+0x59c] ;  /* 0x00059c0001337983 */ /* 0x000f280000300800 */
[----:B------:R-:W2:Y:S04]  /*4ce90*/  LDL.LU R21, [R1+0x580] ;  /* 0x0005800001157983 */ /* 0x000ea80000300800 */
[----:B------:R-:W2:Y:S04]  /*4cea0*/  LDL.LU R20, [R1+0x584] ;  /* 0x0005840001147983 */ /* 0x000ea80000300800 */
[----:B------:R0:W-:Y:S04]  /*4ceb0*/  STL [R1+0x16dc], R60 ;  /* 0x0016dc3c01007387 */ /* 0x0001e80000100800 */
[----:B0-----:R-:W2:Y:S04]  /*4cec0*/  LDL R60, [R1+0x2c] ;  /* 0x00002c00013c7983 */ /* 0x001ea80000100800 */
[----:B------:R0:W-:Y:S04]  /*4ced0*/  STL [R1+0x16d8], R61 ;  /* 0x0016d83d01007387 */ /* 0x0001e80000100800 */
[----:B0-----:R-:W3:Y:S01]  /*4cee0*/  LDL R61, [R1+0x24] ;  /* 0x00002400013d7983 */ /* 0x001ee20000100800 */
[----:B------:R-:W-:-:S04]  /*4cef0*/  @P5 LOP3.LUT R2, R2, 0x800, RZ, 0xfc, !PT ;  /* 0x0000080002025812 */ /* 0x000fc800078efcff */
[----:B------:R-:W-:-:S04]  /*4cf00*/  LOP3.LUT R2, R2, 0xfffffbff, RZ, 0xc0, !PT ;  /* 0xfffffbff02027812 */ /* 0x000fc800078ec0ff */
[----:B------:R-:W-:-:S04]  /*4cf10*/  @P4 LOP3.LUT R2, R2, 0x400, RZ, 0xfc, !PT ;  /* 0x0000040002024812 */ /* 0x000fc800078efcff */
[----:B------:R-:W-:Y:S01]  /*4cf20*/  LOP3.LUT R2, R2, 0xfffffdff, RZ, 0xc0, !PT ;  /* 0xfffffdff02027812 */ /* 0x000fe200078ec0ff */
[----:B------:R-:W-:Y:S02]  /*4cf30*/  IMAD.X R59, R8, 0x1, R11, P1 ;  /* 0x00000001083b7824 */ /* 0x000fe400008e060b */
[C---:B------:R-:W-:Y:S02]  /*4cf40*/  VIADD R8, R0.reuse, 0x55 ;  /* 0x0000005500087836 */ /* 0x040fe40000000000 */
[----:B------:R-:W-:Y:S01]  /*4cf50*/  VIADD R9, R0, 0x54 ;  /* 0x0000005400097836 */ /* 0x000fe20000000000 */
[----:B------:R-:W-:Y:S04]  /*4cf60*/  STL [R1+0x16e4], R58 ;  /* 0x0016e43a01007387 */ /* 0x000fe80000100800 */
[----:B------:R-:W-:Y:S01]  /*4cf70*/  STL [R1+0x16e0], R59 ;  /* 0x0016e03b01007387 */ /* 0x000fe20000100800 */
[----:B--2---:R-:W-:-:S02]  /*4cf80*/  ISETP.LT.AND P3, PT, R60, UR58, !P2 ;  /* 0x0000003a3c007c0c */ /* 0x004fc4000d761270 */
[----:B------:R-:W-:Y:S02]  /*4cf90*/  ISETP.LT.AND P1, PT, R60, UR62, !P0 ;  /* 0x0000003e3c007c0c */ /* 0x000fe4000c721270 */
[----:B------:R-:W-:Y:S02]  /*4cfa0*/  F2FP.SATFINITE.E4M3.F32.PACK_AB_MERGE_C R55, R55, R19, RZ ;  /* 0x000000133737723e */ /* 0x000fe400048070ff */
[----:B----4-:R-:W-:Y:S01]  /*4cfb0*/  F2FP.SATFINITE.E4M3.F32.PACK_AB_MERGE_C R51, R51, R18, RZ ;  /* 0x000000123333723e */ /* 0x010fe200048070ff */
[----:B------:R-:W2:Y:S01]  /*4cfc0*/  LDL.LU R19, [R1+0x588] ;  /* 0x0005880001137983 */ /* 0x000ea20000300800 */
[----:B------:R-:W-:Y:S02]  /*4cfd0*/  F2FP.SATFINITE.E4M3.F32.PACK_AB_MERGE_C R46, R20, R21, RZ ;  /* 0x00000015142e723e */ /* 0x000fe400048070ff */
[----:B------:R-:W-:Y:S01]  /*4cfe0*/  LOP3.LUT R3, R3, 0x7fffffff, RZ, 0xc0, !PT ;  /* 0x7fffffff03037812 */ /* 0x000fe200078ec0ff */
[----:B------:R-:W2:Y:S01]  /*4cff0*/  LDL.LU R18, [R1+0x58c] ;  /* 0x00058c0001127983 */ /* 0x000ea20000300800 */
[----:B------:R-:W-:Y:S01]  /*4d000*/  UMOV UR57, UR31 ;  /* 0x0000001f00397c82 */ /* 0x000fe20008000000 */
[----:B---3--:R-:W-:Y:S01]  /*4d010*/  ISETP.LT.AND P2, PT, R61, UR60, !P2 ;  /* 0x0000003c3d007c0c */ /* 0x008fe2000d741270 */
[----:B------:R-:W-:Y:S01]  /*4d020*/  UMOV UR58, UR33 ;  /* 0x00000021003a7c82 */ /* 0x000fe20008000000 */
[----:B------:R-:W-:Y:S01]  /*4d030*/  @P3 LOP3.LUT R2, R2, 0x200, RZ, 0xfc, !PT ;  /* 0x0000020002023812 */ /* 0x000fe200078efcff */
[----:B------:R-:W0:Y:S03]  /*4d040*/  LDCU.64 UR32, c[0x0][0x398] ;  /* 0x00007300ff2077ac */ /* 0x000e260008000a00 */
[----:B------:R-:W-:Y:S01]  /*4d050*/  LOP3.LUT R2, R2, 0xfffffeff, RZ, 0xc0, !PT ;  /* 0xfffffeff02027812 */ /* 0x000fe200078ec0ff */
[----:B------:R-:W1:Y:S01]  /*4d060*/  LDCU UR60, c[0x0][0x39c] ;  /* 0x00007380ff3c77ac */ /* 0x000e620008000800 */
[----:B------:R-:W-:-:S02]  /*4d070*/  LOP3.LUT R4, R4, 0x7fffffff, RZ, 0xc0, !PT ;  /* 0x7fffffff04047812 */ /* 0x000fc400078ec0ff */
[----:B------:R-:W-:Y:S01]  /*4d080*/  LOP3.LUT R5, R5, 0xbfffffff, RZ, 0xc0, !PT ;  /* 0xbfffffff05057812 */ /* 0x000fe200078ec0ff */
[----:B------:R-:W3:Y:S02]  /*4d090*/  LDCU UR62, c[0x0][0x39c] ;  /* 0x00007380ff3e77ac */ /* 0x000ee40008000800 */
[----:B------:R-:W-:-:S04]  /*4d0a0*/  @P2 LOP3.LUT R2, R2, 0x100, RZ, 0xfc, !PT ;  /* 0x0000010002022812 */ /* 0x000fc800078efcff */
[----:B------:R-:W-:-:S04]  /*4d0b0*/  LOP3.LUT R2, R2, 0xffffff7f, RZ, 0xc0, !PT ;  /* 0xffffff7f02027812 */ /* 0x000fc800078ec0ff */
[----:B------:R-:W-:Y:S02]  /*4d0c0*/  @P1 LOP3.LUT R2, R2, 0x80, RZ, 0xfc, !PT ;  /* 0x0000008002021812 */ /* 0x000fe400078efcff */
[----:B------:R-:W-:Y:S01]  /*4d0d0*/  ISETP.LT.AND P1, PT, R61, UR64, !P0 ;  /* 0x000000403d007c0c */ /* 0x000fe2000c721270 */
[----:B------:R-:W4:Y:S01]  /*4d0e0*/  LDCU UR64, c[0x0][0x39c] ;  /* 0x00007380ff4077ac */ /* 0x000f220008000800 */
[----:B------:R-:W-:Y:S02]  /*4d0f0*/  LOP3.LUT R2, R2, 0xffffffbf, RZ, 0xc0, !PT ;  /* 0xffffffbf02027812 */ /* 0x000fe400078ec0ff */
[----:B------:R-:W-:-:S09]  /*4d100*/  ISETP.GE.AND P0, PT, R8, UR12, PT ;  /* 0x0000000c08007c0c */ /* 0x000fd2000bf06270 */
[----:B------:R-:W-:Y:S01]  /*4d110*/  @P1 LOP3.LUT R2, R2, 0x40, RZ, 0xfc, !PT ;  /* 0x0000004002021812 */ /* 0x000fe200078efcff */
[----:B------:R-:W-:Y:S01]  /*4d120*/  VIADD R8, R0, 0x53 ;  /* 0x0000005300087836 */ /* 0x000fe20000000000 */
[----:B------:R-:W-:Y:S01]  /*4d130*/  ISETP.LT.AND P1, PT, R60, UR66, !P0 ;  /* 0x000000423c007c0c */ /* 0x000fe2000c721270 */
[----:B------:R-:W0:Y:S01]  /*4d140*/  LDCU.64 UR12, c[0x0][0x398] ;  /* 0x00007300ff0c77ac */ /* 0x000e220008000a00 */
[----:B------:R-:W-:Y:S02]  /*4d150*/  ISETP.LT.AND P0, PT, R61, UR68, !P0 ;  /* 0x000000443d007c0c */ /* 0x000fe4000c701270 */
[----:B------:R-:W-:Y:S01]  /*4d160*/  LOP3.LUT R2, R2, 0xffffffdf, RZ, 0xc0, !PT ;  /* 0xffffffdf02027812 */ /* 0x000fe200078ec0ff */
[----:B------:R-:W0:Y:S01]  /*4d170*/  LDCU UR68, c[0x0][0x39c] ;  /* 0x00007380ff4477ac */ /* 0x000e220008000800 */
[----:B------:R-:W-:Y:S01]  /*4d180*/  LOP3.LUT R46, R46, 0xffff, RZ, 0xc0, !PT ;  /* 0x0000ffff2e2e7812 */ /* 0x000fe200078ec0ff */
[----:B------:R-:W0:Y:S06]  /*4d190*/  LDCU UR66, c[0x0][0x39c] ;  /* 0x00007380ff4277ac */ /* 0x000e2c0008000800 */
[----:B------:R-:W-:-:S04]  /*4d1a0*/  @P1 LOP3.LUT R2, R2, 0x20, RZ, 0xfc, !PT ;  /* 0x0000002002021812 */ /* 0x000fc800078efcff */
[----:B------:R-:W-:-:S04]  /*4d1b0*/  LOP3.LUT R2, R2, 0xffffffef, RZ, 0xc0, !PT ;  /* 0xffffffef02027812 */ /* 0x000fc800078ec0ff */
[----:B------:R-:W-:Y:S02]  /*4d1c0*/  @P0 LOP3.LUT R2, R2, 0x10, RZ, 0xfc, !PT ;  /* 0x0000001002020812 */ /* 0x000fe400078efcff */
[----:B------:R-:W-:Y:S02]  /*4d1d0*/  ISETP.GE.AND P0, PT, R9, UR16, PT ;  /* 0x0000001009007c0c */ /* 0x000fe4000bf06270 */
[----:B------:R-:W-:Y:S02]  /*4d1e0*/  LOP3.LUT R2, R2, 0xfffffff7, RZ, 0xc0, !PT ;  /* 0xfffffff702027812 */ /* 0x000fe400078ec0ff */
[----:B--2---:R-:W-:Y:S01]  /*4d1f0*/  F2FP.SATFINITE.E4M3.F32.PACK_AB_MERGE_C R45, R18, R19, RZ ;  /* 0x00000013122d723e */ /* 0x004fe200048070ff */
[----:B------:R-:W-:Y:S01]  /*4d200*/  VIADD R9, R0, 0x52 ;  /* 0x0000005200097836 */ /* 0x000fe20000000000 */
[----:B------:R-:W-:Y:S01]  /*4d210*/  ISETP.LT.AND P2, PT, R60, UR70, !P0 ;  /* 0x000000463c007c0c */ /* 0x000fe2000c741270 */
[----:B------:R-:W2:Y:S01]  /*4d220*/  LDCU.64 UR16, c[0x0][0x398] ;  /* 0x00007300ff1077ac */ /* 0x000ea20008000a00 */
[----:B------:R-:W-:-:S02]  /*4d230*/  ISETP.LT.AND P1, PT, R61, UR72, !P0 ;  /* 0x000000483d007c0c */ /* 0x000fc4000c721270 */
[----:B------:R-:W-:Y:S01]  /*4d240*/  ISETP.GE.AND P0, PT, R8, UR18, PT ;  /* 0x0000001208007c0c */ /* 0x000fe2000bf06270 */
[----:B------:R-:W0:Y:S08]  /*4d250*/  LDCU UR70, c[0x0][0x39c] ;  /* 0x00007380ff4677ac */ /* 0x000e300008000800 */
[----:B------:R-:W-:Y:S01]  /*4d260*/  @P2 LOP3.LUT R2, R2, 0x8, RZ, 0xfc, !PT ;  /* 0x0000000802022812 */ /* 0x000fe200078efcff */
[----:B------:R-:W-:Y:S01]  /*4d270*/  VIADD R8, R0, 0x51 ;  /* 0x0000005100087836 */ /* 0x000fe20000000000 */
[----:B------:R-:W0:Y:S02]  /*4d280*/  LDCU.64 UR18, c[0x0][0x398] ;  /* 0x00007300ff1277ac */ /* 0x000e240008000a00 */
[----:B------:R-:W-:-:S02]  /*4d290*/  LOP3.LUT R2, R2, 0xfffffffb, RZ, 0xc0, !PT ;  /* 0xfffffffb02027812 */ /* 0x000fc400078ec0ff */
[----:B------:R-:W-:Y:S01]  /*4d2a0*/  LOP3.LUT R45, R45, 0xffff, RZ, 0xc0, !PT ;  /* 0x0000ffff2d2d7812 */ /* 0x000fe200078ec0ff */
[----:B------:R-:W0:Y:S01]  /*4d2b0*/  LDCU UR72, c[0x0][0x39c] ;  /* 0x00007380ff4877ac */ /* 0x000e220008000800 */
[----:B------:R-:W-:Y:S02]  /*4d2c0*/  @P1 LOP3.LUT R2, R2, 0x4, RZ, 0xfc, !PT ;  /* 0x0000000402021812 */ /* 0x000fe400078efcff */
[----:B------:R-:W-:Y:S01]  /*4d2d0*/  ISETP.LT.AND P1, PT, R60, UR74, !P0 ;  /* 0x0000004a3c007c0c */ /* 0x000fe2000c721270 */
[----:B------:R-:W0:Y:S01]  /*4d2e0*/  LDCU UR74, c[0x0][0x39c] ;  /* 0x00007380ff4a77ac */ /* 0x000e220008000800 */
[----:B------:R-:W-:Y:S02]  /*4d2f0*/  ISETP.LT.AND P0, PT, R61, UR76, !P0 ;  /* 0x0000004c3d007c0c */ /* 0x000fe4000c701270 */
[----:B------:R-:W-:Y:S01]  /*4d300*/  LOP3.LUT R2, R2, 0xfffffffd, RZ, 0xc0, !PT ;  /* 0xfffffffd02027812 */ /* 0x000fe200078ec0ff */
[----:B------:R-:W0:Y:S08]  /*4d310*/  LDCU UR76, c[0x0][0x39c] ;  /* 0x00007380ff4c77ac */ /* 0x000e300008000800 */
[----:B------:R-:W-:-:S04]  /*4d320*/  @P1 LOP3.LUT R2, R2, 0x2, RZ, 0xfc, !PT ;  /* 0x0000000202021812 */ /* 0x000fc800078efcff */
[----:B------:R-:W-:-:S04]  /*4d330*/  LOP3.LUT R2, R2, 0xfffffffe, RZ, 0xc0, !PT ;  /* 0xfffffffe02027812 */ /* 0x000fc800078ec0ff */
[----:B------:R-:W-:-:S05]  /*4d340*/  @P0 LOP3.LUT R2, R2, 0x1, RZ, 0xfc, !PT ;  /* 0x0000000102020812 */ /* 0x000fca00078efcff */
[----:B------:R0:W-:Y:S04]  /*4d350*/  STL [R1+0x16e8], R2 ;  /* 0x0016e80201007387 */ /* 0x0001e80000100800 */
[----:B------:R-:W2:Y:S04]  /*4d360*/  LDL.LU R21, [R1+0x570] ;  /* 0x0005700001157983 */ /* 0x000ea80000300800 */
[----:B------:R-:W2:Y:S04]  /*4d370*/  LDL.LU R20, [R1+0x574] ;  /* 0x0005740001147983 */ /* 0x000ea80000300800 */
[----:B------:R-:W3:Y:S04]  /*4d380*/  LDL.LU R19, [R1+0x578] ;  /* 0x0005780001137983 */ /* 0x000ee80000300800 */
[----:B------:R-:W3:Y:S04]  /*4d390*/  LDL.LU R18, [R1+0x57c] ;  /* 0x00057c0001127983 */ /* 0x000ee80000300800 */
[----:B------:R-:W4:Y:S04]  /*4d3a0*/  LDL.LU R23, [R1+0x560] ;  /* 0x0005600001177983 */ /* 0x000f280000300800 */
[----:B------:R-:W4:Y:S01]  /*4d3b0*/  LDL.LU R22, [R1+0x564] ;  /* 0x0005640001167983 */ /* 0x000f220000300800 */
[----:B--2---:R-:W-:-:S03]  /*4d3c0*/  F2FP.SATFINITE.E4M3.F32.PACK_AB_MERGE_C R44, R20, R21, RZ ;  /* 0x00000015142c723e */ /* 0x004fc600048070ff */
[----:B------:R-:W2:Y:S04]  /*4d3d0*/  LDL.LU R21, [R1+0x568] ;  /* 0x0005680001157983 */ /* 0x000ea80000300800 */
[----:B------:R-:W2:Y:S01]  /*4d3e0*/  LDL.LU R20, [R1+0x56c] ;  /* 0x00056c0001147983 */ /* 0x000ea20000300800 */
[----:B---3--:R-:W-:Y:S01]  /*4d3f0*/  F2FP.SATFINITE.E4M3.F32.PACK_AB_MERGE_C R43, R18, R19, RZ ;  /* 0x00000013122b723e */ /* 0x008fe200048070ff */
[----:B------:R-:W-:Y:S02]  /*4d400*/  IMAD.MOV.U32 R19, RZ, RZ, R16 ;  /* 0x000000ffff137224 */ /* 0x000fe400078e0010 */
[----:B------:R-:W-:Y:S01]  /*4d410*/  IMAD.MOV.U32 R18, RZ, RZ, R15 ;  /* 0x000000ffff127224 */ /* 0x000fe200078e000f */
[----:B------:R-:W3:Y:S04]  /*4d420*/  LDL.LU R16, [R1+0x550] ;  /* 0x0005500001107983 */ /* 0x000ee80000300800 */
[----:B------:R-:W3:Y:S01]  /*4d430*/  LDL.LU R15, [R1+0x554] ;  /* 0x00055400010f7983 */ /* 0x000ee20000300800 */
[----:B--2---:R-:W-:Y:S01]  /*4d440*/  F2FP.SATFINITE.E4M3.F32.PACK_AB_MERGE_C R40, R20, R21, RZ ;  /* 0x000000151428723e */ /* 0x004fe200048070ff */
[----:B------:R-:W-:-:S02]  /*4d450*/  IMAD.MOV.U32 R20, RZ, RZ, R19 ;  /* 0x000000ffff147224 */ /* 0x000fc400078e0013 */
[----:B------:R-:W-:Y:S02]  /*4d460*/  IMAD.MOV.U32 R21, RZ, RZ, R18 ;  /* 0x000000ffff157224 */ /* 0x000fe400078e0012 */
[----:B------:R-:W-:Y:S02]  /*4d470*/  IMAD.MOV.U32 R19, RZ, RZ, R17 ;  /* 0x000000ffff137224 */ /* 0x000fe400078e0011 */
[----:B------:R-:W-:Y:S02]  /*4d480*/  IMAD.MOV.U32 R18, RZ, RZ, R52 ;  /* 0x000000ffff127224 */ /* 0x000fe400078e0034 */
[----:B------:R-:W-:Y:S02]  /*4d490*/  IMAD.MOV.U32 R17, RZ, RZ, R54 ;  /* 0x000000ffff117224 */ /* 0x000fe400078e0036 */
[----:B------:R-:W-:Y:S01]  /*4d4a0*/  IMAD.MOV.U32 R52, RZ, RZ, R48 ;  /* 0x000000ffff347224 */ /* 0x000fe200078e0030 */
[----:B------:R-:W2:Y:S04]  /*4d4b0*/  LDL.LU R54, [R1+0x558] ;  /* 0x0005580001367983 */ /* 0x000ea80000300800 */
[----:B------:R-:W2:Y:S01]  /*4d4c0*/  LDL.LU R48, [R1+0x55c] ;  /* 0x00055c0001307983 */ /* 0x000ea20000300800 */
[----:B----4-:R-:W-:-:S03]  /*4d4d0*/  F2FP.SATFINITE.E4M3.F32.PACK_AB_MERGE_C R41, R22, R23, RZ ;  /* 0x000000171629723e */ /* 0x010fc600048070ff */
[----:B------:R-:W4:Y:S04]  /*4d4e0*/  LDL.LU R25, [R1+0x510] ;  /* 0x0005100001197983 */ /* 0x000f280000300800 */
[----:B------:R-:W4:Y:S04]  /*4d4f0*/  LDL.LU R24, [R1+0x514] ;  /* 0x0005140001187983 */ /* 0x000f280000300800 */
[----:B------:R-:W4:Y:S04]  /*4d500*/  LDL.LU R23, [R1+0x518] ;  /* 0x0005180001177983 */ /* 0x000f280000300800 */
[----:B------:R-:W4:Y:S01]  /*4d510*/  LDL.LU R22, [R1+0x51c] ;  /* 0x00051c0001167983 */ /* 0x000f220000300800 */
[----:B--2---:R-:W-:-:S03]  /*4d520*/  F2FP.SATFINITE.E4M3.F32.PACK_AB_MERGE_C R36, R48, R54, RZ ;  /* 0x000000363024723e */ /* 0x004fc600048070ff */
[----:B------:R-:W2:Y:S04]  /*4d530*/  LDL.LU R54, [R1+0x508] ;  /* 0x0005080001367983 */ /* 0x000ea80000300800 */
[----:B------:R-:W2:Y:S01]  /*4d540*/  LDL.LU R48, [R1+0x50c] ;  /* 0x00050c0001307983 */ /* 0x000ea20000300800 */
[----:B---3--:R-:W-:Y:S01]  /*4d550*/  F2FP.SATFINITE.E4M3.F32.PACK_AB_MERGE_C R42, R15, R16, RZ ;  /* 0x000000100f2a723e */ /* 0x008fe200048070ff */
[----:B------:R-:W-:Y:S02]  /*4d560*/  IMAD.MOV.U32 R16, RZ, RZ, R52 ;  /* 0x000000ffff107224 */ /* 0x000fe400078e0034 */
[----:B------:R-:W3:Y:S04]  /*4d570*/  LDL.LU R15, [R1+0x4e8] ;  /* 0x0004e800010f7983 */ /* 0x000ee80000300800 */
[----:B------:R-:W3:Y:S01]  /*4d580*/  LDL.LU R52, [R1+0x4ec] ;  /* 0x0004ec0001347983 */ /* 0x000ee20000300800 */
[----:B0-----:R-:W-:-:S02]  /*4d590*/  F2FP.SATFINITE.E4M3.F32.PACK_AB_MERGE_C R2, R18, R19, RZ ;  /* 0x000000131202723e */ /* 0x001fc400048070ff */
[----:B--2---:R-:W-:Y:S02]  /*4d5a0*/  F2FP.SATFINITE.E4M3.F32.PACK_AB_MERGE_C R47, R48, R54, RZ ;  /* 0x00000036302f723e */ /* 0x004fe400048070ff */
[----:B------:R-:W2:Y:S04]  /*4d5b0*/  LDL.LU R54, [R1+0x4c8] ;  /* 0x0004c80001367983 */ /* 0x000ea80000300800 */
[----:B------:R-:W2:Y:S04]  /*4d5c0*/  LDL.LU R48, [R1+0x4cc] ;  /* 0x0004cc0001307983 */ /* 0x000ea80000300800 */
[----:B------:R0:W-:Y:S02]  /*4d5d0*/  STL [R1+0x4], R2 ;  /* 0x0000040201007387 */ /* 0x0001e40000100800 */
[----:B0-----:R-:W-:-:S02]  /*4d5e0*/  F2FP.SATFINITE.E4M3.F32.PACK_AB_MERGE_C R2, R49, R50, RZ ;  /* 0x000000323102723e */ /* 0x001fc400048070ff */
[----:B------:R-:W4:Y:S04]  /*4d5f0*/  LDL.LU R50, [R1+0x480] ;  /* 0x0004800001327983 */ /* 0x000f280000300800 */
[----:B------:R-:W4:Y:S01]  /*4d600*/  LDL.LU R49, [R1+0x484] ;  /* 0x0004840001317983 */ /* 0x000f220000300800 */
[----:B------:R-:W-:Y:S01]  /*4d610*/  IMAD.MOV.U32 R18, RZ, RZ, R17 ;  /* 0x000000ffff127224 */ /* 0x000fe200078e0011 */
[----:B---3--:R-:W-:Y:S01]  /*4d620*/  F2FP.SATFINITE.E4M3.F32.PACK_AB_MERGE_C R57, R52, R15, RZ ;  /* 0x0000000f3439723e */ /* 0x008fe200048070ff */
[----:B------:R-:W-:Y:S01]  /*4d630*/  IMAD.MOV.U32 R17, RZ, RZ, R16 ;  /* 0x000000ffff117224 */ /* 0x000fe200078e0010 */
[----:B------:R0:W-:Y:S01]  /*4d640*/  STL [R1+0x10], R2 ;  /* 0x0000100201007387 */ /* 0x0001e20000100800 */
[----:B------:R-:W-:-:S03]  /*4d650*/  IMAD.MOV.U32 R16, RZ, RZ, R6 ;  /* 0x000000ffff107224 */ /* 0x000fc600078e0006 */
[----:B------:R-:W3:Y:S04]  /*4d660*/  LDL.LU R15, [R1+0x488] ;  /* 0x00048800010f7983 */ /* 0x000ee80000300800 */
[----:B------:R-:W3:Y:S01]  /*4d670*/  LDL.LU R6, [R1+0x48c] ;  /* 0x00048c0001067983 */ /* 0x000ee20000300800 */
[----:B------:R-:W-:Y:S01]  /*4d680*/  ISETP.GE.AND P0, PT, R9, UR22, PT ;  /* 0x0000001609007c0c */ /* 0x000fe2000bf06270 */
[----:B------:R-:W-:Y:S01]  /*4d690*/  VIADD R9, R0, 0x50 ;  /* 0x0000005000097836 */ /* 0x000fe20000000000 */
[----:B--2---:R-:W-:Y:S01]  /*4d6a0*/  F2FP.SATFINITE.E4M3.F32.PACK_AB_MERGE_C R52, R48, R54, RZ ;  /* 0x000000363034723e */ /* 0x004fe200048070ff */
[----:B------:R-:W2:Y:S01]  /*4d6b0*/  LDCU.64 UR22, c[0x0][0x398] ;  /* 0x00007300ff1677ac */ /* 0x000ea20008000a00 */
[----:B------:R-:W2:Y:S04]  /*4d6c0*/  LDL.LU R54, [R1+0x460] ;  /* 0x0004600001367983 */ /* 0x000ea80000300800 */
[----:B------:R-:W2:Y:S01]  /*4d6d0*/  LDL.LU R48, [R1+0x464] ;  /* 0x0004640001307983 */ /* 0x000ea20000300800 */
[----:B------:R-:W-:Y:S01]  /*4d6e0*/  ISETP.LT.AND P2, PT, R60, UR4, !P0 ;  /* 0x000000043c007c0c */ /* 0x000fe2000c741270 */
[----:B------:R-:W1:Y:S01]  /*4d6f0*/  LDCU UR4, c[0x0][0x39c] ;  /* 0x00007380ff0477ac */ /* 0x000e620008000800 */
[----:B------:R-:W-:-:S02]  /*4d700*/  ISETP.LT.AND P1, PT, R61, UR6, !P0 ;  /* 0x000000063d007c0c */ /* 0x000fc4000c721270 */
[----:B------:R-:W-:-:S09]  /*4d710*/  ISETP.GE.AND P0, PT, R8, UR24, PT ;  /* 0x0000001808007c0c */ /* 0x000fd2000bf06270 */
[----:B------:R-:W-:Y:S01]  /*4d720*/  @P2 LOP3.LUT R3, R3, 0x80000000, RZ, 0xfc, !PT ;  /* 0x8000000003032812 */ /* 0x000fe200078efcff */
[----:B------:R-:W-:Y:S01]  /*4d730*/  VIADD R8, R0, 0x4f ;  /* 0x0000004f00087836 */ /* 0x000fe20000000000 */
[----:B0-----:R-:W-:Y:S01]  /*4d740*/  F2FP.SATFINITE.E4M3.F32.PACK_AB_MERGE_C R2, R17, R18, RZ ;  /* 0x000000121102723e */ /* 0x001fe200048070ff */
[----:B------:R-:W0:Y:S01]  /*4d750*/  LDCU.64 UR24, c[0x0][0x398] ;  /* 0x00007300ff1877ac */ /* 0x000e220008000a00 */
[----:B------:R-:W-:Y:S01]  /*4d760*/  LOP3.LUT R3, R3, 0xbfffffff, RZ, 0xc0, !PT ;  /* 0xbfffffff03037812 */ /* 0x000fe200078ec0ff */
[----:B------:R-:W0:Y:S03]  /*4d770*/  LDCU UR6, c[0x0][0x39c] ;  /* 0x00007380ff0677ac */ /* 0x000e260008000800 */
[----:B------:R-:W-:Y:S02]  /*4d780*/  @P1 LOP3.LUT R3, R3, 0x40000000, RZ, 0xfc, !PT ;  /* 0x4000000003031812 */ /* 0x000fe400078efcff */
[----:B------:R-:W-:Y:S01]  /*4d790*/  ISETP.LT.AND P1, PT, R60, UR8, !P0 ;  /* 0x000000083c007c0c */ /* 0x000fe2000c721270 */
[----:B------:R0:W-:Y:S01]  /*4d7a0*/  STL [R1+0x1c], R2 ;  /* 0x00001c0201007387 */ /* 0x0001e20000100800 */
[----:B------:R-:W-:Y:S01]  /*4d7b0*/  ISETP.LT.AND P0, PT, R61, UR10, !P0 ;  /* 0x0000000a3d007c0c */ /* 0x000fe2000c701270 */
[----:B------:R-:W0:Y:S01]  /*4d7c0*/  LDCU UR8, c[0x0][0x398] ;  /* 0x00007300ff0877ac */ /* 0x000e220008000800 */
[----:B------:R-:W-:-:S02]  /*4d7d0*/  LOP3.LUT R3, R3, 0xdfffffff, RZ, 0xc0, !PT ;  /* 0xdfffffff03037812 */ /* 0x000fc400078ec0ff */
[----:B---3--:R-:W-:Y:S01]  /*4d7e0*/  F2FP.SATFINITE.E4M3.F32.PACK_AB_MERGE_C R6, R6, R15, RZ ;  /* 0x0000000f0606723e */ /* 0x008fe200048070ff */
[----:B------:R-:W3:Y:S06]  /*4d7f0*/  LDCU UR10, c[0x0][0x398] ;  /* 0x00007300ff0a77ac */ /* 0x000eec0008000800 */
[----:B------:R-:W-:-:S04]  /*4d800*/  @P1 LOP3.LUT R3, R3, 0x20000000, RZ, 0xfc, !PT ;  /* 0x2000000003031812 */ /* 0x000fc800078efcff */
[----:B------:R-:W-:-:S04]  /*4d810*/  LOP3.LUT R3, R3, 0xefffffff, RZ, 0xc0, !PT ;  /* 0xefffffff03037812 */ /* 0x000fc800078ec0ff */
[----:B------:R-:W-:Y:S02]  /*4d820*/  @P0 LOP3.LUT R3, R3, 0x10000000, RZ, 0xfc, !PT ;  /* 0x1000000003030812 */ /* 0x000fe400078efcff */
[----:B------:R-:W-:Y:S02]  /*4d830*/  ISETP.GE.AND P0, PT, R9, UR28, PT ;  /* 0x0000001c09007c0c */ /* 0x000fe4000bf06270 */
[----:B------:R-:W-:Y:S01]  /*4d840*/  LOP3.LUT R3, R3, 0xf7ffffff, RZ, 0xc0, !PT ;  /* 0xf7ffffff03037812 */ /* 0x000fe200078ec0ff */
[----:B------:R-:W-:Y:S01]  /*4d850*/  VIADD R9, R0, 0x4e ;  /* 0x0000004e00097836 */ /* 0x000fe20000000000 */
[----:B------:R-:W-:Y:S01]  /*4d860*/  ISETP.LT.AND P2, PT, R60, UR12, !P0 ;  /* 0x0000000c3c007c0c */ /* 0x000fe2000c741270 */
[----:B------:R-:W1:Y:S01]  /*4d870*/  LDCU.64 UR28, c[0x0][0x398] ;  /* 0x00007300ff1c77ac */ /* 0x000e620008000a00 */
[----:B------:R-:W-:Y:S02]  /*4d880*/  ISETP.LT.AND P1, PT, R61, UR14, !P0 ;  /* 0x0000000e3d007c0c */ /* 0x000fe4000c721270 */
[----:B------:R-:W-:Y:S01]  /*4d890*/  ISETP.GE.AND P0, PT, R8, UR30, PT ;  /* 0x0000001e08007c0c */ /* 0x000fe2000bf06270 */
[----:B------:R-:W1:Y:S08]  /*4d8a0*/  LDCU UR12, c[0x0][0x39c] ;  /* 0x00007380ff0c77ac */ /* 0x000e700008000800 */
[----:B------:R-:W-:-:S02]  /*4d8b0*/  @P2 LOP3.LUT R3, R3, 0x8000000, RZ, 0xfc, !PT ;  /* 0x0800000003032812 */ /* 0x000fc400078efcff */
[----:B0-----:R-:W-:Y:S01]  /*4d8c0*/  F2FP.SATFINITE.E4M3.F32.PACK_AB_MERGE_C R2, R7, R16, RZ ;  /* 0x000000100702723e */ /* 0x001fe200048070ff */
[----:B------:R-:W-:Y:S01]  /*4d8d0*/  VIADD R8, R0, 0x4d ;  /* 0x0000004d00087836 */ /* 0x000fe20000000000 */
[----:B------:R-:W-:Y:S01]  /*4d8e0*/  LOP3.LUT R3, R3, 0xfbffffff, RZ, 0xc0, !PT ;  /* 0xfbffffff03037812 */ /* 0x000fe200078ec0ff */
[----:B------:R-:W3:Y:S01]  /*4d8f0*/  LDL.LU R16, [R1+0x468] ;  /* 0x0004680001107983 */ /* 0x000ee20000300800 */
[----:B------:R-:W0:Y:S02]  /*4d900*/  LDCU.64 UR30, c[0x0][0x398] ;  /* 0x00007300ff1e77ac */ /* 0x000e240008000a00 */
[----:B------:R-:W-:Y:S01]  /*4d910*/  @P1 LOP3.LUT R3, R3, 0x4000000, RZ, 0xfc, !PT ;  /* 0x0400000003031812 */ /* 0x000fe200078efcff */
[----:B------:R-:W3:Y:S01]  /*4d920*/  LDL.LU R7, [R1+0x46c] ;  /* 0x00046c0001077983 */ /* 0x000ee20000300800 */
[----:B------:R-:W-:Y:S01]  /*4d930*/  ISETP.LT.AND P1, PT, R60, UR16, !P0 ;  /* 0x000000103c007c0c */ /* 0x000fe2000c721270 */
[----:B------:R-:W0:Y:S01]  /*4d940*/  LDCU UR16, c[0x0][0x398] ;  /* 0x00007300ff1077ac */ /* 0x000e220008000800 */
[----:B------:R-:W-:-:S02]  /*4d950*/  ISETP.LT.AND P0, PT, R61, UR18, !P0 ;  /* 0x000000123d007c0c */ /* 0x000fc4000c701270 */
[----:B------:R-:W-:Y:S01]  /*4d960*/  LOP3.LUT R3, R3, 0xfdffffff, RZ, 0xc0, !PT ;  /* 0xfdffffff03037812 */ /* 0x000fe200078ec0ff */
[----:B------:R0:W-:Y:S01]  /*4d970*/  STL [R1+0xc], R2 ;  /* 0x00000c0201007387 */ /* 0x0001e20000100800 */
[----:B------:R-:W0:Y:S01]  /*4d980*/  LDCU UR14, c[0x0][0x398] ;  /* 0x00007300ff0e77ac */ /* 0x000e220008000800 */
[----:B----4-:R-:W-:Y:S02]  /*4d990*/  F2FP.SATFINITE.E4M3.F32.PACK_AB_MERGE_C R34, R22, R23, RZ ;  /* 0x000000171622723e */ /* 0x010fe400048070ff */
[----:B------:R-:W-:Y:S01]  /*4d9a0*/  F2FP.SATFINITE.E4M3.F32.PACK_AB_MERGE_C R56, R20, R21, RZ ;  /* 0x000000151438723e */ /* 0x000fe200048070ff */
[----:B------:R-:W4:Y:S03]  /*4d9b0*/  LDCU UR18, c[0x0][0x398] ;  /* 0x00007300ff1277ac */ /* 0x000f260008000800 */
[----:B------:R-:W-:-:S04]  /*4d9c0*/  @P1 LOP3.LUT R3, R3, 0x2000000, RZ, 0xfc, !PT ;  /* 0x0200000003031812 */ /* 0x000fc800078efcff */
[----:B------:R-:W-:-:S04]  /*4d9d0*/  LOP3.LUT R3, R3, 0xfeffffff, RZ, 0xc0, !PT ;  /* 0xfeffffff03037812 */ /* 0x000fc800078ec0ff */
[----:B------:R-:W-:Y:S02]  /*4d9e0*/  @P0 LOP3.LUT R3, R3, 0x1000000, RZ, 0xfc, !PT ;  /* 0x0100000003030812 */ /* 0x000fe400078efcff */
[----:B------:R-:W-:Y:S01]  /*4d9f0*/  ISETP.GE.AND P0, PT, R9, UR34, PT ;  /* 0x0000002209007c0c */ /* 0x000fe2000bf06270 */
[----:B------:R-:W1:Y:S01]  /*4da00*/  LDCU.64 UR34, c[0x0][0x398] ;  /* 0x00007300ff2277ac */ /* 0x000e620008000a00 */
[----:B0-----:R-:W-:Y:S02]  /*4da10*/  F2FP.SATFINITE.E4M3.F32.PACK_AB_MERGE_C R2, R49, R50, RZ ;  /* 0x000000323102723e */ /* 0x001fe400048070ff */
[----:B------:R-:W-:Y:S01]  /*4da20*/  ISETP.LT.AND P2, PT, R60, UR20, !P0 ;  /* 0x000000143c007c0c */ /* 0x000fe2000c741270 */
[----:B------:R-:W4:Y:S01]  /*4da30*/  LDL.LU R50, [R1+0x440] ;  /* 0x0004400001327983 */ /* 0x000f220000300800 */
[----:B--2---:R-:W-:Y:S02]  /*4da40*/  ISETP.LT.AND P1, PT, R61, UR22, !P0 ;  /* 0x000000163d007c0c */ /* 0x004fe4000c721270 */
[----:B------:R-:W-:Y:S01]  /*4da50*/  LOP3.LUT R3, R3, 0xff7fffff, RZ, 0xc0, !PT ;  /* 0xff7fffff03037812 */ /* 0x000fe200078ec0ff */
[----:B------:R-:W4:Y:S01]  /*4da60*/  LDL.LU R49, [R1+0x444] ;  /* 0x0004440001317983 */ /* 0x000f220000300800 */
[----:B------:R-:W-:Y:S01]  /*4da70*/  ISETP.GE.AND P0, PT, R8, UR36, PT ;  /* 0x0000002408007c0c */ /* 0x000fe2000bf06270 */
[----:B------:R-:W-:Y:S01]  /*4da80*/  VIADD R9, R0, 0x4b ;  /* 0x0000004b00097836 */ /* 0x000fe20000000000 */
[----:B------:R-:W0:Y:S01]  /*4da90*/  LDCU.64 UR36, c[0x0][0x398] ;  /* 0x00007300ff2477ac */ /* 0x000e220008000a00 */
[----:B------:R-:W2:Y:S04]  /*4daa0*/  LDCU UR20, c[0x0][0x398] ;  /* 0x00007300ff1477ac */ /* 0x000ea80008000800 */
[----:B------:R-:W-:Y:S01]  /*4dab0*/  @P2 LOP3.LUT R3, R3, 0x800000, RZ, 0xfc, !PT ;  /* 0x0080000003032812 */ /* 0x000fe200078efcff */
[----:B------:R0:W-:Y:S01]  /*4dac0*/  STL [R1+0x20], R2 ;  /* 0x0000200201007387 */ /* 0x0001e20000100800 */
[----:B------:R-:W-:Y:S01]  /*4dad0*/  F2FP.SATFINITE.E4M3.F32.PACK_AB_MERGE_C R37, R24, R25, RZ ;  /* 0x000000191825723e */ /* 0x000fe200048070ff */
[----:B------:R-:W0:Y:S01]  /*4dae0*/  LDCU UR22, c[0x0][0x398] ;  /* 0x00007300ff1677ac */ /* 0x000e220008000800 */
[----:B------:R-:W-:Y:S01]  /*4daf0*/  LOP3.LUT R3, R3, 0xffbfffff, RZ, 0xc0, !PT ;  /* 0xffbfffff03037812 */ /* 0x000fe200078ec0ff */
[----:B------:R-:W2:Y:S03]  /*4db00*/  LDL.LU R15, [R1+0x448] ;  /* 0x00044800010f7983 */ /* 0x000ea60000300800 */
[----:B------:R-:W-:-:S02]  /*4db10*/  @P1 LOP3.LUT R3, R3, 0x400000, RZ, 0xfc, !PT ;  /* 0x0040000003031812 */ /* 0x000fc400078efcff */
[----:B------:R-:W-:Y:S01]  /*4db20*/  ISETP.LT.AND P1, PT, R60, UR24, !P0 ;  /* 0x000000183c007c0c */ /* 0x000fe2000c721270 */
[----:B------:R-:W-:Y:S01]  /*4db30*/  VIADD R8, R0, 0x4c ;  /* 0x0000004c00087836 */ /* 0x000fe20000000000 */
[----:B------:R-:W-:Y:S01]  /*4db40*/  ISETP.LT.AND P0, PT, R61, UR26, !P0 ;  /* 0x0000001a3d007c0c */ /* 0x000fe2000c701270 */
[----:B------:R-:W0:Y:S01]  /*4db50*/  LDCU UR26, c[0x0][0x398] ;  /* 0x00007300ff1a77ac */ /* 0x000e220008000800 */
[----:B------:R-:W-:Y:S02]  /*4db60*/  LOP3.LUT R3, R3, 0xffdfffff, RZ, 0xc0, !PT ;  /* 0xffdfffff03037812 */ /* 0x000fe400078ec0ff */
[----:B0-----:R-:W-:Y:S01]  /*4db70*/  F2FP.SATFINITE.E4M3.F32.PACK_AB_MERGE_C R2, R48, R54, RZ ;  /* 0x000000363002723e */ /* 0x001fe200048070ff */
[----:B------:R-:W0:Y:S01]  /*4db80*/  LDCU UR24, c[0x0][0x39c] ;  /* 0x00007380ff1877ac */ /* 0x000e220008000800 */
[----:B------:R-:W2:Y:S05]  /*4db90*/  LDL.LU R54, [R1+0x44c] ;  /* 0x00044c0001367983 */ /* 0x000eaa0000300800 */
[----:B------:R-:W-:-:S04]  /*4dba0*/  @P1 LOP3.LUT R3, R3, 0x200000, RZ, 0xfc, !PT ;  /* 0x0020000003031812 */ /* 0x000fc800078efcff */
[----:B------:R-:W-:-:S04]  /*4dbb0*/  LOP3.LUT R3, R3, 0xffefffff, RZ, 0xc0, !PT ;  /* 0xffefffff03037812 */ /* 0x000fc800078ec0ff */
[----:B------:R-:W-:Y:S02]  /*4dbc0*/  @P0 LOP3.LUT R3, R3, 0x100000, RZ, 0xfc, !PT ;  /* 0x0010000003030812 */ /* 0x000fe400078efcff */
[----:B------:R-:W-:Y:S02]  /*4dbd0*/  ISETP.GE.AND P0, PT, R8, UR40, PT ;  /* 0x0000002808007c0c */ /* 0x000fe4000bf06270 */
[----:B------:R-:W-:Y:S01]  /*4dbe0*/  LOP3.LUT R3, R3, 0xfff7ffff, RZ, 0xc0, !PT ;  /* 0xfff7ffff03037812 */ /* 0x000fe200078ec0ff */
[----:B------:R-:W-:Y:S01]  /*4dbf0*/  VIADD R8, R0, 0x4a ;  /* 0x0000004a00087836 */ /* 0x000fe20000000000 */
[----:B-1----:R-:W-:Y:S01]  /*4dc00*/  ISETP.LT.AND P1, PT, R60, UR28, !P0 ;  /* 0x0000001c3c007c0c */ /* 0x002fe2000c721270 */
[----:B------:R-:W1:Y:S01]  /*4dc10*/  LDCU.64 UR40, c[0x0][0x398] ;  /* 0x00007300ff2877ac */ /* 0x000e620008000a00 */
[----:B------:R-:W-:Y:S01]  /*4dc20*/  ISETP.LT.AND P0, PT, R61, UR30, !P0 ;  /* 0x0000001e3d007c0c */ /* 0x000fe2000c701270 */
[----:B------:R3:W-:Y:S01]  /*4dc30*/  STL [R1+0x40], R2 ;  /* 0x0000400201007387 */ /* 0x0007e20000100800 */
[----:B------:R-:W-:Y:S01]  /*4dc40*/  LOP3.LUT R36, R36, 0xffff, RZ, 0xc0, !PT ;  /* 0x0000ffff24247812 */ /* 0x000fe200078ec0ff */
[----:B------:R-:W0:Y:S02]  /*4dc50*/  LDCU UR30, c[0x0][0x398] ;  /* 0x00007300ff1e77ac */ /* 0x000e240008000800 */
[----:B------:R-:W2:Y:S01]  /*4dc60*/  LDL.LU R23, [R1+0x420] ;  /* 0x0004200001177983 */ /* 0x000ea20000300800 */
[----:B------:R-:W-:Y:S01]  /*4dc70*/  LOP3.LUT R41, R41, 0xffff, RZ, 0xc0, !PT ;  /* 0x0000ffff29297812 */ /* 0x000fe200078ec0ff */
[----:B------:R-:W0:Y:S02]  /*4dc80*/  LDCU UR28, c[0x0][0x39c] ;  /* 0x00007380ff1c77ac */ /* 0x000e240008000800 */
[----:B------:R-:W2:Y:S02]  /*4dc90*/  LDL.LU R48, [R1+0x424] ;  /* 0x0004240001307983 */ /* 0x000ea40000300800 */
[----:B------:R-:W-:-:S04]  /*4dca0*/  @P1 LOP3.LUT R3, R3, 0x80000, RZ, 0xfc, !PT ;  /* 0x0008000003031812 */ /* 0x000fc800078efcff */
[----:B------:R-:W-:-:S04]  /*4dcb0*/  LOP3.LUT R3, R3, 0xfffbffff, RZ, 0xc0, !PT ;  /* 0xfffbffff03037812 */ /* 0x000fc800078ec0ff */
[----:B------:R-:W-:Y:S02]  /*4dcc0*/  @P0 LOP3.LUT R3, R3, 0x40000, RZ, 0xfc, !PT ;  /* 0x0004000003030812 */ /* 0x000fe400078efcff */
[----:B------:R-:W-:Y:S01]  /*4dcd0*/  ISETP.GE.AND P0, PT, R9, UR42, PT ;  /* 0x0000002a09007c0c */ /* 0x000fe2000bf06270 */
[----:B------:R-:W0:Y:S03]  /*4dce0*/  LDCU.64 UR42, c[0x0][0x398] ;  /* 0x00007300ff2a77ac */ /* 0x000e260008000a00 */
[----:B------:R-:W-:Y:S01]  /*4dcf0*/  ISETP.LT.AND P2, PT, R60, UR32, !P0 ;  /* 0x000000203c007c0c */ /* 0x000fe2000c741270 */
[----:B------:R-:W0:Y:S01]  /*4dd00*/  LDCU UR32, c[0x0][0x39c] ;  /* 0x00007380ff2077ac */ /* 0x000e220008000800 */
[----:B------:R-:W-:Y:S02]  /*4dd10*/  ISETP.LT.AND P1, PT, R61, UR34, !P0 ;  /* 0x000000223d007c0c */ /* 0x000fe4000c721270 */
[----:B------:R-:W-:Y:S01]  /*4dd20*/  LOP3.LUT R3, R3, 0xfffdffff, RZ, 0xc0, !PT ;  /* 0xfffdffff03037812 */ /* 0x000fe200078ec0ff */
[----:B------:R-:W0:Y:S01]  /*4dd30*/  LDCU UR34, c[0x0][0x398] ;  /* 0x00007300ff2277ac */ /* 0x000e220008000800 */
[----:B------:R-:W-:-:S07]  /*4dd40*/  ISETP.GE.AND P0, PT, R8, UR44, PT ;  /* 0x0000002c08007c0c */ /* 0x000fce000bf06270 */
[----:B------:R-:W-:Y:S01]  /*4dd50*/  @P2 LOP3.LUT R3, R3, 0x20000, RZ, 0xfc, !PT ;  /* 0x0002000003032812 */ /* 0x000fe200078efcff */
[----:B------:R-:W-:Y:S01]  /*4dd60*/  VIADD R8, R0, 0x49 ;  /* 0x0000004900087836 */ /* 0x000fe20000000000 */
[----:B------:R-:W0:Y:S02]  /*4dd70*/  LDCU.64 UR44, c[0x0][0x398] ;  /* 0x00007300ff2c77ac */ /* 0x000e240008000a00 */
[----:B------:R-:W-:-:S04]  /*4dd80*/  LOP3.LUT R3, R3, 0xfffeffff, RZ, 0xc0, !PT ;  /* 0xfffeffff03037812 */ /* 0x000fc800078ec0ff */
        /* <DEDUP_REMOVED lines=8> */
[----:B------:R-:W-:Y:S02]  /*4de10*/  @P0 LOP3.LUT R3, R3, 0x4000, RZ, 0xfc, !PT ;  /* 0x0000400003030812 */ /* 0x000fe400078efcff */
[----:B------:R-:W-:-:S04]  /*4de20*/  ISETP.GE.AND P0, PT, R8, UR48, PT ;  /* 0x0000003008007c0c */ /* 0x000fc8000bf06270 */
[----:B-1----:R-:W-:Y:S02]  /*4de30*/  ISETP.LT.AND P1, PT, R60, UR40, !P0 ;  /* 0x000000283c007c0c */ /* 0x002fe4000c721270 */
[----:B------:R-:W-:Y:S01]  /*4de40*/  LOP3.LUT R3, R3, 0xffffdfff, RZ, 0xc0, !PT ;  /* 0xffffdfff03037812 */ /* 0x000fe200078ec0ff */
[----:B------:R-:W-:Y:S01]  /*4de50*/  VIADD R8, R0, 0x48 ;  /* 0x0000004800087836 */ /* 0x000fe20000000000 */
[----:B0-----:R-:W-:Y:S01]  /*4de60*/  ISETP.LT.AND P0, PT, R61, UR42, !P0 ;  /* 0x0000002a3d007c0c */ /* 0x001fe2000c701270 */
[----:B------:R-:W0:Y:S01]  /*4de70*/  LDCU UR42, c[0x0][0x398] ;  /* 0x00007300ff2a77ac */ /* 0x000e220008000800 */
[----:B---3--:R-:W-:Y:S02]  /*4de80*/  F2FP.SATFINITE.E4M3.F32.PACK_AB_MERGE_C R2, R7, R16, RZ ;  /* 0x000000100702723e */ /* 0x008fe400048070ff */
[----:B------:R-:W-:Y:S01]  /*4de90*/  LOP3.LUT R40, R40, 0xffff, RZ, 0xc0, !PT ;  /* 0x0000ffff28287812 */ /* 0x000fe200078ec0ff */
[----:B------:R-:W1:Y:S04]  /*4dea0*/  LDCU UR40, c[0x0][0x39c] ;  /* 0x00007380ff2877ac */ /* 0x000e680008000800 */
[----:B------:R-:W-:-:S04]  /*4deb0*/  @P1 LOP3.LUT R3, R3, 0x2000, RZ, 0xfc, !PT ;  /* 0x0000200003031812 */ /* 0x000fc800078efcff */
[----:B------:R-:W-:-:S04]  /*4dec0*/  LOP3.LUT R3, R3, 0xffffefff, RZ, 0xc0, !PT ;  /* 0xffffefff03037812 */ /* 0x000fc800078ec0ff */
[----:B------:R-:W-:Y:S02]  /*4ded0*/  @P0 LOP3.LUT R3, R3, 0x1000, RZ, 0xfc, !PT ;  /* 0x0000100003030812 */ /* 0x000fe400078efcff */
[----:B------:R-:W-:Y:S01]  /*4dee0*/  ISETP.GE.AND P0, PT, R8, UR49, PT ;  /* 0x0000003108007c0c */ /* 0x000fe2000bf06270 */
[----:B------:R-:W3:Y:S03]  /*4def0*/  LDCU.64 UR48, c[0x0][0x398] ;  /* 0x00007300ff3077ac */ /* 0x000ee60008000a00 */
[----:B------:R-:W-:Y:S02]  /*4df00*/  ISETP.LT.AND P1, PT, R60, UR44, !P0 ;  /* 0x0000002c3c007c0c */ /* 0x000fe4000c721270 */
[----:B------:R-:W-:Y:S01]  /*4df10*/  LOP3.LUT R3, R3, 0xfffff7ff, RZ, 0xc0, !PT ;  /* 0xfffff7ff03037812 */ /* 0x000fe200078ec0ff */
[----:B------:R-:W-:Y:S01]  /*4df20*/  VIADD R8, R0, 0x47 ;  /* 0x0000004700087836 */ /* 0x000fe20000000000 */
[----:B------:R-:W-:Y:S01]  /*4df30*/  ISETP.LT.AND P0, PT, R61, UR46, !P0 ;  /* 0x0000002e3d007c0c */ /* 0x000fe2000c701270 */
[----:B------:R4:W-:Y:S01]  /*4df40*/  STL [R1+0x44], R2 ;  /* 0x0000440201007387 */ /* 0x0009e20000100800 */
[----:B------:R-:W-:Y:S01]  /*4df50*/  LOP3.LUT R43, R43, 0xffff, RZ, 0xc0, !PT ;  /* 0x0000ffff2b2b7812 */ /* 0x000fe200078ec0ff */
[----:B------:R-:W0:Y:S01]  /*4df60*/  LDCU UR44, c[0x0][0x39c] ;  /* 0x00007380ff2c77ac */ /* 0x000e220008000800 */
[----:B------:R-:W-:-:S02]  /*4df70*/  LOP3.LUT R37, R37, 0xffff, RZ, 0xc0, !PT ;  /* 0x0000ffff25257812 */ /* 0x000fc400078ec0ff */
[----:B------:R-:W-:Y:S01]  /*4df80*/  LOP3.LUT R42, R42, 0xffff, RZ, 0xc0, !PT ;  /* 0x0000ffff2a2a7812 */ /* 0x000fe200078ec0ff */
[----:B------:R-:W0:Y:S02]  /*4df90*/  LDCU UR46, c[0x0][0x39c] ;  /* 0x00007380ff2e77ac */ /* 0x000e240008000800 */
[----:B------:R-:W-:-:S04]  /*4dfa0*/  @P1 LOP3.LUT R3, R3, 0x800, RZ, 0xfc, !PT ;  /* 0x0000080003031812 */ /* 0x000fc800078efcff */
[----:B------:R-:W-:-:S04]  /*4dfb0*/  LOP3.LUT R3, R3, 0xfffffbff, RZ, 0xc0, !PT ;  /* 0xfffffbff03037812 */ /* 0x000fc800078ec0ff */
[----:B------:R-:W-:Y:S02]  /*4dfc0*/  @P0 LOP3.LUT R3, R3, 0x400, RZ, 0xfc, !PT ;  /* 0x0000040003030812 */ /* 0x000fe400078efcff */
[----:B------:R-:W-:Y:S01]  /*4dfd0*/  ISETP.GE.AND P0, PT, R8, UR52, PT ;  /* 0x0000003408007c0c */ /* 0x000fe2000bf06270 */
[----:B------:R-:W0:Y:S03]  /*4dfe0*/  LDCU.64 UR52, c[0x0][0x398] ;  /* 0x00007300ff3477ac */ /* 0x000e260008000a00 */
[----:B---3--:R-:W-:Y:S02]  /*4dff0*/  ISETP.LT.AND P1, PT, R60, UR48, !P0 ;  /* 0x000000303c007c0c */ /* 0x008fe4000c721270 */
[----:B------:R-:W-:Y:S01]  /*4e000*/  LOP3.LUT R3, R3, 0xfffffdff, RZ, 0xc0, !PT ;  /* 0xfffffdff03037812 */ /* 0x000fe200078ec0ff */
[----:B------:R-:W-:Y:S01]  /*4e010*/  VIADD R8, R0, 0x46 ;  /* 0x0000004600087836 */ /* 0x000fe20000000000 */
[----:B------:R-:W-:Y:S01]  /*4e020*/  ISETP.LT.AND P0, PT, R61, UR50, !P0 ;  /* 0x000000323d007c0c */ /* 0x000fe2000c701270 */
[----:B------:R-:W3:Y:S01]  /*4e030*/  LDCU UR50, c[0x0][0x39c] ;  /* 0x00007380ff3277ac */ /* 0x000ee20008000800 */
[----:B----4-:R-:W-:-:S02]  /*4e040*/  F2FP.SATFINITE.E4M3.F32.PACK_AB_MERGE_C R2, R49, R50, RZ ;  /* 0x000000323102723e */ /* 0x010fc400048070ff */
[----:B------:R-:W-:Y:S01]  /*4e050*/  LOP3.LUT R44, R44, 0xffff, RZ, 0xc0, !PT ;  /* 0x0000ffff2c2c7812 */ /* 0x000fe200078ec0ff */
[----:B------:R-:W4:Y:S04]  /*4e060*/  LDCU UR48, c[0x0][0x39c] ;  /* 0x00007380ff3077ac */ /* 0x000f280008000800 */
[----:B------:R-:W-:-:S04]  /*4e070*/  @P1 LOP3.LUT R3, R3, 0x200, RZ, 0xfc, !PT ;  /* 0x0000020003031812 */ /* 0x000fc800078efcff */
[----:B------:R-:W-:-:S04]  /*4e080*/  LOP3.LUT R3, R3, 0xfffffeff, RZ, 0xc0, !PT ;  /* 0xfffffeff03037812 */ /* 0x000fc800078ec0ff */
[----:B------:R-:W-:Y:S02]  /*4e090*/  @P0 LOP3.LUT R3, R3, 0x100, RZ, 0xfc, !PT ;  /* 0x0000010003030812 */ /* 0x000fe400078efcff */
[----:B------:R-:W-:Y:S02]  /*4e0a0*/  ISETP.GE.AND P0, PT, R8, UR60, PT ;  /* 0x0000003c08007c0c */ /* 0x000fe4000bf06270 */
[----:B------:R-:W-:Y:S01]  /*4e0b0*/  LOP3.LUT R3, R3, 0xffffff7f, RZ, 0xc0, !PT ;  /* 0xffffff7f03037812 */ /* 0x000fe200078ec0ff */
[----:B------:R-:W-:Y:S01]  /*4e0c0*/  VIADD R8, R0, 0x45 ;  /* 0x0000004500087836 */ /* 0x000fe20000000000 */
[----:B0-----:R-:W-:Y:S01]  /*4e0d0*/  ISETP.LT.AND P1, PT, R60, UR52, !P0 ;  /* 0x000000343c007c0c */ /* 0x001fe2000c721270 */
[----:B------:R-:W0:Y:S01]  /*4e0e0*/  LDCU UR60, c[0x0][0x39c] ;  /* 0x00007380ff3c77ac */ /* 0x000e220008000800 */
[----:B------:R-:W-:Y:S01]  /*4e0f0*/  ISETP.LT.AND P0, PT, R61, UR56, !P0 ;  /* 0x000000383d007c0c */ /* 0x000fe2000c701270 */
[----:B------:R-:W0:Y:S01]  /*4e100*/  LDCU UR56, c[0x0][0x39c] ;  /* 0x00007380ff3877ac */ /* 0x000e220008000800 */
[----:B------:R-:W0:Y:S09]  /*4e110*/  LDCU UR52, c[0x0][0x39c] ;  /* 0x00007380ff3477ac */ /* 0x000e320008000800 */
[----:B------:R-:W-:-:S04]  /*4e120*/  @P1 LOP3.LUT R3, R3, 0x80, RZ, 0xfc, !PT ;  /* 0x0000008003031812 */ /* 0x000fc800078efcff */
[----:B------:R-:W-:-:S04]  /*4e130*/  LOP3.LUT R3, R3, 0xffffffbf, RZ, 0xc0, !PT ;  /* 0xffffffbf03037812 */ /* 0x000fc800078ec0ff */
[----:B------:R-:W-:Y:S02]  /*4e140*/  @P0 LOP3.LUT R3, R3, 0x40, RZ, 0xfc, !PT ;  /* 0x0000004003030812 */ /* 0x000fe400078efcff */
[----:B------:R-:W-:Y:S02]  /*4e150*/  ISETP.GE.AND P0, PT, R8, UR6, PT ;  /* 0x0000000608007c0c */ /* 0x000fe4000bf06270 */
[----:B------:R-:W-:Y:S01]  /*4e160*/  LOP3.LUT R3, R3, 0xffffffdf, RZ, 0xc0, !PT ;  /* 0xffffffdf03037812 */ /* 0x000fe200078ec0ff */
[----:B------:R-:W-:Y:S01]  /*4e170*/  VIADD R8, R0, 0x44 ;  /* 0x0000004400087836 */ /* 0x000fe20000000000 */
[----:B------:R-:W-:Y:S01]  /*4e180*/  ISETP.LT.AND P1, PT, R60, UR8, !P0 ;  /* 0x000000083c007c0c */ /* 0x000fe2000c721270 */
        /* <DEDUP_REMOVED lines=18> */
[----:B0-----:R-:W-:Y:S02]  /*4e2b0*/  ISETP.GE.AND P0, PT, R8, UR6, PT ;  /* 0x0000000608007c0c */ /* 0x001fe4000bf06270 */
[----:B------:R-:W-:Y:S02]  /*4e2c0*/  LOP3.LUT R3, R3, 0xfffffffd, RZ, 0xc0, !PT ;  /* 0xfffffffd03037812 */ /* 0x000fe400078ec0ff */
[----:B--2---:R-:W-:Y:S01]  /*4e2d0*/  F2FP.SATFINITE.E4M3.F32.PACK_AB_MERGE_C R48, R48, R23, RZ ;  /* 0x000000173030723e */ /* 0x004fe200048070ff */
[----:B------:R-:W-:Y:S01]  /*4e2e0*/  VIADD R8, R0, 0x42 ;  /* 0x0000004200087836 */ /* 0x000fe20000000000 */
[----:B------:R-:W-:Y:S01]  /*4e2f0*/  ISETP.LT.AND P1, PT, R60, UR10, !P0 ;  /* 0x0000000a3c007c0c */ /* 0x000fe2000c721270 */
[----:B------:R-:W0:Y:S01]  /*4e300*/  LDCU UR6, c[0x0][0x39c] ;  /* 0x00007380ff0677ac */ /* 0x000e220008000800 */
[----:B------:R-:W-:Y:S01]  /*4e310*/  ISETP.LT.AND P0, PT, R61, UR8, !P0 ;  /* 0x000000083d007c0c */ /* 0x000fe2000c701270 */
[----:B------:R-:W2:Y:S01]  /*4e320*/  LDCU UR10, c[0x0][0x398] ;  /* 0x00007300ff0a77ac */ /* 0x000ea20008000800 */
[----:B------:R-:W0:Y:S09]  /*4e330*/  LDCU UR8, c[0x0][0x398] ;  /* 0x00007300ff0877ac */ /* 0x000e320008000800 */
[----:B------:R-:W-:-:S04]  /*4e340*/  @P1 LOP3.LUT R3, R3, 0x2, RZ, 0xfc, !PT ;  /* 0x0000000203031812 */ /* 0x000fc800078efcff */
[----:B------:R-:W-:-:S04]  /*4e350*/  LOP3.LUT R3, R3, 0xfffffffe, RZ, 0xc0, !PT ;  /* 0xfffffffe03037812 */ /* 0x000fc800078ec0ff */
[----:B------:R-:W-:-:S05]  /*4e360*/  @P0 LOP3.LUT R3, R3, 0x1, RZ, 0xfc, !PT ;  /* 0x0000000103030812 */ /* 0x000fca00078efcff */
[----:B------:R-:W-:Y:S04]  /*4e370*/  STL [R1+0x16ec], R3 ;  /* 0x0016ec0301007387 */ /* 0x000fe80000100800 */
        /* <DEDUP_REMOVED lines=8> */
[----:B------:R-:W4:Y:S01]  /*4e400*/  LDL.LU R18, [R1+0x3e4] ;  /* 0x0003e40001127983 */ /* 0x000f220000300800 */
[----:B0-----:R-:W-:-:S03]  /*4e410*/  F2FP.SATFINITE.E4M3.F32.PACK_AB_MERGE_C R2, R54, R15, RZ ;  /* 0x0000000f3602723e */ /* 0x001fc600048070ff */
[----:B------:R-:W4:Y:S04]  /*4e420*/  LDL.LU R15, [R1+0x3e8] ;  /* 0x0003e800010f7983 */ /* 0x000f280000300800 */
[----:B------:R-:W4:Y:S04]  /*4e430*/  LDL.LU R54, [R1+0x3ec] ;  /* 0x0003ec0001367983 */ /* 0x000f280000300800 */
[----:B------:R2:W-:Y:S04]  /*4e440*/  STL [R1+0x50], R2 ;  /* 0x0000500201007387 */ /* 0x0005e80000100800 */
[----:B------:R-:W4:Y:S04]  /*4e450*/  LDL.LU R17, [R1+0x3c0] ;  /* 0x0003c00001117983 */ /* 0x000f280000300800 */
[----:B------:R-:W4:Y:S04]  /*4e460*/  LDL.LU R16, [R1+0x3c4] ;  /* 0x0003c40001107983 */ /* 0x000f280000300800 */
[----:B------:R-:W-:Y:S01]  /*4e470*/  STL [R1+0x1784], R48 ;  /* 0x0017843001007387 */ /* 0x000fe20000100800 */
[----:B--2---:R-:W-:-:S03]  /*4e480*/  F2FP.SATFINITE.E4M3.F32.PACK_AB_MERGE_C R2, R50, R7, RZ ;  /* 0x000000073202723e */ /* 0x004fc600048070ff */
[----:B------:R-:W2:Y:S04]  /*4e490*/  LDL.LU R7, [R1+0x3c8] ;  /* 0x0003c80001077983 */ /* 0x000ea80000300800 */
[----:B------:R-:W2:Y:S04]  /*4e4a0*/  LDL.LU R50, [R1+0x3cc] ;  /* 0x0003cc0001327983 */ /* 0x000ea80000300800 */
[----:B------:R4:W-:Y:S01]  /*4e4b0*/  STL [R1+0x5c], R2 ;  /* 0x00005c0201007387 */ /* 0x0009e20000100800 */
[----:B---3--:R-:W-:Y:S02]  /*4e4c0*/  F2FP.SATFINITE.E4M3.F32.PACK_AB_MERGE_C R49, R49, R22, RZ ;  /* 0x000000163131723e */ /* 0x008fe400048070ff */
[----:B----4-:R-:W-:-:S03]  /*4e4d0*/  F2FP.SATFINITE.E4M3.F32.PACK_AB_MERGE_C R2, R20, R21, RZ ;  /* 0x000000151402723e */ /* 0x010fc600048070ff */
[----:B------:R-:W-:Y:S04]  /*4e4e0*/  STL [R1+0x177c], R49 ;  /* 0x00177c3101007387 */ /* 0x000fe80000100800 */
[----:B------:R0:W-:Y:S02]  /*4e4f0*/  STL [R1+0x6c], R2 ;  /* 0x00006c0201007387 */ /* 0x0001e40000100800 */
[----:B0-----:R-:W-:-:S05]  /*4e500*/  F2FP.SATFINITE.E4M3.F32.PACK_AB_MERGE_C R2, R18, R19, RZ ;  /* 0x000000131202723e */ /* 0x001fca00048070ff */
[----:B------:R0:W-:Y:S04]  /*4e510*/  STL [R1+0x68], R2 ;  /* 0x0000680201007387 */ /* 0x0001e80000100800 */
[----:B------:R-:W3:Y:S04]  /*4e520*/  LDL.LU R20, [R1+0x3a0] ;  /* 0x0003a00001147983 */ /* 0x000ee80000300800 */
[----:B------:R-:W3:Y:S01]  /*4e530*/  LDL.LU R18, [R1+0x3a4] ;  /* 0x0003a40001127983 */ /* 0x000ee20000300800 */
[----:B0-----:R-:W-:-:S05]  /*4e540*/  F2FP.SATFINITE.E4M3.F32.PACK_AB_MERGE_C R2, R54, R15, RZ ;  /* 0x0000000f3602723e */ /* 0x001fca00048070ff */
[----:B------:R2:W-:Y:S04]  /*4e550*/  STL [R1+0x88], R2 ;  /* 0x0000880201007387 */ /* 0x0005e80000100800 */
[----:B------:R-:W4:Y:S04]  /*4e560*/  LDL.LU R15, [R1+0x3a8] ;  /* 0x0003a800010f7983 */ /* 0x000f280000300800 */
[----:B------:R-:W4:Y:S01]  /*4e570*/  LDL.LU R54, [R1+0x3ac] ;  /* 0x0003ac0001367983 */ /* 0x000f220000300800 */
[----:B------:R-:W-:-:S05]  /*4e580*/  F2FP.SATFINITE.E4M3.F32.PACK_AB_MERGE_C R49, R16, R17, RZ ;  /* 0x000000111031723e */ /* 0x000fca00048070ff */
[----:B------:R3:W-:Y:S04]  /*4e590*/  STL [R1+0x1788], R49 ;  /* 0x0017883101007387 */ /* 0x0007e80000100800 */
[----:B------:R-:W3:Y:S01]  /*4e5a0*/  LDL.LU R21, [R1+0x380] ;  /* 0x0003800001157983 */ /* 0x000ee20000300800 */
[----:B--2---:R-:W-:-:S03]  /*4e5b0*/  F2FP.SATFINITE.E4M3.F32.PACK_AB_MERGE_C R2, R50, R7, RZ ;  /* 0x000000073202723e */ /* 0x004fc600048070ff */
[----:B------:R-:W2:Y:S04]  /*4e5c0*/  LDL.LU R7, [R1+0x384] ;  /* 0x0003840001077983 */ /* 0x000ea80000300800 */
[----:B------:R0:W-:Y:S04]  /*4e5d0*/  STL [R1+0x80], R2 ;  /* 0x0000800201007387 */ /* 0x0001e80000100800 */
[----:B------:R-:W0:Y:S04]  /*4e5e0*/  LDL.LU R16, [R1+0x388] ;  /* 0x0003880001107983 */ /* 0x000e280000300800 */
[----:B------:R-:W0:Y:S04]  /*4e5f0*/  LDL.LU R50, [R1+0x38c] ;  /* 0x00038c0001327983 */ /* 0x000e280000300800 */
[----:B------:R-:W2:Y:S04]  /*4e600*/  LDL.LU R19, [R1+0x360] ;  /* 0x0003600001137983 */ /* 0x000ea80000300800 */
[----:B------:R-:W2:Y:S01]  /*4e610*/  LDL.LU R17, [R1+0x364] ;  /* 0x0003640001117983 */ /* 0x000ea20000300800 */
[----:B----4-:R-:W-:-:S03]  /*4e620*/  F2FP.SATFINITE.E4M3.F32.PACK_AB_MERGE_C R48, R54, R15, RZ ;  /* 0x0000000f3630723e */ /* 0x010fc600048070ff */
[----:B------:R-:W4:Y:S04]  /*4e630*/  LDL.LU R15, [R1+0x368] ;  /* 0x00036800010f7983 */ /* 0x000f280000300800 */
[----:B------:R-:W4:Y:S01]  /*4e640*/  LDL.LU R54, [R1+0x36c] ;  /* 0x00036c0001367983 */ /* 0x000f220000300800 */
[----:B---3--:R-:W-:-:S03]  /*4e650*/  F2FP.SATFINITE.E4M3.F32.PACK_AB_MERGE_C R49, R18, R20, RZ ;  /* 0x000000141231723e */ /* 0x008fc600048070ff */
[----:B------:R-:W3:Y:S04]  /*4e660*/  LDL.LU R20, [R1+0x340] ;  /* 0x0003400001147983 */ /* 0x000ee80000300800 */
[----:B------:R-:W3:Y:S01]  /*4e670*/  LDL.LU R18, [R1+0x344] ;  /* 0x0003440001127983 */ /* 0x000ee20000300800 */
[----:B0-----:R-:W-:-:S03]  /*4e680*/  F2FP.SATFINITE.E4M3.F32.PACK_AB_MERGE_C R2, R50, R16, RZ ;  /* 0x000000103202723e */ /* 0x001fc600048070ff */
[----:B------:R-:W3:Y:S04]  /*4e690*/  LDL.LU R16, [R1+0x348] ;  /* 0x0003480001107983 */ /* 0x000ee80000300800 */
[----:B------:R-:W3:Y:S01]  /*4e6a0*/  LDL.LU R50, [R1+0x34c] ;  /* 0x00034c0001327983 */ /* 0x000ee20000300800 */
[----:B--2---:R-:W-:-:S03]  /*4e6b0*/  F2FP.SATFINITE.E4M3.F32.PACK_AB_MERGE_C R39, R17, R19, RZ ;  /* 0x000000131127723e */ /* 0x004fc600048070ff */
[----:B------:R0:W-:Y:S04]  /*4e6c0*/  STL [R1+0x94], R2 ;  /* 0x0000940201007387 */ /* 0x0001e80000100800 */
[----:B------:R-:W2:Y:S04]  /*4e6d0*/  LDL.LU R19, [R1+0x320] ;  /* 0x0003200001137983 */ /* 0x000ea80000300800 */
[----:B------:R-:W2:Y:S01]  /*4e6e0*/  LDL.LU R17, [R1+0x324] ;  /* 0x0003240001117983 */ /* 0x000ea20000300800 */
[----:B----4-:R-:W-:-:S03]  /*4e6f0*/  F2FP.SATFINITE.E4M3.F32.PACK_AB_MERGE_C R38, R54, R15, RZ ;  /* 0x0000000f3626723e */ /* 0x010fc600048070ff */
[----:B------:R-:W4:Y:S04]  /*4e700*/  LDL.LU R15, [R1+0x328] ;  /* 0x00032800010f7983 */ /* 0x000f280000300800 */
[----:B------:R-:W4:Y:S01]  /*4e710*/  LDL.LU R54, [R1+0x32c] ;  /* 0x00032c0001367983 */ /* 0x000f220000300800 */
[----:B------:R-:W-:-:S03]  /*4e720*/  F2FP.SATFINITE.E4M3.F32.PACK_AB_MERGE_C R7, R7, R21, RZ ;  /* 0x000000150707723e */ /* 0x000fc600048070ff */
[----:B------:R-:W2:Y:S04]  /*4e730*/  LDL.LU R22, [R1+0x300] ;  /* 0x0003000001167983 */ /* 0x000ea80000300800 */
[----:B------:R-:W2:Y:S01]  /*4e740*/  LDL.LU R21, [R1+0x304] ;  /* 0x0003040001157983 */ /* 0x000ea20000300800 */
[----:B---3--:R-:W-:Y:S02]  /*4e750*/  F2FP.SATFINITE.E4M3.F32.PACK_AB_MERGE_C R35, R18, R20, RZ ;  /* 0x000000141223723e */ /* 0x008fe400048070ff */
[----:B0-----:R-:W-:-:S05]  /*4e760*/  F2FP.SATFINITE.E4M3.F32.PACK_AB_MERGE_C R2, R50, R16, RZ ;  /* 0x000000103202723e */ /* 0x001fca00048070ff */
[----:B------:R0:W-:Y:S04]  /*4e770*/  STL [R1+0x7c], R2 ;  /* 0x00007c0201007387 */ /* 0x0001e80000100800 */
[----:B------:R-:W0:Y:S04]  /*4e780*/  LDL.LU R16, [R1+0x308] ;  /* 0x0003080001107983 */ /* 0x000e280000300800 */
[----:B------:R-:W0:Y:S04]  /*4e790*/  LDL.LU R50, [R1+0x30c] ;  /* 0x00030c0001327983 */ /* 0x000e280000300800 */
[----:B------:R-:W3:Y:S04]  /*4e7a0*/  LDL.LU R20, [R1+0x2e0] ;  /* 0x0002e00001147983 */ /* 0x000ee80000300800 */
[----:B------:R-:W3:Y:S01]  /*4e7b0*/  LDL.LU R18, [R1+0x2e4] ;  /* 0x0002e40001127983 */ /* 0x000ee20000300800 */
[----:B----4-:R-:W-:-:S03]  /*4e7c0*/  F2FP.SATFINITE.E4M3.F32.PACK_AB_MERGE_C R32, R54, R15, RZ ;  /* 0x0000000f3620723e */ /* 0x010fc600048070ff */
[----:B------:R-:W4:Y:S04]  /*4e7d0*/  LDL.LU R15, [R1+0x2e8] ;  /* 0x0002e800010f7983 */ /* 0x000f280000300800 */
[----:B------:R-:W4:Y:S01]  /*4e7e0*/  LDL.LU R54, [R1+0x2ec] ;  /* 0x0002ec0001367983 */ /* 0x000f220000300800 */
[----:B--2---:R-:W-:-:S03]  /*4e7f0*/  F2FP.SATFINITE.E4M3.F32.PACK_AB_MERGE_C R33, R17, R19, RZ ;  /* 0x000000131121723e */ /* 0x004fc600048070ff */
[----:B------:R-:W2:Y:S04]  /*4e800*/  LDL.LU R19, [R1+0x2c0] ;  /* 0x0002c00001137983 */ /* 0x000ea80000300800 */
[----:B------:R-:W2:Y:S01]  /*4e810*/  LDL.LU R17, [R1+0x2c4] ;  /* 0x0002c40001117983 */ /* 0x000ea20000300800 */
[----:B------:R-:W-:Y:S02]  /*4e820*/  F2FP.SATFINITE.E4M3.F32.PACK_AB_MERGE_C R31, R21, R22, RZ ;  /* 0x00000016151f723e */ /* 0x000fe400048070ff */
[----:B0-----:R-:W-:Y:S02]  /*4e830*/  F2FP.SATFINITE.E4M3.F32.PACK_AB_MERGE_C R2, R50, R16, RZ ;  /* 0x000000103202723e */ /* 0x001fe400048070ff */
[----:B------:R-:W2:Y:S04]  /*4e840*/  LDL.LU R16, [R1+0x2c8] ;  /* 0x0002c80001107983 */ /* 0x000ea80000300800 */
[----:B------:R-:W2:Y:S01]  /*4e850*/  LDL.LU R50, [R1+0x2cc] ;  /* 0x0002cc0001327983 */ /* 0x000ea20000300800 */
[----:B---3--:R-:W-:-:S03]  /*4e860*/  F2FP.SATFINITE.E4M3.F32.PACK_AB_MERGE_C R29, R18, R20, RZ ;  /* 0x00000014121d723e */ /* 0x008fc600048070ff */
[----:B------:R0:W-:Y:S04]  /*4e870*/  STL [R1+0x90], R2 ;  /* 0x0000900201007387 */ /* 0x0001e80000100800 */
[----:B------:R-:W3:Y:S04]  /*4e880*/  LDL.LU R22, [R1+0x2a0] ;  /* 0x0002a00001167983 */ /* 0x000ee80000300800 */
[----:B------:R-:W3:Y:S01]  /*4e890*/  LDL.LU R18, [R1+0x2a4] ;  /* 0x0002a40001127983 */ /* 0x000ee20000300800 */
[----:B----4-:R-:W-:-:S03]  /*4e8a0*/  F2FP.SATFINITE.E4M3.F32.PACK_AB_MERGE_C R30, R54, R15, RZ ;  /* 0x0000000f361e723e */ /* 0x010fc600048070ff */
[----:B------:R-:W4:Y:S04]  /*4e8b0*/  LDL.LU R15, [R1+0x2a8] ;  /* 0x0002a800010f7983 */ /* 0x000f280000300800 */
[----:B------:R-:W4:Y:S01]  /*4e8c0*/  LDL.LU R54, [R1+0x2ac] ;  /* 0x0002ac0001367983 */ /* 0x000f220000300800 */
[----:B--2---:R-:W-:-:S03]  /*4e8d0*/  F2FP.SATFINITE.E4M3.F32.PACK_AB_MERGE_C R28, R17, R19, RZ ;  /* 0x00000013111c723e */ /* 0x004fc600048070ff */
[----:B------:R-:W2:Y:S04]  /*4e8e0*/  LDL.LU R23, [R1+0x280] ;  /* 0x0002800001177983 */ /* 0x000ea80000300800 */
[----:B------:R-:W2:Y:S04]  /*4e8f0*/  LDL.LU R21, [R1+0x284] ;  /* 0x0002840001157983 */ /* 0x000ea80000300800 */
[----:B------:R-:W0:Y:S01]  /*4e900*/  LDL.LU R17, [R1+0x288] ;  /* 0x0002880001117983 */ /* 0x000e220000300800 */
[----:B------:R-:W-:Y:S01]  /*4e910*/  ISETP.GE.AND P0, PT, R8, UR12, PT ;  /* 0x0000000c08007c0c */ /* 0x000fe2000bf06270 */
[----:B------:R-:W-:Y:S01]  /*4e920*/  VIADD R8, R0, 0x41 ;  /* 0x0000004100087836 */ /* 0x000fe20000000000 */
[----:B------:R-:W0:Y:S02]  /*4e930*/  LDCU UR12, c[0x0][0x39c] ;  /* 0x00007380ff0c77ac */ /* 0x000e240008000800 */
[----:B------:R-:W-:-:S02]  /*4e940*/  ISETP.LT.AND P1, PT, R60, UR16, !P0 ;  /* 0x000000103c007c0c */ /* 0x000fc4000c721270 */
[----:B------:R-:W-:Y:S01]  /*4e950*/  ISETP.LT.AND P0, PT, R61, UR14, !P0 ;  /* 0x0000000e3d007c0c */ /* 0x000fe2000c701270 */
[----:B------:R-:W0:Y:S01]  /*4e960*/  LDCU UR14, c[0x0][0x39c] ;  /* 0x00007380ff0e77ac */ /* 0x000e220008000800 */
[----:B------:R-:W0:Y:S09]  /*4e970*/  LDCU UR16, c[0x0][0x398] ;  /* 0x00007300ff1077ac */ /* 0x000e320008000800 */
[----:B------:R-:W-:-:S04]  /*4e980*/  @P1 LOP3.LUT R4, R4, 0x80000000, RZ, 0xfc, !PT ;  /* 0x8000000004041812 */ /* 0x000fc800078efcff */
[----:B------:R-:W-:-:S04]  /*4e990*/  LOP3.LUT R4, R4, 0xbfffffff, RZ, 0xc0, !PT ;  /* 0xbfffffff04047812 */ /* 0x000fc800078ec0ff */
[----:B------:R-:W-:Y:S02]  /*4e9a0*/  @P0 LOP3.LUT R4, R4, 0x40000000, RZ, 0xfc, !PT ;  /* 0x4000000004040812 */ /* 0x000fe400078efcff */
[----:B------:R-:W-:Y:S01]  /*4e9b0*/  ISETP.GE.AND P0, PT, R8, UR6, PT ;  /* 0x0000000608007c0c */ /* 0x000fe2000bf06270 */
[----:B------:R-:W0:Y:S01]  /*4e9c0*/  LDCU UR6, c[0x0][0x398] ;  /* 0x00007300ff0677ac */ /* 0x000e220008000800 */
[----:B------:R-:W-:Y:S02]  /*4e9d0*/  F2FP.SATFINITE.E4M3.F32.PACK_AB_MERGE_C R50, R50, R16, RZ ;  /* 0x000000103232723e */ /* 0x000fe400048070ff */
[----:B------:R-:W2:Y:S04]  /*4e9e0*/  LDL.LU R16, [R1+0x28c] ;  /* 0x00028c0001107983 */ /* 0x000ea80000300800 */
[----:B------:R-:W2:Y:S04]  /*4e9f0*/  LDL.LU R20, [R1+0x260] ;  /* 0x0002600001147983 */ /* 0x000ea80000300800 */
[----:B------:R-:W2:Y:S01]  /*4ea00*/  LDL.LU R19, [R1+0x264] ;  /* 0x0002640001137983 */ /* 0x000ea20000300800 */
[----:B----4-:R-:W-:-:S03]  /*4ea10*/  F2FP.SATFINITE.E4M3.F32.PACK_AB_MERGE_C R26, R54, R15, RZ ;  /* 0x0000000f361a723e */ /* 0x010fc600048070ff */
[----:B------:R-:W4:Y:S04]  /*4ea20*/  LDL.LU R15, [R1+0x268] ;  /* 0x00026800010f7983 */ /* 0x000f280000300800 */
[----:B------:R-:W4:Y:S01]  /*4ea30*/  LDL.LU R54, [R1+0x26c] ;  /* 0x00026c0001367983 */ /* 0x000f220000300800 */
[----:B------:R-:W-:Y:S02]  /*4ea40*/  ISETP.LT.AND P1, PT, R60, UR10, !P0 ;  /* 0x0000000a3c007c0c */ /* 0x000fe4000c721270 */
[----:B------:R-:W-:Y:S01]  /*4ea50*/  LOP3.LUT R4, R4, 0xdfffffff, RZ, 0xc0, !PT ;  /* 0xdfffffff04047812 */ /* 0x000fe200078ec0ff */
[----:B------:R-:W-:Y:S01]  /*4ea60*/  VIADD R8, R0, 0x40 ;  /* 0x0000004000087836 */ /* 0x000fe20000000000 */
[----:B------:R-:W-:Y:S01]  /*4ea70*/  ISETP.LT.AND P0, PT, R61, UR8, !P0 ;  /* 0x000000083d007c0c */ /* 0x000fe2000c701270 */
[----:B------:R-:W0:Y:S01]  /*4ea80*/  LDCU UR10, c[0x0][0x398] ;  /* 0x00007300ff0a77ac */ /* 0x000e220008000800 */
[----:B---3--:R-:W-:-:S02]  /*4ea90*/  F2FP.SATFINITE.E4M3.F32.PACK_AB_MERGE_C R27, R18, R22, RZ ;  /* 0x00000016121b723e */ /* 0x008fc400048070ff */
[----:B------:R-:W3:Y:S01]  /*4eaa0*/  LDL.LU R22, [R1+0x240] ;  /* 0x0002400001167983 */ /* 0x000ee20000300800 */
[----:B--2---:R-:W-:Y:S01]  /*4eab0*/  F2FP.SATFINITE.E4M3.F32.PACK_AB_MERGE_C R25, R21, R23, RZ ;  /* 0x000000171519723e */ /* 0x004fe200048070ff */
[----:B------:R-:W2:Y:S02]  /*4eac0*/  LDCU UR8, c[0x0][0x39c] ;  /* 0x00007380ff0877ac */ /* 0x000ea40008000800 */
[----:B------:R-:W3:Y:S01]  /*4ead0*/  LDL.LU R18, [R1+0x244] ;  /* 0x0002440001127983 */ /* 0x000ee20000300800 */
[----:B------:R-:W-:-:S04]  /*4eae0*/  @P1 LOP3.LUT R4, R4, 0x20000000, RZ, 0xfc, !PT ;  /* 0x2000000004041812 */ /* 0x000fc800078efcff */
[----:B------:R-:W-:-:S04]  /*4eaf0*/  LOP3.LUT R4, R4, 0xefffffff, RZ, 0xc0, !PT ;  /* 0xefffffff04047812 */ /* 0x000fc800078ec0ff */
[----:B------:R-:W-:Y:S02]  /*4eb00*/  @P0 LOP3.LUT R4, R4, 0x10000000, RZ, 0xfc, !PT ;  /* 0x1000000004040812 */ /* 0x000fe400078efcff */
[----:B------:R-:W-:Y:S01]  /*4eb10*/  ISETP.GE.AND P0, PT, R0, UR58, PT ;  /* 0x0000003a00007c0c */ /* 0x000fe2000bf06270 */
[----:B------:R-:W0:Y:S03]  /*4eb20*/  LDCU UR58, c[0x0][0x39c] ;  /* 0x00007380ff3a77ac */ /* 0x000e260008000800 */
[----:B------:R-:W-:Y:S01]  /*4eb30*/  ISETP.LT.AND P0, PT, R60, UR18, !P0 ;  /* 0x000000123c007c0c */ /* 0x000fe2000c701270 */
[----:B------:R-:W1:Y:S01]  /*4eb40*/  LDCU UR18, c[0x0][0x398] ;  /* 0x00007300ff1277ac */ /* 0x000e620008000800 */
[----:B------:R-:W-:-:S11]  /*4eb50*/  LOP3.LUT R4, R4, 0xf7ffffff, RZ, 0xc0, !PT ;  /* 0xf7ffffff04047812 */ /* 0x000fd600078ec0ff */
[----:B------:R-:W-:Y:S02]  /*4eb60*/  @P0 LOP3.LUT R4, R4, 0x8000000, RZ, 0xfc, !PT ;  /* 0x0800000004040812 */ /* 0x000fe400078efcff */
[----:B0-----:R-:W-:Y:S02]  /*4eb70*/  ISETP.GE.AND P0, PT, R8, UR14, PT ;  /* 0x0000000e08007c0c */ /* 0x001fe4000bf06270 */
        /* <DEDUP_REMOVED lines=13> */
[----:B-1----:R-:W-:Y:S01]  /*4ec50*/  ISETP.LT.AND P1, PT, R61, UR18, !P0 ;  /* 0x000000123d007c0c */ /* 0x002fe2000c721270 */
[----:B------:R-:W1:Y:S01]  /*4ec60*/  LDCU UR58, c[0x0][0x39c] ;  /* 0x00007380ff3a77ac */ /* 0x000e620008000800 */
[----:B------:R-:W-:Y:S01]  /*4ec70*/  ISETP.LT.AND P0, PT, R60, UR10, !P0 ;  /* 0x0000000a3c007c0c */ /* 0x000fe2000c701270 */
[----:B------:R-:W0:Y:S01]  /*4ec80*/  LDCU UR18, c[0x0][0x398] ;  /* 0x00007300ff1277ac */ /* 0x000e220008000800 */
[----:B------:R-:W0:Y:S09]  /*4ec90*/  LDCU UR10, c[0x0][0x398] ;  /* 0x00007300ff0a77ac */ /* 0x000e320008000800 */
[----:B------:R-:W-:-:S04]  /*4eca0*/  @P1 LOP3.LUT R4, R4, 0x2000000, RZ, 0xfc, !PT ;  /* 0x0200000004041812 */ /* 0x000fc800078efcff */
[----:B------:R-:W-:-:S04]  /*4ecb0*/  LOP3.LUT R4, R4, 0xffbfffff, RZ, 0xc0, !PT ;  /* 0xffbfffff04047812 */ /* 0x000fc800078ec0ff */
        /* <DEDUP_REMOVED lines=12> */
[----:B-1----:R-:W-:Y:S02]  /*4ed80*/  ISETP.GE.AND P0, PT, R8, UR58, PT ;  /* 0x0000003a08007c0c */ /* 0x002fe4000bf06270 */
[----:B------:R-:W-:Y:S01]  /*4ed90*/  LOP3.LUT R4, R4, 0xffefffff, RZ, 0xc0, !PT ;  /* 0xffefffff04047812 */ /* 0x000fe200078ec0ff */
[----:B------:R-:W-:Y:S01]  /*4eda0*/  VIADD R8, R0, 0x3e ;  /* 0x0000003e00087836 */ /* 0x000fe20000000000 */
[----:B------:R-:W-:Y:S01]  /*4edb0*/  ISETP.LT.AND P1, PT, R61, UR18, !P0 ;  /* 0x000000123d007c0c */ /* 0x000fe2000c721270 */
        /* <DEDUP_REMOVED lines=16> */
[----:B------:R-:W-:Y:S02]  /*4eec0*/  LOP3.LUT R4, R4, 0xfffeffff, RZ, 0xc0, !PT ;  /* 0xfffeffff04047812 */ /* 0x000fe400078ec0ff */
[----:B------:R-:W-:Y:S02]  /*4eed0*/  F2FP.SATFINITE.E4M3.F32.PACK_AB_MERGE_C R2, R16, R17, RZ ;  /* 0x000000111002723e */ /* 0x000fe400048070ff */
[----:B------:R-:W2:Y:S04]  /*4eee0*/  LDL.LU R17, [R1+0x248] ;  /* 0x0002480001117983 */ /* 0x000ea80000300800 */
[----:B------:R-:W2:Y:S01]  /*4eef0*/  LDL.LU R16, [R1+0x24c] ;  /* 0x00024c0001107983 */ /* 0x000ea20000300800 */
[----:B------:R-:W-:-:S03]  /*4ef00*/  F2FP.SATFINITE.E4M3.F32.PACK_AB_MERGE_C R24, R19, R20, RZ ;  /* 0x000000141318723e */ /* 0x000fc600048070ff */
[----:B------:R2:W-:Y:S04]  /*4ef10*/  STL [R1+0x84], R2 ;  /* 0x0000840201007387 */ /* 0x0005e80000100800 */
[----:B------:R-:W2:Y:S04]  /*4ef20*/  LDL.LU R21, [R1+0x210] ;  /* 0x0002100001157983 */ /* 0x000ea80000300800 */
[----:B------:R-:W2:Y:S01]  /*4ef30*/  LDL.LU R20, [R1+0x214] ;  /* 0x0002140001147983 */ /* 0x000ea20000300800 */
[----:B----4-:R-:W-:-:S03]  /*4ef40*/  F2FP.SATFINITE.E4M3.F32.PACK_AB_MERGE_C R23, R54, R15, RZ ;  /* 0x0000000f3617723e */ /* 0x010fc600048070ff */
[----:B------:R-:W4:Y:S04]  /*4ef50*/  LDL.LU R15, [R1+0x218] ;  /* 0x00021800010f7983 */ /* 0x000f280000300800 */
[----:B------:R-:W4:Y:S01]  /*4ef60*/  LDL.LU R54, [R1+0x21c] ;  /* 0x00021c0001367983 */ /* 0x000f220000300800 */
[----:B------:R-:W-:Y:S02]  /*4ef70*/  @P0 LOP3.LUT R4, R4, 0x10000, RZ, 0xfc, !PT ;  /* 0x0001000004040812 */ /* 0x000fe400078efcff */
[----:B-1----:R-:W-:Y:S01]  /*4ef80*/  ISETP.GE.AND P0, PT, R8, UR58, PT ;  /* 0x0000003a08007c0c */ /* 0x002fe2000bf06270 */
[----:B------:R-:W4:Y:S01]  /*4ef90*/  LDL.LU R12, [R1+0x200] ;  /* 0x00020000010c7983 */ /* 0x000f220000300800 */
[----:B------:R-:W-:Y:S01]  /*4efa0*/  LOP3.LUT R4, R4, 0xfffdffff, RZ, 0xc0, !PT ;  /* 0xfffdffff04047812 */ /* 0x000fe200078ec0ff */
[----:B------:R-:W-:Y:S01]  /*4efb0*/  VIADD R8, R0, 0x3d ;  /* 0x0000003d00087836 */ /* 0x000fe20000000000 */
[----:B------:R-:W-:Y:S01]  /*4efc0*/  ISETP.LT.AND P1, PT, R61, UR22, !P0 ;  /* 0x000000163d007c0c */ /* 0x000fe2000c721270 */
[----:B------:R-:W1:Y:S01]  /*4efd0*/  LDCU UR58, c[0x0][0x39c] ;  /* 0x00007380ff3a77ac */ /* 0x000e620008000800 */
[----:B------:R-:W-:Y:S01]  /*4efe0*/  ISETP.LT.AND P0, PT, R60, UR18, !P0 ;  /* 0x000000123c007c0c */ /* 0x000fe2000c701270 */
[----:B------:R-:W4:Y:S01]  /*4eff0*/  LDL.LU R19, [R1+0x204] ;  /* 0x0002040001137983 */ /* 0x000f220000300800 */
[----:B------:R-:W0:Y:S03]  /*4f000*/  LDCU UR22, c[0x0][0x398] ;  /* 0x00007300ff1677ac */ /* 0x000e260008000800 */
[----:B------:R-:W4:Y:S01]  /*4f010*/  LDL.LU R13, [R1+0x208] ;  /* 0x00020800010d7983 */ /* 0x000f220000300800 */
[----:B------:R-:W1:Y:S05]  /*4f020*/  LDCU UR18, c[0x0][0x398] ;  /* 0x00007300ff1277ac */ /* 0x000e6a0008000800 */
        /* <DEDUP_REMOVED lines=65> */
[----:B---3--:R-:W-:Y:S01]  /*4f440*/  F2FP.SATFINITE.E4M3.F32.PACK_AB_MERGE_C R22, R18, R22, RZ ;  /* 0x000000161216723e */ /* 0x008fe200048070ff */
[----:B------:R-:W3:Y:S08]  /*4f450*/  LDCU UR18, c[0x0][0x398] ;  /* 0x00007300ff1277ac */ /* 0x000ef00008000800 */
        /* <DEDUP_REMOVED lines=15> */
[----:B------:R-:W-:Y:S02]  /*4f550*/  LOP3.LUT R4, R4, 0xfffffffd, RZ, 0xc0, !PT ;  /* 0xfffffffd04047812 */ /* 0x000fe400078ec0ff */
[----:B--2---:R-:W-:Y:S02]  /*4f560*/  F2FP.SATFINITE.E4M3.F32.PACK_AB_MERGE_C R2, R16, R17, RZ ;  /* 0x000000111002723e */ /* 0x004fe400048070ff */
[----:B------:R-:W-:Y:S01]  /*4f570*/  F2FP.SATFINITE.E4M3.F32.PACK_AB_MERGE_C R21, R20, R21, RZ ;  /* 0x000000151415723e */ /* 0x000fe200048070ff */
[----:B------:R-:W2:Y:S01]  /*4f580*/  LDL.LU R16, [R1+0x20c] ;  /* 0x00020c0001107983 */ /* 0x000ea20000300800 */
[----:B------:R-:W-:-:S02]  /*4f590*/  ISETP.LT.AND P1, PT, R61, UR22, !P0 ;  /* 0x000000163d007c0c */ /* 0x000fc4000c721270 */
[----:B----4-:R-:W-:Y:S01]  /*4f5a0*/  F2FP.SATFINITE.E4M3.F32.PACK_AB_MERGE_C R19, R19, R12, RZ ;  /* 0x0000000c1313723e */ /* 0x010fe200048070ff */
[----:B------:R-:W-:Y:S10]  /*4f5b0*/  STL [R1+0x70], R2 ;  /* 0x0000700201007387 */ /* 0x000ff40000100800 */
[----:B------:R-:W-:Y:S01]  /*4f5c0*/  @P1 LOP3.LUT R4, R4, 0x2, RZ, 0xfc, !PT ;  /* 0x0000000204041812 */ /* 0x000fe200078efcff */
[----:B------:R-:W-:Y:S01]  /*4f5d0*/  VIADD R8, R0, 0x39 ;  /* 0x0000003900087836 */ /* 0x000fe20000000000 */
[----:B------:R-:W-:Y:S01]  /*4f5e0*/  F2FP.SATFINITE.E4M3.F32.PACK_AB_MERGE_C R20, R54, R15, RZ ;  /* 0x0000000f3614723e */ /* 0x000fe200048070ff */
[----:B------:R-:W4:Y:S01]  /*4f5f0*/  LDL.LU R18, [R1+0x1f0] ;  /* 0x0001f00001127983 */ /* 0x000f220000300800 */
[----:B------:R-:W1:Y:S03]  /*4f600*/  LDCU UR58, c[0x0][0x39c] ;  /* 0x00007380ff3a77ac */ /* 0x000e660008000800 */
[----:B------:R-:W4:Y:S01]  /*4f610*/  LDL.LU R17, [R1+0x1f4] ;  /* 0x0001f40001117983 */ /* 0x000f220000300800 */
[----:B------:R-:W0:Y:S03]  /*4f620*/  LDCU UR22, c[0x0][0x398] ;  /* 0x00007300ff1677ac */ /* 0x000e260008000800 */
[----:B------:R2:W-:Y:S04]  /*4f630*/  STL [R1+0x16f0], R4 ;  /* 0x0016f00401007387 */ /* 0x0005e80000100800 */
[----:B------:R-:W3:Y:S04]  /*4f640*/  LDL.LU R15, [R1+0x1f8] ;  /* 0x0001f800010f7983 */ /* 0x000ee80000300800 */
[----:B------:R-:W3:Y:S04]  /*4f650*/  LDL.LU R54, [R1+0x1fc] ;  /* 0x0001fc0001367983 */ /* 0x000ee80000300800 */
[----:B------:R-:W3:Y:S01]  /*4f660*/  LDL.LU R58, [R1+0x1e0] ;  /* 0x0001e000013a7983 */ /* 0x000ee20000300800 */
[----:B--2---:R-:W-:-:S03]  /*4f670*/  F2FP.SATFINITE.E4M3.F32.PACK_AB_MERGE_C R4, R16, R13, RZ ;  /* 0x0000000d1004723e */ /* 0x004fc600048070ff */
[----:B------:R-:W2:Y:S04]  /*4f680*/  LDL.LU R16, [R1+0x1e4] ;  /* 0x0001e40001107983 */ /* 0x000ea80000300800 */
[----:B------:R-:W2:Y:S04]  /*4f690*/  LDL.LU R11, [R1+0x1e8] ;  /* 0x0001e800010b7983 */ /* 0x000ea80000300800 */
[----:B------:R-:W2:Y:S04]  /*4f6a0*/  LDL.LU R14, [R1+0x1ec] ;  /* 0x0001ec00010e7983 */ /* 0x000ea80000300800 */
[----:B------:R-:W-:Y:S04]  /*4f6b0*/  STL [R1+0x176c], R4 ;  /* 0x00176c0401007387 */ /* 0x000fe80000100800 */
[----:B------:R-:W2:Y:S01]  /*4f6c0*/  LDL.LU R10, [R1+0x170] ;  /* 0x00017000010a7983 */ /* 0x000ea20000300800 */
[----:B----4-:R-:W-:-:S02]  /*4f6d0*/  F2FP.SATFINITE.E4M3.F32.PACK_AB_MERGE_C R18, R17, R18, RZ ;  /* 0x000000121112723e */ /* 0x010fc400048070ff */
[----:B---3--:R-:W-:Y:S02]  /*4f6e0*/  F2FP.SATFINITE.E4M3.F32.PACK_AB_MERGE_C R17, R54, R15, RZ ;  /* 0x0000000f3611723e */ /* 0x008fe400048070ff */
[----:B------:R-:W3:Y:S04]  /*4f6f0*/  LDL.LU R15, [R1+0x174] ;  /* 0x00017400010f7983 */ /* 0x000ee80000300800 */
[----:B------:R-:W4:Y:S04]  /*4f700*/  LDL.LU R12, [R1+0x178] ;  /* 0x00017800010c7983 */ /* 0x000f280000300800 */
[----:B------:R-:W4:Y:S04]  /*4f710*/  LDL.LU R54, [R1+0x17c] ;  /* 0x00017c0001367983 */ /* 0x000f280000300800 */
[----:B------:R-:W3:Y:S04]  /*4f720*/  LDL.LU R2, [R1+0x140] ;  /* 0x0001400001027983 */ /* 0x000ee80000300800 */
[----:B------:R-:W3:Y:S04]  /*4f730*/  LDL.LU R13, [R1+0x144] ;  /* 0x00014400010d7983 */ /* 0x000ee80000300800 */
[----:B------:R-:W3:Y:S01]  /*4f740*/  LDL.LU R59, [R1+0x148] ;  /* 0x00014800013b7983 */ /* 0x000ee20000300800 */
[----:B------:R-:W-:Y:S01]  /*4f750*/  ISETP.LT.AND P0, PT, R60, UR18, !P0 ;  /* 0x000000123c007c0c */ /* 0x000fe2000c701270 */
[----:B------:R-:W1:-:S12]  /*4f760*/  LDCU UR18, c[0x0][0x398] ;  /* 0x00007300ff1277ac */ /* 0x000e580008000800 */
[----:B------:R-:W-:Y:S02]  /*4f770*/  @P0 LOP3.LUT R5, R5, 0x40000000, RZ, 0xfc, !PT ;  /* 0x4000000005050812 */ /* 0x000fe400078efcff */
[----:B0-----:R-:W-:Y:S02]  /*4f780*/  ISETP.GE.AND P0, PT, R8, UR14, PT ;  /* 0x0000000e08007c0c */ /* 0x001fe4000bf06270 */
[----:B------:R-:W-:Y:S02]  /*4f790*/  LOP3.LUT R5, R5, 0x7fffffff, RZ, 0xc0, !PT ;  /* 0x7fffffff05057812 */ /* 0x000fe400078ec0ff */
[----:B--2---:R-:W-:Y:S02]  /*4f7a0*/  F2FP.SATFINITE.E4M3.F32.PACK_AB_MERGE_C R16, R16, R58, RZ ;  /* 0x0000003a1010723e */ /* 0x004fe400048070ff */
[----:B------:R-:W-:Y:S01]  /*4f7b0*/  F2FP.SATFINITE.E4M3.F32.PACK_AB_MERGE_C R3, R14, R11, RZ ;  /* 0x0000000b0e03723e */ /* 0x000fe200048070ff */
[----:B------:R-:W2:Y:S01]  /*4f7c0*/  LDL.LU R58, [R1+0x14c] ;  /* 0x00014c00013a7983 */ /* 0x000ea20000300800 */
[----:B------:R-:W-:Y:S01]  /*4f7d0*/  VIADD R8, R0, 0x8 ;  /* 0x0000000800087836 */ /* 0x000fe20000000000 */
[----:B------:R-:W0:Y:S02]  /*4f7e0*/  LDCU UR14, c[0x0][0x39c] ;  /* 0x00007380ff0e77ac */ /* 0x000e240008000800 */
[----:B------:R0:W-:Y:S04]  /*4f7f0*/  STL [R1+0x1770], R3 ;  /* 0x0017700301007387 */ /* 0x0001e80000100800 */
[----:B------:R-:W2:Y:S01]  /*4f800*/  LDL.LU R11, [R1+0x104] ;  /* 0x00010400010b7983 */ /* 0x000ea20000300800 */
[----:B----4-:R-:W-:-:S03]  /*4f810*/  F2FP.SATFINITE.E4M3.F32.PACK_AB_MERGE_C R14, R54, R12, RZ ;  /* 0x0000000c360e723e */ /* 0x010fc600048070ff */
[----:B------:R-:W4:Y:S04]  /*4f820*/  LDL.LU R54, [R1+0x108] ;  /* 0x0001080001367983 */ /* 0x000f280000300800 */
[----:B------:R-:W4:Y:S01]  /*4f830*/  LDL.LU R12, [R1+0x10c] ;  /* 0x00010c00010c7983 */ /* 0x000f220000300800 */
[----:B------:R-:W-:Y:S01]  /*4f840*/  ISETP.LT.AND P1, PT, R60, UR20, !P0 ;  /* 0x000000143c007c0c */ /* 0x000fe2000c721270 */
[----:B------:R-:W0:Y:S01]  /*4f850*/  LDCU UR20, c[0x0][0x398] ;  /* 0x00007300ff1477ac */ /* 0x000e220008000800 */
[----:B------:R-:W-:Y:S01]  /*4f860*/  ISETP.LT.AND P0, PT, R61, UR16, !P0 ;  /* 0x000000103d007c0c */ /* 0x000fe2000c701270 */
[----:B------:R-:W0:Y:S10]  /*4f870*/  LDCU UR16, c[0x0][0x398] ;  /* 0x00007300ff1077ac */ /* 0x000e340008000800 */
        /* <DEDUP_REMOVED lines=30> */
[----:B------:R-:W-:Y:S02]  /*4fa60*/  ISETP.LT.AND P0, PT, R60, UR18, !P0 ;  /* 0x000000123c007c0c */ /* 0x000fe4000c701270 */
[----:B---3--:R-:W-:Y:S01]  /*4fa70*/  F2FP.SATFINITE.E4M3.F32.PACK_AB_MERGE_C R13, R13, R2, RZ ;  /* 0x000000020d0d723e */ /* 0x008fe200048070ff */
[----:B------:R-:W3:Y:S01]  /*4fa80*/  LDCU UR22, c[0x0][0x398] ;  /* 0x00007300ff1677ac */ /* 0x000ee20008000800 */
[----:B------:R-:W-:-:S02]  /*4fa90*/  F2FP.SATFINITE.E4M3.F32.PACK_AB_MERGE_C R15, R15, R10, RZ ;  /* 0x0000000a0f0f723e */ /* 0x000fc400048070ff */
[----:B------:R-:W3:Y:S01]  /*4faa0*/  LDL.LU R10, [R1+0xe4] ;  /* 0x0000e400010a7983 */ /* 0x000ee20000300800 */
[----:B------:R-:W1:Y:S03]  /*4fab0*/  LDCU UR18, c[0x0][0x398] ;  /* 0x00007300ff1277ac */ /* 0x000e660008000800 */
[----:B------:R-:W3:Y:S01]  /*4fac0*/  LDL.LU R3, [R1+0xe8] ;  /* 0x0000e80001037983 */ /* 0x000ee20000300800 */
[----:B------:R-:W-:-:S03]  /*4fad0*/  @P1 LOP3.LUT R5, R5, 0x2000000, RZ, 0xfc, !PT ;  /* 0x0200000005051812 */ /* 0x000fc600078efcff */
[----:B------:R-:W3:Y:S01]  /*4fae0*/  LDL.LU R4, [R1+0xec] ;  /* 0x0000ec0001047983 */ /* 0x000ee20000300800 */
        /* <DEDUP_REMOVED lines=13> */
[----:B-1----:R-:W-:Y:S01]  /*4fbc0*/  ISETP.GE.AND P0, PT, R8, UR58, PT ;  /* 0x0000003a08007c0c */ /* 0x002fe2000bf06270 */
[----:B------:R-:W1:Y:S01]  /*4fbd0*/  LDCU UR58, c[0x0][0x39c] ;  /* 0x00007380ff3a77ac */ /* 0x000e620008000800 */
[----:B--2---:R-:W-:-:S05]  /*4fbe0*/  F2FP.SATFINITE.E4M3.F32.PACK_AB_MERGE_C R2, R58, R59, RZ ;  /* 0x0000003b3a02723e */ /* 0x004fca00048070ff */
[----:B------:R2:W-:Y:S04]  /*4fbf0*/  STL [R1+0xfc], R2 ;  /* 0x0000fc0201007387 */ /* 0x0005e80000100800 */
[----:B------:R-:W3:Y:S04]  /*4fc00*/  LDL.LU R9, [R1+0xb0] ;  /* 0x0000b00001097983 */ /* 0x000ee80000300800 */
[----:B--2---:R-:W2:Y:S04]  /*4fc10*/  LDL.LU R2, [R1+0xb4] ;  /* 0x0000b40001027983 */ /* 0x004ea80000300800 */
[----:B------:R-:W2:Y:S04]  /*4fc20*/  LDL.LU R59, [R1+0xb8] ;  /* 0x0000b800013b7983 */ /* 0x000ea80000300800 */
[----:B------:R-:W2:Y:S04]  /*4fc30*/  LDL.LU R58, [R1+0xbc] ;  /* 0x0000bc00013a7983 */ /* 0x000ea80000300800 */
[----:B------:R-:W2:Y:S01]  /*4fc40*/  LDL.LU R8, [R1+0x100] ;  /* 0x0001000001087983 */ /* 0x000ea20000300800 */
[----:B----4-:R-:W-:-:S03]  /*4fc50*/  F2FP.SATFINITE.E4M3.F32.PACK_AB_MERGE_C R12, R12, R54, RZ ;  /* 0x000000360c0c723e */ /* 0x010fc600048070ff */
[----:B------:R-:W4:Y:S01]  /*4fc60*/  LDL.LU R54, [R1+0x17e8] ;  /* 0x0017e80001367983 */ /* 0x000f220000300800 */
[----:B---3--:R-:W-:Y:S01]  /*4fc70*/  ISETP.LT.AND P1, PT, R61, UR22, !P0 ;  /* 0x000000163d007c0c */ /* 0x008fe2000c721270 */
[----:B------:R-:W3:Y:S01]  /*4fc80*/  LDCU UR22, c[0x0][0x398] ;  /* 0x00007300ff1677ac */ /* 0x000ee20008000800 */
[----:B------:R-:W-:Y:S02]  /*4fc90*/  ISETP.LT.AND P0, PT, R60, UR18, !P0 ;  /* 0x000000123c007c0c */ /* 0x000fe4000c701270 */
[----:B------:R-:W-:Y:S01]  /*4fca0*/  LOP3.LUT R5, R5, 0xffefffff, RZ, 0xc0, !PT ;  /* 0xffefffff05057812 */ /* 0x000fe200078ec0ff */
[----:B------:R-:W0:Y:S08]  /*4fcb0*/  LDCU UR18, c[0x0][0x398] ;  /* 0x00007300ff1277ac */ /* 0x000e300008000800 */
[----:B------:R-:W-:-:S04]  /*4fcc0*/  @P1 LOP3.LUT R5, R5, 0x100000, RZ, 0xfc, !PT ;  /* 0x0010000005051812 */ /* 0x000fc800078efcff */
[----:B------:R-:W-:-:S04]  /*4fcd0*/  LOP3.LUT R5, R5, 0xfff7ffff, RZ, 0xc0, !PT ;  /* 0xfff7ffff05057812 */ /* 0x000fc800078ec0ff */
[----:B------:R-:W-:Y:S02]  /*4fce0*/  @P0 LOP3.LUT R5, R5, 0x80000, RZ, 0xfc, !PT ;  /* 0x0008000005050812 */ /* 0x000fe400078efcff */
[----:B------:R-:W-:Y:S02]  /*4fcf0*/  F2FP.SATFINITE.E4M3.F32.PACK_AB_MERGE_C R3, R4, R3, RZ ;  /* 0x000000030403723e */ /* 0x000fe400048070ff */
[----:B--2---:R-:W-:Y:S02]  /*4fd00*/  F2FP.SATFINITE.E4M3.F32.PACK_AB_MERGE_C R9, R2, R9, RZ ;  /* 0x000000090209723e */ /* 0x004fe400048070ff */
[----:B------:R-:W-:Y:S02]  /*4fd10*/  F2FP.SATFINITE.E4M3.F32.PACK_AB_MERGE_C R2, R58, R59, RZ ;  /* 0x0000003b3a02723e */ /* 0x000fe400048070ff */
[----:B------:R-:W-:Y:S01]  /*4fd20*/  F2FP.SATFINITE.E4M3.F32.PACK_AB_MERGE_C R11, R11, R8, RZ ;  /* 0x000000080b0b723e */ /* 0x000fe200048070ff */
[----:B------:R-:W-:-:S05]  /*4fd30*/  VIADD R8, R0, 0x36 ;  /* 0x0000003600087836 */ /* 0x000fca0000000000 */
[----:B0-----:R-:W-:Y:S01]  /*4fd40*/  ISETP.GE.AND P0, PT, R8, UR14, PT ;  /* 0x0000000e08007c0c */ /* 0x001fe2000bf06270 */
[----:B------:R-:W0:Y:S01]  /*4fd50*/  LDCU UR14, c[0x0][0x39c] ;  /* 0x00007380ff0e77ac */ /* 0x000e220008000800 */
[----:B------:R-:W2:Y:S04]  /*4fd60*/  LDL.LU R8, [R1+0xe0] ;  /* 0x0000e00001087983 */ /* 0x000ea80000300800 */
[----:B------:R4:W-:Y:S04]  /*4fd70*/  STL [R1+0xf8], R3 ;  /* 0x0000f80301007387 */ /* 0x0009e80000100800 */
[----:B------:R0:W-:Y:S01]  /*4fd80*/  STL [R1+0xf4], R2 ;  /* 0x0000f40201007387 */ /* 0x0001e20000100800 */
[----:B----4-:R-:W-:-:S03]  /*4fd90*/  LOP3.LUT R3, R54, 0xffff, RZ, 0xc0, !PT ;  /* 0x0000ffff36037812 */ /* 0x010fc600078ec0ff */
[----:B------:R-:W4:Y:S04]  /*4fda0*/  LDL.LU R54, [R1+0x17e4] ;  /* 0x0017e40001367983 */ /* 0x000f280000300800 */
[----:B------:R-:W3:Y:S01]  /*4fdb0*/  LDL.LU R58, [R1+0x13d0] ;  /* 0x0013d000013a7983 */ /* 0x000ee20000300800 */
[----:B------:R-:W-:Y:S02]  /*4fdc0*/  LOP3.LUT R4, R34, 0xffff, RZ, 0xc0, !PT ;  /* 0x0000ffff22047812 */ /* 0x000fe400078ec0ff */
[----:B------:R-:W-:Y:S02]  /*4fdd0*/  SHF.R.U32.HI R34, RZ, 0x8, R3 ;  /* 0x00000008ff227819 */ /* 0x000fe40000011603 */
[----:B------:R-:W-:Y:S02]  /*4fde0*/  SHF.R.U32.HI R59, RZ, 0x8, R4 ;  /* 0x00000008ff3b7819 */ /* 0x000fe40000011604 */
[----:B0-----:R-:W-:-:S02]  /*4fdf0*/  LOP3.LUT R2, R34, 0xffff, RZ, 0xc0, !PT ;  /* 0x0000ffff22027812 */ /* 0x001fc400078ec0ff */
[----:B------:R-:W-:Y:S02]  /*4fe00*/  LOP3.LUT R34, R59, 0xffff, RZ, 0xc0, !PT ;  /* 0x0000ffff3b227812 */ /* 0x000fe400078ec0ff */
[----:B------:R-:W-:Y:S02]  /*4fe10*/  PRMT R3, R3, 0x3340, R4 ;  /* 0x0000334003037816 */ /* 0x000fe40000000004 */
[----:B------:R-:W-:-:S03]  /*4fe20*/  PRMT R2, R2, 0x3340, R34 ;  /* 0x0000334002027816 */ /* 0x000fc60000000022 */
[----:B------:R-:W-:Y:S04]  /*4fe30*/  STL [R1+0x16d4], R3 ;  /* 0x0016d40301007387 */ /* 0x000fe80000100800 */
[----:B------:R0:W-:Y:S01]  /*4fe40*/  STL [R1+0x16a8], R2 ;  /* 0x0016a80201007387 */ /* 0x0001e20000100800 */
[----:B------:R-:W-:Y:S01]  /*4fe50*/  ISETP.LT.AND P1, PT, R60, UR20, !P0 ;  /* 0x000000143c007c0c */ /* 0x000fe2000c721270 */
[----:B------:R-:W0:Y:S01]  /*4fe60*/  LDCU UR20, c[0x0][0x398] ;  /* 0x00007300ff1477ac */ /* 0x000e220008000800 */
[----:B------:R-:W-:Y:S02]  /*4fe70*/  ISETP.LT.AND P0, PT, R61, UR16, !P0 ;  /* 0x000000103d007c0c */ /* 0x000fe4000c701270 */
[----:B------:R-:W-:Y:S01]  /*4fe80*/  LOP3.LUT R5, R5, 0xfffbffff, RZ, 0xc0, !PT ;  /* 0xfffbffff05057812 */ /* 0x000fe200078ec0ff */
[----:B------:R-:W0:Y:S08]  /*4fe90*/  LDCU UR16, c[0x0][0x398] ;  /* 0x00007300ff1077ac */ /* 0x000e300008000800 */
[----:B------:R-:W-:-:S04]  /*4fea0*/  @P1 LOP3.LUT R5, R5, 0x40000, RZ, 0xfc, !PT ;  /* 0x0004000005051812 */ /* 0x000fc800078efcff */
[----:B------:R-:W-:-:S04]  /*4feb0*/  LOP3.LUT R5, R5, 0xfffeffff, RZ, 0xc0, !PT ;  /* 0xfffeffff05057812 */ /* 0x000fc800078ec0ff */
[----:B------:R-:W-:-:S04]  /*4fec0*/  @P0 LOP3.LUT R5, R5, 0x10000, RZ, 0xfc, !PT ;  /* 0x0001000005050812 */ /* 0x000fc800078efcff */
[----:B------:R-:W-:Y:S02]  /*4fed0*/  LOP3.LUT R5, R5, 0xfffdffff, RZ, 0xc0, !PT ;  /* 0xfffdffff05057812 */ /* 0x000fe400078ec0ff */
[----:B----4-:R-:W-:Y:S02]  /*4fee0*/  LOP3.LUT R34, R54, 0xffff, RZ, 0xc0, !PT ;  /* 0x0000ffff36227812 */ /* 0x010fe400078ec0ff */
[----:B------:R-:W4:Y:S01]  /*4fef0*/  LDL.LU R54, [R1+0x17e0] ;  /* 0x0017e00001367983 */ /* 0x000f220000300800 */
[----:B--2---:R-:W-:Y:S01]  /*4ff00*/  F2FP.SATFINITE.E4M3.F32.PACK_AB_MERGE_C R10, R10, R8, RZ ;  /* 0x000000080a0a723e */ /* 0x004fe200048070ff */
[----:B------:R-:W-:-:S05]  /*4ff10*/  VIADD R8, R0, 0xb ;  /* 0x0000000b00087836 */ /* 0x000fca0000000000 */
[----:B-1----:R-:W-:Y:S01]  /*4ff20*/  ISETP.GE.AND P0, PT, R8, UR58, PT ;  /* 0x0000003a08007c0c */ /* 0x002fe2000bf06270 */
[----:B------:R-:W-:Y:S01]  /*4ff30*/  VIADD R8, R0, 0x35 ;  /* 0x0000003500087836 */ /* 0x000fe20000000000 */
[----:B------:R-:W1:Y:S02]  /*4ff40*/  LDCU UR58, c[0x0][0x39c] ;  /* 0x00007380ff3a77ac */ /* 0x000e640008000800 */
[----:B---3--:R-:W-:Y:S02]  /*4ff50*/  ISETP.LT.AND P1, PT, R61, UR22, !P0 ;  /* 0x000000163d007c0c */ /* 0x008fe4000c721270 */
[----:B------:R-:W-:Y:S01]  /*4ff60*/  ISETP.LT.AND P0, PT, R60, UR18, !P0 ;  /* 0x000000123c007c0c */ /* 0x000fe2000c701270 */
[----:B------:R-:W2:Y:S01]  /*4ff70*/  LDCU UR22, c[0x0][0x398] ;  /* 0x00007300ff1677ac */ /* 0x000ea20008000800 */
[----:B------:R-:W3:Y:S09]  /*4ff80*/  LDCU UR18, c[0x0][0x398] ;  /* 0x00007300ff1277ac */ /* 0x000ef20008000800 */
        /* <DEDUP_REMOVED lines=17> */
[----:B--2---:R-:W-:Y:S01]  /*500a0*/  ISETP.LT.AND P1, PT, R61, UR22, !P0 ;  /* 0x000000163d007c0c */ /* 0x004fe2000c721270 */
[----:B------:R-:W1:Y:S01]  /*500b0*/  LDCU UR58, c[0x0][0x39c] ;  /* 0x00007380ff3a77ac */ /* 0x000e620008000800 */
[----:B---3--:R-:W-:Y:S01]  /*500c0*/  ISETP.LT.AND P0, PT, R60, UR18, !P0 ;  /* 0x000000123c007c0c */ /* 0x008fe2000c701270 */
[----:B------:R-:W2:Y:S01]  /*500d0*/  LDCU UR22, c[0x0][0x398] ;  /* 0x00007300ff1677ac */ /* 0x000ea20008000800 */
[----:B------:R-:W-:-:S02]  /*500e0*/  LOP3.LUT R2, R58, 0xffff, RZ, 0xc0, !PT ;  /* 0x0000ffff3a027812 */ /* 0x000fc400078ec0ff */
[----:B------:R-:W-:Y:S01]  /*500f0*/  LOP3.LUT R9, R9, 0xffff, RZ, 0xc0, !PT ;  /* 0x0000ffff09097812 */ /* 0x000fe200078ec0ff */
[----:B------:R-:W3:Y:S06]  /*50100*/  LDCU UR18, c[0x0][0x398] ;  /* 0x00007300ff1277ac */ /* 0x000eec0008000800 */
        /* <DEDUP_REMOVED lines=8> */
[----:B------:R-:W-:Y:S02]  /*50190*/  ISETP.LT.AND P0, PT, R61, UR16, !P0 ;  /* 0x000000103d007c0c */ /* 0x000fe4000c701270 */
[--C-:B------:R-:W-:Y:S01]  /*501a0*/  PRMT R58, R2, 0x3340, R9.reuse ;  /* 0x00003340023a7816 */ /* 0x100fe20000000009 */
[----:B------:R-:W0:Y:S01]  /*501b0*/  LDCU UR16, c[0x0][0x398] ;  /* 0x00007300ff1077ac */ /* 0x000e220008000800 */
[----:B------:R-:W-:-:S02]  /*501c0*/  SHF.R.U32.HI R3, RZ, 0x8, R9 ;  /* 0x00000008ff037819 */ /* 0x000fc40000011609 */
[----:B------:R-:W-:Y:S01]  /*501d0*/  SHF.R.U32.HI R4, RZ, 0x8, R2 ;  /* 0x00000008ff047819 */ /* 0x000fe20000011602 */
[----:B------:R-:W0:Y:S04]  /*501e0*/  LDCU UR20, c[0x0][0x39c] ;  /* 0x00007380ff1477ac */ /* 0x000e280008000800 */
[----:B------:R-:W-:-:S04]  /*501f0*/  @P1 LOP3.LUT R5, R5, 0x400, RZ, 0xfc, !PT ;  /* 0x0000040005051812 */ /* 0x000fc800078efcff */
[----:B------:R-:W-:Y:S01]  /*50200*/  LOP3.LUT R5, R5, 0xfffffeff, RZ, 0xc0, !PT ;  /* 0xfffffeff05057812 */ /* 0x000fe200078ec0ff */
[----:B------:R0:W-:Y:S03]  /*50210*/  STL [R1+0x16d0], R58 ;  /* 0x0016d03a01007387 */ /* 0x0001e60000100800 */
[----:B------:R-:W-:Y:S02]  /*50220*/  @P0 LOP3.LUT R5, R5, 0x100, RZ, 0xfc, !PT ;  /* 0x0000010005050812 */ /* 0x000fe400078efcff */
[----:B-1----:R-:W-:Y:S01]  /*50230*/  ISETP.GE.AND P0, PT, R8, UR58, PT ;  /* 0x0000003a08007c0c */ /* 0x002fe2000bf06270 */
[----:B0-----:R-:W4:Y:S03]  /*50240*/  LDL.LU R58, [R1+0x13d4] ;  /* 0x0013d400013a7983 */ /* 0x001f260000300800 */
[----:B--2---:R-:W-:-:S02]  /*50250*/  ISETP.LT.AND P1, PT, R61, UR22, !P0 ;  /* 0x000000163d007c0c */ /* 0x004fc4000c721270 */
[----:B------:R-:W-:Y:S01]  /*50260*/  LOP3.LUT R5, R5, 0xfffffdff, RZ, 0xc0, !PT ;  /* 0xfffffdff05057812 */ /* 0x000fe200078ec0ff */
[----:B------:R-:W-:Y:S01]  /*50270*/  VIADD R8, R0, 0x33 ;  /* 0x0000003300087836 */ /* 0x000fe20000000000 */
[----:B---3--:R-:W-:Y:S01]  /*50280*/  ISETP.LT.AND P0, PT, R60, UR18, !P0 ;  /* 0x000000123c007c0c */ /* 0x008fe2000c701270 */
[----:B------:R-:W0:Y:S01]  /*50290*/  LDCU UR58, c[0x0][0x39c] ;  /* 0x00007380ff3a77ac */ /* 0x000e220008000800 */
[----:B------:R-:W-:Y:S02]  /*502a0*/  PRMT R9, R34, 0x3340, R36 ;  /* 0x0000334022097816 */ /* 0x000fe40000000024 */
[----:B------:R-:W-:Y:S01]  /*502b0*/  SHF.R.U32.HI R2, RZ, 0x8, R34 ;  /* 0x00000008ff027819 */ /* 0x000fe20000011622 */
[----:B------:R-:W1:Y:S04]  /*502c0*/  LDCU UR18, c[0x0][0x398] ;  /* 0x00007300ff1277ac */ /* 0x000e680008000800 */
[----:B------:R-:W-:Y:S01]  /*502d0*/  @P1 LOP3.LUT R5, R5, 0x200, RZ, 0xfc, !PT ;  /* 0x0000020005051812 */ /* 0x000fe200078efcff */
[----:B------:R-:W2:Y:S03]  /*502e0*/  LDCU UR22, c[0x0][0x398] ;  /* 0x00007300ff1677ac */ /* 0x000ea60008000800 */
[----:B------:R-:W-:Y:S01]  /*502f0*/  LOP3.LUT R5, R5, 0xffffffbf, RZ, 0xc0, !PT ;  /* 0xffffffbf05057812 */ /* 0x000fe200078ec0ff */
[----:B------:R3:W-:Y:S03]  /*50300*/  STL [R1+0x16cc], R9 ;  /* 0x0016cc0901007387 */ /* 0x0007e60000100800 */
[----:B------:R-:W-:-:S02]  /*50310*/  @P0 LOP3.LUT R5, R5, 0x40, RZ, 0xfc, !PT ;  /* 0x0000004005050812 */ /* 0x000fc400078efcff */
[----:B------:R-:W-:Y:S01]  /*50320*/  ISETP.GE.AND P0, PT, R8, UR14, PT ;  /* 0x0000000e08007c0c */ /* 0x000fe2000bf06270 */
[----:B------:R-:W0:Y:S01]  /*50330*/  LDCU UR14, c[0x0][0x39c] ;  /* 0x00007380ff0e77ac */ /* 0x000e220008000800 */
[----:B------:R-:W-:Y:S02]  /*50340*/  LOP3.LUT R8, R3, 0xffff, RZ, 0xc0, !PT ;  /* 0x0000ffff03087812 */ /* 0x000fe400078ec0ff */
[----:B---3--:R-:W-:Y:S02]  /*50350*/  LOP3.LUT R9, R4, 0xffff, RZ, 0xc0, !PT ;  /* 0x0000ffff04097812 */ /* 0x008fe400078ec0ff */
[----:B------:R-:W-:Y:S02]  /*50360*/  SHF.R.U32.HI R34, RZ, 0x8, R36 ;  /* 0x00000008ff227819 */ /* 0x000fe40000011624 */
[----:B------:R-:W-:Y:S02]  /*50370*/  LOP3.LUT R36, R2, 0xffff, RZ, 0xc0, !PT ;  /* 0x0000ffff02247812 */ /* 0x000fe400078ec0ff */
[----:B------:R-:W-:-:S02]  /*50380*/  PRMT R2, R9, 0x3340, R8 ;  /* 0x0000334009027816 */ /* 0x000fc40000000008 */
[----:B------:R-:W-:-:S03]  /*50390*/  LOP3.LUT R34, R34, 0xffff, RZ, 0xc0, !PT ;  /* 0x0000ffff22227812 */ /* 0x000fc600078ec0ff */
[----:B------:R3:W-:Y:S02]  /*503a0*/  STL [R1+0x1404], R2 ;  /* 0x0014040201007387 */ /* 0x0007e40000100800 */
[----:B---3--:R-:W-:-:S05]  /*503b0*/  PRMT R2, R36, 0x3340, R34 ;  /* 0x0000334024027816 */ /* 0x008fca0000000022 */
[----:B------:R3:W-:Y:S01]  /*503c0*/  STL [R1+0x13d0], R2 ;  /* 0x0013d00201007387 */ /* 0x0007e20000100800 */
[----:B----4-:R-:W-:-:S03]  /*503d0*/  LOP3.LUT R9, R54, 0xffff, RZ, 0xc0, !PT ;  /* 0x0000ffff36097812 */ /* 0x010fc600078ec0ff */
[----:B------:R-:W4:Y:S04]  /*503e0*/  LDL.LU R54, [R1+0x17dc] ;  /* 0x0017dc0001367983 */ /* 0x000f280000300800 */
[----:B------:R-:W4:Y:S04]  /*503f0*/  LDL.LU R4, [R1+0x1424] ;  /* 0x0014240001047983 */ /* 0x000f280000300800 */
[----:B---3--:R-:W3:Y:S01]  /*50400*/  LDL.LU R2, [R1+0x13e0] ;  /* 0x0013e00001027983 */ /* 0x008ee20000300800 */
[----:B------:R-:W-:Y:S02]  /*50410*/  ISETP.LT.AND P1, PT, R60, UR16, !P0 ;  /* 0x000000103c007c0c */ /* 0x000fe4000c721270 */
[----:B------:R-:W-:Y:S01]  /*50420*/  LOP3.LUT R5, R5, 0xffffff7f, RZ, 0xc0, !PT ;  /* 0xffffff7f05057812 */ /* 0x000fe200078ec0ff */
[----:B------:R-:W-:Y:S01]  /*50430*/  VIADD R8, R0, 0xe ;  /* 0x0000000e00087836 */ /* 0x000fe20000000000 */
[----:B------:R-:W-:Y:S01]  /*50440*/  ISETP.LT.AND P0, PT, R61, UR26, !P0 ;  /* 0x0000001a3d007c0c */ /* 0x000fe2000c701270 */
[----:B------:R-:W0:Y:S01]  /*50450*/  LDCU UR26, c[0x0][0x398] ;  /* 0x00007300ff1a77ac */ /* 0x000e220008000800 */
[----:B------:R-:W-:-:S02]  /*50460*/  LOP3.LUT R10, R10, 0xffff, RZ, 0xc0, !PT ;  /* 0x0000ffff0a0a7812 */ /* 0x000fc400078ec0ff */
[----:B------:R-:W-:Y:S01]  /*50470*/  LOP3.LUT R11, R11, 0xffff, RZ, 0xc0, !PT ;  /* 0x0000ffff0b0b7812 */ /* 0x000fe200078ec0ff */
[----:B------:R-:W1:Y:S04]  /*50480*/  LDCU UR16, c[0x0][0x39c] ;  /* 0x00007380ff1077ac */ /* 0x000e680008000800 */
[----:B------:R-:W-:-:S04]  /*50490*/  @P1 LOP3.LUT R5, R5, 0x80, RZ, 0xfc, !PT ;  /* 0x0000008005051812 */ /* 0x000fc800078efcff */
[----:B------:R-:W-:-:S04]  /*504a0*/  LOP3.LUT R5, R5, 0xffffffdf, RZ, 0xc0, !PT ;  /* 0xffffffdf05057812 */ /* 0x000fc800078ec0ff */
[----:B------:R-:W-:Y:S02]  /*504b0*/  @P0 LOP3.LUT R5, R5, 0x20, RZ, 0xfc, !PT ;  /* 0x0000002005050812 */ /* 0x000fe400078efcff */
[----:B0-----:R-:W-:Y:S02]  /*504c0*/  ISETP.GE.AND P0, PT, R8, UR58, PT ;  /* 0x0000003a08007c0c */ /* 0x001fe4000bf06270 */
[----:B------:R-:W-:Y:S01]  /*504d0*/  LOP3.LUT R5, R5, 0xffffffef, RZ, 0xc0, !PT ;  /* 0xffffffef05057812 */ /* 0x000fe200078ec0ff */
[----:B------:R-:W-:Y:S01]  /*504e0*/  VIADD R8, R0, 0x32 ;  /* 0x0000003200087836 */ /* 0x000fe20000000000 */
[----:B-1----:R-:W-:Y:S01]  /*504f0*/  ISETP.LT.AND P1, PT, R61, UR18, !P0 ;  /* 0x000000123d007c0c */ /* 0x002fe2000c721270 */
[----:B------:R-:W0:Y:S01]  /*50500*/  LDCU UR58, c[0x0][0x39c] ;  /* 0x00007380ff3a77ac */ /* 0x000e220008000800 */
[----:B--2---:R-:W-:Y:S01]  /*50510*/  ISETP.LT.AND P0, PT, R60, UR22, !P0 ;  /* 0x000000163c007c0c */ /* 0x004fe2000c701270 */
[----:B------:R-:W1:Y:S01]  /*50520*/  LDCU UR18, c[0x0][0x398] ;  /* 0x00007300ff1277ac */ /* 0x000e620008000800 */
[----:B------:R-:W2:Y:S09]  /*50530*/  LDCU UR22, c[0x0][0x398] ;  /* 0x00007300ff1677ac */ /* 0x000eb20008000800 */
[----:B------:R-:W-:-:S04]  /*50540*/  @P1 LOP3.LUT R5, R5, 0x10, RZ, 0xfc, !PT ;  /* 0x0000001005051812 */ /* 0x000fc800078efcff */
[----:B------:R-:W-:-:S04]  /*50550*/  LOP3.LUT R5, R5, 0xfffffff7, RZ, 0xc0, !PT ;  /* 0xfffffff705057812 */ /* 0x000fc800078ec0ff */
[----:B------:R-:W-:Y:S02]  /*50560*/  @P0 LOP3.LUT R5, R5, 0x8, RZ, 0xfc, !PT ;  /* 0x0000000805050812 */ /* 0x000fe400078efcff */
[----:B------:R-:W-:Y:S01]  /*50570*/  ISETP.GE.AND P0, PT, R8, UR14, PT ;  /* 0x0000000e08007c0c */ /* 0x000fe2000bf06270 */
[----:B------:R-:W0:Y:S03]  /*50580*/  LDCU UR14, c[0x0][0x39c] ;  /* 0x00007380ff0e77ac */ /* 0x000e260008000800 */
        /* <DEDUP_REMOVED lines=8> */
[----:B------:R-:W-:-:S04]  /*50610*/  LOP3.LUT R34, R58, 0xffff, RZ, 0xc0, !PT ;  /* 0x0000ffff3a227812 */ /* 0x000fc800078ec0ff */
[----:B------:R-:W-:Y:S02]  /*50620*/  PRMT R3, R34, 0x3340, R10 ;  /* 0x0000334022037816 */ /* 0x000fe4000000000a */
[----:B------:R-:W-:Y:S02]  /*50630*/  SHF.R.U32.HI R36, RZ, 0x8, R34 ;  /* 0x00000008ff247819 */ /* 0x000fe40000011622 */
[----:B------:R-:W-:Y:S02]  /*50640*/  SHF.R.U32.HI R10, RZ, 0x8, R10 ;  /* 0x00000008ff0a7819 */ /* 0x000fe4000001160a */
[----:B------:R-:W-:Y:S02]  /*50650*/  SHF.R.U32.HI R34, RZ, 0x8, R9 ;  /* 0x00000008ff227819 */ /* 0x000fe40000011609 */
[----:B------:R-:W-:Y:S02]  /*50660*/  PRMT R58, R9, 0x3340, R41 ;  /* 0x00003340093a7816 */ /* 0x000fe40000000029 */
[----:B------:R-:W-:-:S02]  /*50670*/  LOP3.LUT R9, R36, 0xffff, RZ, 0xc0, !PT ;  /* 0x0000ffff24097812 */ /* 0x000fc400078ec0ff */
[----:B------:R-:W-:Y:S01]  /*50680*/  LOP3.LUT R8, R10, 0xffff, RZ, 0xc0, !PT ;  /* 0x0000ffff0a087812 */ /* 0x000fe200078ec0ff */
[----:B------:R0:W-:Y:S03]  /*50690*/  STL [R1+0x16c8], R3 ;  /* 0x0016c80301007387 */ /* 0x0001e60000100800 */
[----:B0-----:R-:W-:Y:S01]  /*506a0*/  PRMT R3, R9, 0x3340, R8 ;  /* 0x0000334009037816 */ /* 0x001fe20000000008 */
[----:B------:R-:W-:-:S05]  /*506b0*/  VIADD R8, R0, 0xf ;  /* 0x0000000f00087836 */ /* 0x000fca0000000000 */
[----:B------:R-:W-:Y:S02]  /*506c0*/  ISETP.GE.AND P0, PT, R8, UR58, PT ;  /* 0x0000003a08007c0c */ /* 0x000fe4000bf06270 */
[----:B------:R-:W-:Y:S02]  /*506d0*/  LOP3.LUT R5, R5, 0xfffffffd, RZ, 0xc0, !PT ;  /* 0xfffffffd05057812 */ /* 0x000fe400078ec0ff */
[----:B------:R-:W-:Y:S01]  /*506e0*/  SHF.R.U32.HI R41, RZ, 0x8, R41 ;  /* 0x00000008ff297819 */ /* 0x000fe20000011629 */
[----:B------:R-:W-:Y:S01]  /*506f0*/  STL [R1+0xad4], R3 ;  /* 0x000ad40301007387 */ /* 0x000fe20000100800 */
[----:B-1----:R-:W-:Y:S02]  /*50700*/  ISETP.LT.AND P1, PT, R61, UR18, !P0 ;  /* 0x000000123d007c0c */ /* 0x002fe4000c721270 */
[----:B------:R-:W-:Y:S01]  /*50710*/  LOP3.LUT R34, R34, 0xffff, RZ, 0xc0, !PT ;  /* 0x0000ffff22227812 */ /* 0x000fe200078ec0ff */
[----:B------:R-:W-:Y:S01]  /*50720*/  VIADD R8, R0, 0x31 ;  /* 0x0000003100087836 */ /* 0x000fe20000000000 */
[----:B------:R-:W-:Y:S01]  /*50730*/  LOP3.LUT R10, R41, 0xffff, RZ, 0xc0, !PT ;  /* 0x0000ffff290a7812 */ /* 0x000fe200078ec0ff */
[----:B------:R-:W0:Y:S01]  /*50740*/  LDCU UR18, c[0x0][0x398] ;  /* 0x00007300ff1277ac */ /* 0x000e220008000800 */
[----:B--2---:R-:W-:Y:S01]  /*50750*/  ISETP.LT.AND P0, PT, R60, UR22, !P0 ;  /* 0x000000163c007c0c */ /* 0x004fe2000c701270 */
[----:B------:R-:W1:Y:S06]  /*50760*/  LDCU UR58, c[0x0][0x39c] ;  /* 0x00007380ff3a77ac */ /* 0x000e6c0008000800 */
[----:B------:R-:W-:Y:S01]  /*50770*/  @P1 LOP3.LUT R5, R5, 0x2, RZ, 0xfc, !PT ;  /* 0x0000000205051812 */ /* 0x000fe200078efcff */
[----:B------:R-:W2:Y:S01]  /*50780*/  LDCU UR22, c[0x0][0x398] ;  /* 0x00007300ff1677ac */ /* 0x000ea20008000800 */
[----:B------:R-:W-:-:S03]  /*50790*/  PRMT R59, R34, 0x3340, R10 ;  /* 0x00003340223b7816 */ /* 0x000fc6000000000a */
[----:B------:R0:W-:Y:S04]  /*507a0*/  STL [R1+0x16f4], R5 ;  /* 0x0016f40501007387 */ /* 0x0001e80000100800 */
[----:B0-----:R-:W2:Y:S01]  /*507b0*/  LDL.LU R5, [R1+0x1434] ;  /* 0x0014340001057983 */ /* 0x001ea20000300800 */
[----:B----4-:R-:W-:Y:S02]  /*507c0*/  LOP3.LUT R54, R54, 0xbfffffff, RZ, 0xc0, !PT ;  /* 0xbfffffff36367812 */ /* 0x010fe400078ec0ff */
[----:B------:R-:W-:Y:S02]  /*507d0*/  LOP3.LUT R10, R4, 0xffff, RZ, 0xc0, !PT ;  /* 0x0000ffff040a7812 */ /* 0x000fe400078ec0ff */
[----:B---3--:R-:W-:Y:S02]  /*507e0*/  LOP3.LUT R9, R2, 0xffff, RZ, 0xc0, !PT ;  /* 0x0000ffff02097812 */ /* 0x008fe400078ec0ff */
[----:B------:R-:W3:Y:S01]  /*507f0*/  LDL.LU R2, [R1+0x13e8] ;  /* 0x0013e80001027983 */ /* 0x000ee20000300800 */
[----:B------:R-:W-:-:S02]  /*50800*/  PRMT R3, R10, 0x3340, R40 ;  /* 0x000033400a037816 */ /* 0x000fc40000000028 */
[----:B------:R-:W-:Y:S02]  /*50810*/  SHF.R.U32.HI R40, RZ, 0x8, R40 ;  /* 0x00000008ff287819 */ /* 0x000fe40000011628 */
[----:B------:R-:W-:Y:S01]  /*50820*/  @P0 LOP3.LUT R54, R54, 0x40000000, RZ, 0xfc, !PT ;  /* 0x4000000036360812 */ /* 0x000fe200078efcff */
[----:B------:R0:W-:Y:S01]  /*50830*/  STL [R1+0x98], R3 ;  /* 0x0000980301007387 */ /* 0x0001e20000100800 */
[----:B------:R-:W-:Y:S01]  /*50840*/  ISETP.GE.AND P0, PT, R8, UR26, PT ;  /* 0x0000001a08007c0c */ /* 0x000fe2000bf06270 */
[----:B------:R-:W4:Y:S01]  /*50850*/  LDCU UR26, c[0x0][0x39c] ;  /* 0x00007380ff1a77ac */ /* 0x000f220008000800 */
[----:B------:R-:W-:Y:S02]  /*50860*/  LOP3.LUT R8, R40, 0xffff, RZ, 0xc0, !PT ;  /* 0x0000ffff28087812 */ /* 0x000fe400078ec0ff */
[----:B------:R-:W3:Y:S01]  /*50870*/  LDL.LU R40, [R1+0x143c] ;  /* 0x00143c0001287983 */ /* 0x000ee20000300800 */
[----:B------:R-:W-:Y:S01]  /*50880*/  ISETP.LT.AND P1, PT, R60, UR30, !P0 ;  /* 0x0000001e3c007c0c */ /* 0x000fe2000c721270 */
[----:B------:R-:W0:Y:S01]  /*50890*/  LDCU UR30, c[0x0][0x398] ;  /* 0x00007300ff1e77ac */ /* 0x000e220008000800 */
[----:B------:R-:W-:-:S02]  /*508a0*/  SHF.R.U32.HI R36, RZ, 0x8, R10 ;  /* 0x00000008ff247819 */ /* 0x000fc4000001160a */
[----:B------:R-:W-:Y:S01]  /*508b0*/  ISETP.LT.AND P0, PT, R61, UR18, !P0 ;  /* 0x000000123d007c0c */ /* 0x000fe2000c701270 */
[----:B------:R-:W0:Y:S01]  /*508c0*/  LDCU UR18, c[0x0][0x39c] ;  /* 0x00007380ff1277ac */ /* 0x000e220008000800 */
[----:B------:R-:W-:Y:S02]  /*508d0*/  LOP3.LUT R54, R54, 0x7fffffff, RZ, 0xc0, !PT ;  /* 0x7fffffff36367812 */ /* 0x000fe400078ec0ff */
[----:B------:R-:W-:Y:S02]  /*508e0*/  SHF.R.U32.HI R34, RZ, 0x8, R9 ;  /* 0x00000008ff227819 */ /* 0x000fe40000011609 */
[----:B------:R-:W-:Y:S02]  /*508f0*/  PRMT R4, R9, 0x3340, R11 ;  /* 0x0000334009047816 */ /* 0x000fe4000000000b */
[----:B------:R-:W-:Y:S02]  /*50900*/  LOP3.LUT R9, R36, 0xffff, RZ, 0xc0, !PT ;  /* 0x0000ffff24097812 */ /* 0x000fe400078ec0ff */
[----:B------:R-:W-:Y:S01]  /*50910*/  @P1 LOP3.LUT R54, R54, 0x80000000, RZ, 0xfc, !PT ;  /* 0x8000000036361812 */ /* 0x000fe200078efcff */
[----:B------:R-:W3:Y:S01]  /*50920*/  LDL.LU R36, [R1+0x1440] ;  /* 0x0014400001247983 */ /* 0x000ee20000300800 */
[----:B------:R-:W-:Y:S01]  /*50930*/  PRMT R41, R9, 0x3340, R8 ;  /* 0x0000334009297816 */ /* 0x000fe20000000008 */
[----:B------:R-:W-:Y:S01]  /*50940*/  VIADD R8, R0, 0x10 ;  /* 0x0000001000087836 */ /* 0x000fe20000000000 */
[----:B------:R-:W-:-:S04]  /*50950*/  LOP3.LUT R54, R54, 0xdfffffff, RZ, 0xc0, !PT ;  /* 0xdfffffff36367812 */ /* 0x000fc800078ec0ff */
[----:B------:R-:W-:Y:S02]  /*50960*/  @P0 LOP3.LUT R54, R54, 0x20000000, RZ, 0xfc, !PT ;  /* 0x2000000036360812 */ /* 0x000fe400078efcff */
[----:B-1----:R-:W-:Y:S02]  /*50970*/  ISETP.GE.AND P0, PT, R8, UR58, PT ;  /* 0x0000003a08007c0c */ /* 0x002fe4000bf06270 */
[----:B------:R-:W-:Y:S02]  /*50980*/  SHF.R.U32.HI R10, RZ, 0x8, R11 ;  /* 0x00000008ff0a7819 */ /* 0x000fe4000001160b */
[----:B------:R-:W-:Y:S02]  /*50990*/  LOP3.LUT R54, R54, 0xefffffff, RZ, 0xc0, !PT ;  /* 0xefffffff36367812 */ /* 0x000fe400078ec0ff */
[----:B------:R-:W-:Y:S01]  /*509a0*/  LOP3.LUT R13, R13, 0xffff, RZ, 0xc0, !PT ;  /* 0x0000ffff0d0d7812 */ /* 0x000fe200078ec0ff */
[----:B------:R-:W-:Y:S01]  /*509b0*/  VIADD R8, R0, 0x30 ;  /* 0x0000003000087836 */ /* 0x000fe20000000000 */
[----:B--2---:R-:W-:Y:S01]  /*509c0*/  ISETP.LT.AND P1, PT, R61, UR22, !P0 ;  /* 0x000000163d007c0c */ /* 0x004fe2000c721270 */
[----:B------:R-:W1:Y:S01]  /*509d0*/  LDCU UR58, c[0x0][0x39c] ;  /* 0x00007380ff3a77ac */ /* 0x000e620008000800 */
[----:B------:R-:W-:-:S02]  /*509e0*/  LOP3.LUT R11, R34, 0xffff, RZ, 0xc0, !PT ;  /* 0x0000ffff220b7812 */ /* 0x000fc400078ec0ff */
[----:B------:R-:W-:Y:S01]  /*509f0*/  LOP3.LUT R10, R10, 0xffff, RZ, 0xc0, !PT ;  /* 0x0000ffff0a0a7812 */ /* 0x000fe200078ec0ff */
[----:B------:R-:W2:Y:S01]  /*50a00*/  LDCU UR22, c[0x0][0x398] ;  /* 0x00007300ff1677ac */ /* 0x000ea20008000800 */
[----:B------:R-:W-:Y:S02]  /*50a10*/  ISETP.LT.AND P0, PT, R60, UR34, !P0 ;  /* 0x000000223c007c0c */ /* 0x000fe4000c701270 */
[----:B0-----:R-:W-:Y:S01]  /*50a20*/  PRMT R3, R11, 0x3340, R10 ;  /* 0x000033400b037816 */ /* 0x001fe2000000000a */
[----:B------:R-:W0:Y:S04]  /*50a30*/  LDCU UR34, c[0x0][0x398] ;  /* 0x00007300ff2277ac */ /* 0x000e280008000800 */
[----:B------:R-:W-:-:S04]  /*50a40*/  @P1 LOP3.LUT R54, R54, 0x10000000, RZ, 0xfc, !PT ;  /* 0x1000000036361812 */ /* 0x000fc800078efcff */
[----:B------:R-:W-:-:S04]  /*50a50*/  LOP3.LUT R54, R54, 0xf7ffffff, RZ, 0xc0, !PT ;  /* 0xf7ffffff36367812 */ /* 0x000fc800078ec0ff */
[----:B------:R-:W-:Y:S02]  /*50a60*/  @P0 LOP3.LUT R54, R54, 0x8000000, RZ, 0xfc, !PT ;  /* 0x0800000036360812 */ /* 0x000fe400078efcff */
[----:B----4-:R-:W-:Y:S01]  /*50a70*/  ISETP.GE.AND P0, PT, R8, UR26, PT ;  /* 0x0000001a08007c0c */ /* 0x010fe2000bf06270 */
[----:B------:R-:W4:Y:S01]  /*50a80*/  LDCU UR26, c[0x0][0x398] ;  /* 0x00007300ff1a77ac */ /* 0x000f220008000800 */
[----:B------:R-:W-:-:S04]  /*50a90*/  LOP3.LUT R10, R5, 0xffff, RZ, 0xc0, !PT ;  /* 0x0000ffff050a7812 */ /* 0x000fc800078ec0ff */
[----:B------:R-:W-:Y:S02]  /*50aa0*/  SHF.R.U32.HI R34, RZ, 0x8, R10 ;  /* 0x00000008ff227819 */ /* 0x000fe4000001160a */
[----:B------:R-:W-:Y:S02]  /*50ab0*/  PRMT R5, R10, 0x3340, R43 ;  /* 0x000033400a057816 */ /* 0x000fe4000000002b */
[----:B------:R-:W-:Y:S02]  /*50ac0*/  SHF.R.U32.HI R10, RZ, 0x8, R13 ;  /* 0x00000008ff0a7819 */ /* 0x000fe4000001160d */
[----:B------:R-:W-:Y:S02]  /*50ad0*/  SHF.R.U32.HI R43, RZ, 0x8, R43 ;  /* 0x00000008ff2b7819 */ /* 0x000fe4000001162b */
[----:B------:R-:W-:Y:S02]  /*50ae0*/  LOP3.LUT R10, R10, 0xffff, RZ, 0xc0, !PT ;  /* 0x0000ffff0a0a7812 */ /* 0x000fe400078ec0ff */
[----:B------:R-:W-:-:S02]  /*50af0*/  LOP3.LUT R8, R43, 0xffff, RZ, 0xc0, !PT ;  /* 0x0000ffff2b087812 */ /* 0x000fc400078ec0ff */
[----:B---3--:R-:W-:-:S04]  /*50b00*/  LOP3.LUT R9, R2, 0xffff, RZ, 0xc0, !PT ;  /* 0x0000ffff02097812 */ /* 0x008fc800078ec0ff */
[----:B------:R-:W-:-:S04]  /*50b10*/  SHF.R.U32.HI R11, RZ, 0x8, R9 ;  /* 0x00000008ff0b7819 */ /* 0x000fc80000011609 */
[----:B------:R-:W-:-:S04]  /*50b20*/  LOP3.LUT R11, R11, 0xffff, RZ, 0xc0, !PT ;  /* 0x0000ffff0b0b7812 */ /* 0x000fc800078ec0ff */
[----:B------:R-:W-:Y:S02]  /*50b30*/  PRMT R43, R11, 0x3340, R10 ;  /* 0x000033400b2b7816 */ /* 0x000fe4000000000a */
[----:B------:R-:W-:Y:S02]  /*50b40*/  LOP3.LUT R10, R40, 0xffff, RZ, 0xc0, !PT ;  /* 0x0000ffff280a7812 */ /* 0x000fe400078ec0ff */
[----:B------:R-:W-:Y:S02]  /*50b50*/  PRMT R2, R9, 0x3340, R13 ;  /* 0x0000334009027816 */ /* 0x000fe4000000000d */
[----:B------:R-:W-:Y:S02]  /*50b60*/  SHF.R.U32.HI R13, RZ, 0x8, R10 ;  /* 0x00000008ff0d7819 */ /* 0x000fe4000001160a */
[----:B------:R-:W-:-:S05]  /*50b70*/  PRMT R10, R10, 0x3340, R37 ;  /* 0x000033400a0a7816 */ /* 0x000fca0000000025 */
[----:B------:R3:W-:Y:S04]  /*50b80*/  STL [R1+0x16c4], R10 ;  /* 0x0016c40a01007387 */ /* 0x0007e80000100800 */
[----:B------:R-:W4:Y:S01]  /*50b90*/  LDL.LU R40, [R1+0x13f0] ;  /* 0x0013f00001287983 */ /* 0x000f220000300800 */
[----:B------:R-:W-:Y:S01]  /*50ba0*/  ISETP.LT.AND P1, PT, R60, UR30, !P0 ;  /* 0x0000001e3c007c0c */ /* 0x000fe2000c721270 */
[----:B------:R-:W0:Y:S01]  /*50bb0*/  LDCU UR30, c[0x0][0x398] ;  /* 0x00007300ff1e77ac */ /* 0x000e220008000800 */
[----:B------:R-:W-:Y:S02]  /*50bc0*/  ISETP.LT.AND P0, PT, R61, UR38, !P0 ;  /* 0x000000263d007c0c */ /* 0x000fe4000c701270 */
[----:B------:R-:W-:Y:S01]  /*50bd0*/  LOP3.LUT R54, R54, 0xfbffffff, RZ, 0xc0, !PT ;  /* 0xfbffffff36367812 */ /* 0x000fe200078ec0ff */
[----:B------:R-:W0:Y:S01]  /*50be0*/  LDCU UR38, c[0x0][0x398] ;  /* 0x00007300ff2677ac */ /* 0x000e220008000800 */
[----:B------:R-:W-:-:S04]  /*50bf0*/  LOP3.LUT R9, R34, 0xffff, RZ, 0xc0, !PT ;  /* 0x0000ffff22097812 */ /* 0x000fc800078ec0ff */
[----:B------:R-:W-:-:S03]  /*50c00*/  PRMT R34, R9, 0x3340, R8 ;  /* 0x0000334009227816 */ /* 0x000fc60000000008 */
[----:B------:R-:W-:Y:S01]  /*50c10*/  @P1 LOP3.LUT R54, R54, 0x4000000, RZ, 0xfc, !PT ;  /* 0x0400000036361812 */ /* 0x000fe200078efcff */
[----:B------:R-:W-:-:S03]  /*50c20*/  VIADD R8, R0, 0x11 ;  /* 0x0000001100087836 */ /* 0x000fc60000000000 */
[----:B------:R-:W-:-:S04]  /*50c30*/  LOP3.LUT R54, R54, 0xfeffffff, RZ, 0xc0, !PT ;  /* 0xfeffffff36367812 */ /* 0x000fc800078ec0ff */
[----:B------:R-:W-:Y:S02]  /*50c40*/  @P0 LOP3.LUT R54, R54, 0x1000000, RZ, 0xfc, !PT ;  /* 0x0100000036360812 */ /* 0x000fe400078efcff */
[----:B-1----:R-:W-:Y:S02]  /*50c50*/  ISETP.GE.AND P0, PT, R8, UR58, PT ;  /* 0x0000003a08007c0c */ /* 0x002fe4000bf06270 */
[----:B------:R-:W-:Y:S02]  /*50c60*/  LOP3.LUT R54, R54, 0xfdffffff, RZ, 0xc0, !PT ;  /* 0xfdffffff36367812 */ /* 0x000fe400078ec0ff */
[----:B------:R-:W-:Y:S01]  /*50c70*/  LOP3.LUT R9, R36, 0xffff, RZ, 0xc0, !PT ;  /* 0x0000ffff24097812 */ /* 0x000fe200078ec0ff */
[----:B------:R-:W-:Y:S01]  /*50c80*/  VIADD R8, R0, 0x2f ;  /* 0x0000002f00087836 */ /* 0x000fe20000000000 */
[----:B--2---:R-:W-:Y:S01]  /*50c90*/  ISETP.LT.AND P1, PT, R61, UR22, !P0 ;  /* 0x000000163d007c0c */ /* 0x004fe2000c721270 */
[----:B------:R-:W2:Y:S01]  /*50ca0*/  LDL.LU R36, [R1+0x1450] ;  /* 0x0014500001247983 */ /* 0x000ea20000300800 */
[----:B0-----:R-:W-:Y:S01]  /*50cb0*/  ISETP.LT.AND P0, PT, R60, UR34, !P0 ;  /* 0x000000223c007c0c */ /* 0x001fe2000c701270 */
[----:B------:R-:W0:Y:S01]  /*50cc0*/  LDCU UR34, c[0x0][0x398] ;  /* 0x00007300ff2277ac */ /* 0x000e220008000800 */
[----:B------:R-:W-:-:S02]  /*50cd0*/  SHF.R.U32.HI R11, RZ, 0x8, R9 ;  /* 0x00000008ff0b7819 */ /* 0x000fc40000011609 */
[--C-:B------:R-:W-:Y:S01]  /*50ce0*/  PRMT R9, R9, 0x3340, R42.reuse ;  /* 0x0000334009097816 */ /* 0x100fe2000000002a */
[----:B------:R-:W1:Y:S01]  /*50cf0*/  LDCU UR58, c[0x0][0x39c] ;  /* 0x00007380ff3a77ac */ /* 0x000e620008000800 */
[----:B------:R-:W-:Y:S02]  /*50d00*/  SHF.R.U32.HI R37, RZ, 0x8, R37 ;  /* 0x00000008ff257819 */ /* 0x000fe40000011625 */
[----:B---3--:R-:W-:Y:S01]  /*50d10*/  SHF.R.U32.HI R10, RZ, 0x8, R42 ;  /* 0x00000008ff0a7819 */ /* 0x008fe2000001162a */
[----:B------:R-:W3:Y:S02]  /*50d20*/  LDCU UR22, c[0x0][0x398] ;  /* 0x00007300ff1677ac */ /* 0x000ee40008000800 */
[----:B------:R-:W-:-:S04]  /*50d30*/  @P1 LOP3.LUT R54, R54, 0x2000000, RZ, 0xfc, !PT ;  /* 0x0200000036361812 */ /* 0x000fc800078efcff */
[----:B------:R-:W-:Y:S01]  /*50d40*/  LOP3.LUT R54, R54, 0xffbfffff, RZ, 0xc0, !PT ;  /* 0xffbfffff36367812 */ /* 0x000fe200078ec0ff */
[----:B------:R0:W-:Y:S03]  /*50d50*/  STL [R1+0x16c0], R9 ;  /* 0x0016c00901007387 */ /* 0x0001e60000100800 */
[----:B------:R-:W-:Y:S02]  /*50d60*/  @P0 LOP3.LUT R54, R54, 0x400000, RZ, 0xfc, !PT ;  /* 0x0040000036360812 */ /* 0x000fe400078efcff */
[----:B------:R-:W-:Y:S01]  /*50d70*/  ISETP.GE.AND P0, PT, R8, UR18, PT ;  /* 0x0000001208007c0c */ /* 0x000fe2000bf06270 */
[----:B------:R-:W1:Y:S01]  /*50d80*/  LDCU UR18, c[0x0][0x398] ;  /* 0x00007300ff1277ac */ /* 0x000e620008000800 */
[----:B------:R-:W-:Y:S02]  /*50d90*/  LOP3.LUT R8, R37, 0xffff, RZ, 0xc0, !PT ;  /* 0x0000ffff25087812 */ /* 0x000fe400078ec0ff */
[----:B0-----:R-:W-:-:S02]  /*50da0*/  LOP3.LUT R9, R13, 0xffff, RZ, 0xc0, !PT ;  /* 0x0000ffff0d097812 */ /* 0x001fc400078ec0ff */
[----:B------:R-:W-:Y:S02]  /*50db0*/  LOP3.LUT R11, R11, 0xffff, RZ, 0xc0, !PT ;  /* 0x0000ffff0b0b7812 */ /* 0x000fe400078ec0ff */
[----:B------:R-:W-:Y:S02]  /*50dc0*/  PRMT R9, R9, 0x3340, R8 ;  /* 0x0000334009097816 */ /* 0x000fe40000000008 */
[----:B------:R-:W-:-:S03]  /*50dd0*/  LOP3.LUT R10, R10, 0xffff, RZ, 0xc0, !PT ;  /* 0x0000ffff0a0a7812 */ /* 0x000fc600078ec0ff */
[----:B------:R0:W-:Y:S02]  /*50de0*/  STL [R1+0xa9c], R9 ;  /* 0x000a9c0901007387 */ /* 0x0001e40000100800 */
[----:B0-----:R-:W-:-:S05]  /*50df0*/  PRMT R9, R11, 0x3340, R10 ;  /* 0x000033400b097816 */ /* 0x001fca000000000a */
[----:B------:R2:W-:Y:S04]  /*50e00*/  STL [R1+0xa98], R9 ;  /* 0x000a980901007387 */ /* 0x0005e80000100800 */
[----:B------:R-:W3:Y:S01]  /*50e10*/  LDL.LU R42, [R1+0x1460] ;  /* 0x00146000012a7983 */ /* 0x000ee20000300800 */
[----:B----4-:R-:W-:-:S03]  /*50e20*/  LOP3.LUT R10, R40, 0xffff, RZ, 0xc0, !PT ;  /* 0x0000ffff280a7812 */ /* 0x010fc600078ec0ff */
[----:B------:R-:W4:Y:S01]  /*50e30*/  LDL.LU R40, [R1+0x145c] ;  /* 0x00145c0001287983 */ /* 0x000f220000300800 */
[----:B------:R-:W-:Y:S02]  /*50e40*/  ISETP.LT.AND P1, PT, R60, UR26, !P0 ;  /* 0x0000001a3c007c0c */ /* 0x000fe4000c721270 */
[----:B------:R-:W-:Y:S01]  /*50e50*/  LOP3.LUT R54, R54, 0xff7fffff, RZ, 0xc0, !PT ;  /* 0xff7fffff36367812 */ /* 0x000fe200078ec0ff */
[----:B------:R-:W-:Y:S01]  /*50e60*/  VIADD R8, R0, 0x12 ;  /* 0x0000001200087836 */ /* 0x000fe20000000000 */
[----:B------:R-:W-:Y:S01]  /*50e70*/  ISETP.LT.AND P0, PT, R61, UR34, !P0 ;  /* 0x000000223d007c0c */ /* 0x000fe2000c701270 */
[----:B------:R-:W0:Y:S01]  /*50e80*/  LDCU UR26, c[0x0][0x398] ;  /* 0x00007300ff1a77ac */ /* 0x000e220008000800 */
[----:B------:R-:W-:Y:S02]  /*50e90*/  LOP3.LUT R12, R12, 0xffff, RZ, 0xc0, !PT ;  /* 0x0000ffff0c0c7812 */ /* 0x000fe400078ec0ff */
[----:B------:R-:W-:Y:S01]  /*50ea0*/  SHF.R.U32.HI R11, RZ, 0x8, R10 ;  /* 0x00000008ff0b7819 */ /* 0x000fe2000001160a */
[----:B------:R-:W0:Y:S04]  /*50eb0*/  LDCU UR34, c[0x0][0x398] ;  /* 0x00007300ff2277ac */ /* 0x000e280008000800 */
[----:B------:R-:W-:-:S04]  /*50ec0*/  @P1 LOP3.LUT R54, R54, 0x800000, RZ, 0xfc, !PT ;  /* 0x0080000036361812 */ /* 0x000fc800078efcff */
[----:B------:R-:W-:-:S04]  /*50ed0*/  LOP3.LUT R54, R54, 0xffdfffff, RZ, 0xc0, !PT ;  /* 0xffdfffff36367812 */ /* 0x000fc800078ec0ff */
[----:B------:R-:W-:Y:S02]  /*50ee0*/  @P0 LOP3.LUT R54, R54, 0x200000, RZ, 0xfc, !PT ;  /* 0x0020000036360812 */ /* 0x000fe400078efcff */
[----:B-1----:R-:W-:Y:S02]  /*50ef0*/  ISETP.GE.AND P0, PT, R8, UR58, PT ;  /* 0x0000003a08007c0c */ /* 0x002fe4000bf06270 */
[----:B------:R-:W-:Y:S02]  /*50f00*/  PRMT R10, R10, 0x3340, R12 ;  /* 0x000033400a0a7816 */ /* 0x000fe4000000000c */
[----:B------:R-:W-:Y:S02]  /*50f10*/  LOP3.LUT R54, R54, 0xffefffff, RZ, 0xc0, !PT ;  /* 0xffefffff36367812 */ /* 0x000fe400078ec0ff */
[----:B--2---:R-:W-:Y:S01]  /*50f20*/  LOP3.LUT R9, R36, 0xffff, RZ, 0xc0, !PT ;  /* 0x0000ffff24097812 */ /* 0x004fe200078ec0ff */
[----:B------:R-:W-:Y:S01]  /*50f30*/  VIADD R8, R0, 0x2e ;  /* 0x0000002e00087836 */ /* 0x000fe20000000000 */
[----:B---3--:R-:W-:Y:S01]  /*50f40*/  ISETP.LT.AND P1, PT, R61, UR22, !P0 ;  /* 0x000000163d007c0c */ /* 0x008fe2000c721270 */
[----:B------:R1:W-:Y:S01]  /*50f50*/  STL [R1+0x16bc], R10 ;  /* 0x0016bc0a01007387 */ /* 0x0003e20000100800 */
[----:B------:R-:W-:Y:S01]  /*50f60*/  ISETP.LT.AND P0, PT, R60, UR30, !P0 ;  /* 0x0000001e3c007c0c */ /* 0x000fe2000c701270 */
[----:B------:R-:W2:Y:S01]  /*50f70*/  LDCU UR30, c[0x0][0x398] ;  /* 0x00007300ff1e77ac */ /* 0x000ea20008000800 */
[----:B------:R-:W-:-:S02]  /*50f80*/  SHF.R.U32.HI R13, RZ, 0x8, R9 ;  /* 0x00000008ff0d7819 */ /* 0x000fc40000011609 */
[--C-:B------:R-:W-:Y:S01]  /*50f90*/  PRMT R37, R9, 0x3340, R44.reuse ;  /* 0x0000334009257816 */ /* 0x100fe2000000002c */
[----:B------:R-:W3:Y:S01]  /*50fa0*/  LDCU UR58, c[0x0][0x39c] ;  /* 0x00007380ff3a77ac */ /* 0x000ee20008000800 */
[----:B------:R-:W-:Y:S02]  /*50fb0*/  LOP3.LUT R9, R11, 0xffff, RZ, 0xc0, !PT ;  /* 0x0000ffff0b097812 */ /* 0x000fe400078ec0ff */
[----:B-1----:R-:W-:Y:S01]  /*50fc0*/  SHF.R.U32.HI R10, RZ, 0x8, R44 ;  /* 0x00000008ff0a7819 */ /* 0x002fe2000001162c */
[----:B------:R-:W1:Y:S02]  /*50fd0*/  LDCU UR22, c[0x0][0x398] ;  /* 0x00007300ff1677ac */ /* 0x000e640008000800 */
[----:B------:R-:W-:Y:S02]  /*50fe0*/  @P1 LOP3.LUT R54, R54, 0x100000, RZ, 0xfc, !PT ;  /* 0x0010000036361812 */ /* 0x000fe400078efcff */
[----:B------:R-:W-:Y:S02]  /*50ff0*/  LOP3.LUT R11, R13, 0xffff, RZ, 0xc0, !PT ;  /* 0x0000ffff0d0b7812 */ /* 0x000fe400078ec0ff */
[----:B------:R-:W-:-:S02]  /*51000*/  LOP3.LUT R54, R54, 0xfff7ffff, RZ, 0xc0, !PT ;  /* 0xfff7ffff36367812 */ /* 0x000fc400078ec0ff */
[----:B------:R-:W-:Y:S02]  /*51010*/  LOP3.LUT R10, R10, 0xffff, RZ, 0xc0, !PT ;  /* 0x0000ffff0a0a7812 */ /* 0x000fe400078ec0ff */
[----:B------:R-:W-:Y:S02]  /*51020*/  SHF.R.U32.HI R12, RZ, 0x8, R12 ;  /* 0x00000008ff0c7819 */ /* 0x000fe4000001160c */
[----:B------:R-:W-:Y:S02]  /*51030*/  @P0 LOP3.LUT R54, R54, 0x80000, RZ, 0xfc, !PT ;  /* 0x0008000036360812 */ /* 0x000fe400078efcff */
[----:B------:R-:W-:Y:S01]  /*51040*/  ISETP.GE.AND P0, PT, R8, UR14, PT ;  /* 0x0000000e08007c0c */ /* 0x000fe2000bf06270 */
[----:B------:R-:W0:Y:S01]  /*51050*/  LDCU UR14, c[0x0][0x39c] ;  /* 0x00007380ff0e77ac */ /* 0x000e220008000800 */
[----:B------:R-:W-:Y:S02]  /*51060*/  PRMT R36, R11, 0x3340, R10 ;  /* 0x000033400b247816 */ /* 0x000fe4000000000a */
[----:B------:R-:W-:-:S04]  /*51070*/  LOP3.LUT R8, R12, 0xffff, RZ, 0xc0, !PT ;  /* 0x0000ffff0c087812 */ /* 0x000fc800078ec0ff */
[----:B------:R-:W-:-:S05]  /*51080*/  PRMT R9, R9, 0x3340, R8 ;  /* 0x0000334009097816 */ /* 0x000fca0000000008 */
[----:B------:R4:W-:Y:S01]  /*51090*/  STL [R1+0xa60], R9 ;  /* 0x000a600901007387 */ /* 0x0009e20000100800 */
[----:B------:R-:W-:-:S04]  /*510a0*/  LOP3.LUT R10, R42, 0xffff, RZ, 0xc0, !PT ;  /* 0x0000ffff2a0a7812 */ /* 0x000fc800078ec0ff */
[----:B------:R-:W-:Y:S02]  /*510b0*/  SHF.R.U32.HI R12, RZ, 0x8, R10 ;  /* 0x00000008ff0c7819 */ /* 0x000fe4000001160a */
[----:B------:R-:W-:-:S05]  /*510c0*/  PRMT R10, R10, 0x3340, R46 ;  /* 0x000033400a0a7816 */ /* 0x000fca000000002e */
[----:B------:R-:W-:Y:S04]  /*510d0*/  STL [R1+0x16b8], R10 ;  /* 0x0016b80a01007387 */ /* 0x000fe80000100800 */
[----:B------:R-:W3:Y:S01]  /*510e0*/  LDL.LU R42, [R1+0x1400] ;  /* 0x00140000012a7983 */ /* 0x000ee20000300800 */
[----:B----4-:R-:W-:-:S03]  /*510f0*/  LOP3.LUT R9, R40, 0xffff, RZ, 0xc0, !PT ;  /* 0x0000ffff28097812 */ /* 0x010fc600078ec0ff */
[----:B------:R-:W4:Y:S01]  /*51100*/  LDL.LU R40, [R1+0x13fc] ;  /* 0x0013fc0001287983 */ /* 0x000f220000300800 */
[----:B------:R-:W-:Y:S02]  /*51110*/  ISETP.LT.AND P1, PT, R60, UR18, !P0 ;  /* 0x000000123c007c0c */ /* 0x000fe4000c721270 */
[----:B------:R-:W-:Y:S01]  /*51120*/  LOP3.LUT R54, R54, 0xfffbffff, RZ, 0xc0, !PT ;  /* 0xfffbffff36367812 */ /* 0x000fe200078ec0ff */
[----:B------:R-:W-:Y:S01]  /*51130*/  VIADD R8, R0, 0x13 ;  /* 0x0000001300087836 */ /* 0x000fe20000000000 */
[----:B--2---:R-:W-:Y:S01]  /*51140*/  ISETP.LT.AND P0, PT, R61, UR30, !P0 ;  /* 0x0000001e3d007c0c */ /* 0x004fe2000c701270 */
[----:B------:R-:W2:Y:S01]  /*51150*/  LDCU UR18, c[0x0][0x398] ;  /* 0x00007300ff1277ac */ /* 0x000ea20008000800 */
[----:B------:R-:W-:-:S07]  /*51160*/  SHF.R.U32.HI R11, RZ, 0x8, R9 ;  /* 0x00000008ff0b7819 */ /* 0x000fce0000011609 */
[----:B------:R-:W-:Y:S01]  /*51170*/  @P1 LOP3.LUT R54, R54, 0x40000, RZ, 0xfc, !PT ;  /* 0x0004000036361812 */ /* 0x000fe200078efcff */
[----:B------:R-:W2:Y:S03]  /*51180*/  LDCU UR30, c[0x0][0x398] ;  /* 0x00007300ff1e77ac */ /* 0x000ea60008000800 */
[----:B------:R-:W-:-:S04]  /*51190*/  LOP3.LUT R54, R54, 0xfffeffff, RZ, 0xc0, !PT ;  /* 0xfffeffff36367812 */ /* 0x000fc800078ec0ff */
[----:B------:R-:W-:Y:S02]  /*511a0*/  @P0 LOP3.LUT R54, R54, 0x10000, RZ, 0xfc, !PT ;  /* 0x0001000036360812 */ /* 0x000fe400078efcff */
[----:B---3--:R-:W-:Y:S02]  /*511b0*/  ISETP.GE.AND P0, PT, R8, UR58, PT ;  /* 0x0000003a08007c0c */ /* 0x008fe4000bf06270 */
[----:B------:R-:W-:Y:S01]  /*511c0*/  LOP3.LUT R54, R54, 0xfffdffff, RZ, 0xc0, !PT ;  /* 0xfffdffff36367812 */ /* 0x000fe200078ec0ff */
[----:B------:R-:W-:Y:S01]  /*511d0*/  VIADD R8, R0, 0x2d ;  /* 0x0000002d00087836 */ /* 0x000fe20000000000 */
[----:B-1----:R-:W-:Y:S01]  /*511e0*/  ISETP.LT.AND P1, PT, R61, UR22, !P0 ;  /* 0x000000163d007c0c */ /* 0x002fe2000c721270 */
[----:B------:R-:W1:Y:S01]  /*511f0*/  LDCU UR58, c[0x0][0x39c] ;  /* 0x00007380ff3a77ac */ /* 0x000e620008000800 */
[----:B0-----:R-:W-:Y:S02]  /*51200*/  ISETP.LT.AND P0, PT, R60, UR26, !P0 ;  /* 0x0000001a3c007c0c */ /* 0x001fe4000c701270 */
[----:B------:R-:W-:Y:S01]  /*51210*/  PRMT R9, R9, 0x3340, R45 ;  /* 0x0000334009097816 */ /* 0x000fe2000000002d */
[----:B------:R-:W0:Y:S01]  /*51220*/  LDCU UR22, c[0x0][0x398] ;  /* 0x00007300ff1677ac */ /* 0x000e220008000800 */
[----:B------:R-:W-:-:S07]  /*51230*/  SHF.R.U32.HI R46, RZ, 0x8, R46 ;  /* 0x00000008ff2e7819 */ /* 0x000fce000001162e */
[----:B------:R-:W-:Y:S01]  /*51240*/  @P1 LOP3.LUT R54, R54, 0x20000, RZ, 0xfc, !PT ;  /* 0x0002000036361812 */ /* 0x000fe200078efcff */
[----:B------:R-:W3:Y:S03]  /*51250*/  LDCU UR26, c[0x0][0x398] ;  /* 0x00007300ff1a77ac */ /* 0x000ee60008000800 */
[----:B------:R-:W-:Y:S01]  /*51260*/  LOP3.LUT R54, R54, 0xffffbfff, RZ, 0xc0, !PT ;  /* 0xffffbfff36367812 */ /* 0x000fe200078ec0ff */
[----:B------:R0:W-:Y:S03]  /*51270*/  STL [R1+0x16b4], R9 ;  /* 0x0016b40901007387 */ /* 0x0001e60000100800 */
[----:B------:R-:W-:Y:S02]  /*51280*/  @P0 LOP3.LUT R54, R54, 0x4000, RZ, 0xfc, !PT ;  /* 0x0000400036360812 */ /* 0x000fe400078efcff */
[----:B------:R-:W-:Y:S01]  /*51290*/  ISETP.GE.AND P0, PT, R8, UR16, PT ;  /* 0x0000001008007c0c */ /* 0x000fe2000bf06270 */
[----:B------:R-:W1:Y:S01]  /*512a0*/  LDCU UR16, c[0x0][0x39c] ;  /* 0x00007380ff1077ac */ /* 0x000e620008000800 */
[----:B------:R-:W-:-:S02]  /*512b0*/  LOP3.LUT R8, R46, 0xffff, RZ, 0xc0, !PT ;  /* 0x0000ffff2e087812 */ /* 0x000fc400078ec0ff */
[----:B0-----:R-:W-:Y:S02]  /*512c0*/  LOP3.LUT R9, R12, 0xffff, RZ, 0xc0, !PT ;  /* 0x0000ffff0c097812 */ /* 0x001fe400078ec0ff */
[----:B------:R-:W-:Y:S02]  /*512d0*/  SHF.R.U32.HI R10, RZ, 0x8, R45 ;  /* 0x00000008ff0a7819 */ /* 0x000fe4000001162d */
[----:B------:R-:W-:Y:S02]  /*512e0*/  PRMT R9, R9, 0x3340, R8 ;  /* 0x0000334009097816 */ /* 0x000fe40000000008 */
[----:B------:R-:W-:Y:S02]  /*512f0*/  LOP3.LUT R11, R11, 0xffff, RZ, 0xc0, !PT ;  /* 0x0000ffff0b0b7812 */ /* 0x000fe400078ec0ff */
[----:B------:R-:W-:Y:S01]  /*51300*/  LOP3.LUT R10, R10, 0xffff, RZ, 0xc0, !PT ;  /* 0x0000ffff0a0a7812 */ /* 0x000fe200078ec0ff */
[----:B------:R0:W-:Y:S03]  /*51310*/  STL [R1+0xa24], R9 ;  /* 0x000a240901007387 */ /* 0x0001e60000100800 */
[----:B0-----:R-:W-:-:S05]  /*51320*/  PRMT R9, R11, 0x3340, R10 ;  /* 0x000033400b097816 */ /* 0x001fca000000000a */
[----:B------:R4:W-:Y:S01]  /*51330*/  STL [R1+0xa20], R9 ;  /* 0x000a200901007387 */ /* 0x0009e20000100800 */
[----:B------:R-:W-:-:S03]  /*51340*/  LOP3.LUT R10, R42, 0xffff, RZ, 0xc0, !PT ;  /* 0x0000ffff2a0a7812 */ /* 0x000fc600078ec0ff */
[----:B------:R-:W3:Y:S01]  /*51350*/  LDL.LU R42, [R1+0x146c] ;  /* 0x00146c00012a7983 */ /* 0x000ee20000300800 */
[----:B----4-:R-:W-:-:S03]  /*51360*/  LOP3.LUT R9, R40, 0xffff, RZ, 0xc0, !PT ;  /* 0x0000ffff28097812 */ /* 0x010fc600078ec0ff */
[----:B------:R-:W4:Y:S01]  /*51370*/  LDL.LU R40, [R1+0x1468] ;  /* 0x0014680001287983 */ /* 0x000f220000300800 */
[----:B--2---:R-:W-:Y:S02]  /*51380*/  ISETP.LT.AND P1, PT, R60, UR18, !P0 ;  /* 0x000000123c007c0c */ /* 0x004fe4000c721270 */
[----:B------:R-:W-:Y:S01]  /*51390*/  LOP3.LUT R54, R54, 0xffff7fff, RZ, 0xc0, !PT ;  /* 0xffff7fff36367812 */ /* 0x000fe200078ec0ff */
[----:B------:R-:W-:Y:S01]  /*513a0*/  VIADD R8, R0, 0x14 ;  /* 0x0000001400087836 */ /* 0x000fe20000000000 */
[----:B------:R-:W-:Y:S01]  /*513b0*/  ISETP.LT.AND P0, PT, R61, UR30, !P0 ;  /* 0x0000001e3d007c0c */ /* 0x000fe2000c701270 */
[----:B------:R-:W0:Y:S01]  /*513c0*/  LDCU UR30, c[0x0][0x398] ;  /* 0x00007300ff1e77ac */ /* 0x000e220008000800 */
[----:B------:R-:W-:Y:S02]  /*513d0*/  LOP3.LUT R15, R15, 0xffff, RZ, 0xc0, !PT ;  /* 0x0000ffff0f0f7812 */ /* 0x000fe400078ec0ff */
[----:B------:R-:W-:Y:S01]  /*513e0*/  LOP3.LUT R14, R14, 0xffff, RZ, 0xc0, !PT ;  /* 0x0000ffff0e0e7812 */ /* 0x000fe200078ec0ff */
[----:B------:R-:W2:Y:S04]  /*513f0*/  LDCU UR18, c[0x0][0x39c] ;  /* 0x00007380ff1277ac */ /* 0x000ea80008000800 */
        /* <DEDUP_REMOVED lines=8> */
[----:B---3--:R-:W-:Y:S02]  /*51480*/  ISETP.LT.AND P0, PT, R60, UR26, !P0 ;  /* 0x0000001a3c007c0c */ /* 0x008fe4000c701270 */
[----:B------:R-:W-:Y:S01]  /*51490*/  SHF.R.U32.HI R12, RZ, 0x8, R10 ;  /* 0x00000008ff0c7819 */ /* 0x000fe2000001160a */
[----:B------:R-:W3:Y:S01]  /*514a0*/  LDCU UR22, c[0x0][0x398] ;  /* 0x00007300ff1677ac */ /* 0x000ee20008000800 */
[----:B------:R-:W-:-:S02]  /*514b0*/  SHF.R.U32.HI R11, RZ, 0x8, R9 ;  /* 0x00000008ff0b7819 */ /* 0x000fc40000011609 */
[----:B------:R-:W-:Y:S01]  /*514c0*/  PRMT R13, R9, 0x3340, R14 ;  /* 0x00003340090d7816 */ /* 0x000fe2000000000e */
[----:B------:R-:W0:Y:S04]  /*514d0*/  LDCU UR26, c[0x0][0x398] ;  /* 0x00007300ff1a77ac */ /* 0x000e280008000800 */
[----:B------:R-:W-:-:S04]  /*514e0*/  @P1 LOP3.LUT R54, R54, 0x1000, RZ, 0xfc, !PT ;  /* 0x0000100036361812 */ /* 0x000fc800078efcff */
[----:B------:R-:W-:-:S04]  /*514f0*/  LOP3.LUT R54, R54, 0xfffff7ff, RZ, 0xc0, !PT ;  /* 0xfffff7ff36367812 */ /* 0x000fc800078ec0ff */
[----:B------:R-:W-:Y:S02]  /*51500*/  @P0 LOP3.LUT R54, R54, 0x800, RZ, 0xfc, !PT ;  /* 0x0000080036360812 */ /* 0x000fe400078efcff */
[----:B------:R-:W-:Y:S01]  /*51510*/  ISETP.GE.AND P0, PT, R8, UR20, PT ;  /* 0x0000001408007c0c */ /* 0x000fe2000bf06270 */
[----:B------:R-:W0:Y:S01]  /*51520*/  LDCU UR20, c[0x0][0x39c] ;  /* 0x00007380ff1477ac */ /* 0x000e220008000800 */
[----:B------:R-:W-:-:S05]  /*51530*/  PRMT R8, R10, 0x3340, R15 ;  /* 0x000033400a087816 */ /* 0x000fca000000000f */
[----:B------:R1:W-:Y:S01]  /*51540*/  STL [R1+0x16b0], R8 ;  /* 0x0016b00801007387 */ /* 0x0003e20000100800 */
[----:B------:R-:W-:Y:S02]  /*51550*/  LOP3.LUT R9, R12, 0xffff, RZ, 0xc0, !PT ;  /* 0x0000ffff0c097812 */ /* 0x000fe400078ec0ff */
[----:B------:R-:W-:Y:S02]  /*51560*/  SHF.R.U32.HI R10, RZ, 0x8, R14 ;  /* 0x00000008ff0a7819 */ /* 0x000fe4000001160e */
[----:B-1----:R-:W-:-:S04]  /*51570*/  SHF.R.U32.HI R8, RZ, 0x8, R15 ;  /* 0x00000008ff087819 */ /* 0x002fc8000001160f */
[----:B------:R-:W-:Y:S02]  /*51580*/  LOP3.LUT R8, R8, 0xffff, RZ, 0xc0, !PT ;  /* 0x0000ffff08087812 */ /* 0x000fe400078ec0ff */
[----:B------:R-:W-:Y:S02]  /*51590*/  LOP3.LUT R11, R11, 0xffff, RZ, 0xc0, !PT ;  /* 0x0000ffff0b0b7812 */ /* 0x000fe400078ec0ff */
[----:B------:R-:W-:Y:S02]  /*515a0*/  PRMT R9, R9, 0x3340, R8 ;  /* 0x0000334009097816 */ /* 0x000fe40000000008 */
[----:B------:R-:W-:Y:S01]  /*515b0*/  LOP3.LUT R10, R10, 0xffff, RZ, 0xc0, !PT ;  /* 0x0000ffff0a0a7812 */ /* 0x000fe200078ec0ff */
[----:B------:R-:W-:Y:S04]  /*515c0*/  STL [R1+0x16ac], R13 ;  /* 0x0016ac0d01007387 */ /* 0x000fe80000100800 */
[----:B------:R1:W-:Y:S02]  /*515d0*/  STL [R1+0x9e4], R9 ;  /* 0x0009e40901007387 */ /* 0x0003e40000100800 */
[----:B-1----:R-:W-:-:S02]  /*515e0*/  PRMT R9, R11, 0x3340, R10 ;  /* 0x000033400b097816 */ /* 0x002fc4000000000a */
[----:B------:R-:W-:-:S03]  /*515f0*/  LOP3.LUT R10, R55, 0xffff, RZ, 0xc0, !PT ;  /* 0x0000ffff370a7812 */ /* 0x000fc600078ec0ff */
[----:B------:R1:W-:Y:S01]  /*51600*/  STL [R1+0x9e0], R9 ;  /* 0x0009e00901007387 */ /* 0x0003e20000100800 */
[----:B------:R-:W-:-:S03]  /*51610*/  LOP3.LUT R12, R42, 0xffff, RZ, 0xc0, !PT ;  /* 0x0000ffff2a0c7812 */ /* 0x000fc600078ec0ff */
[----:B------:R-:W2:Y:S01]  /*51620*/  LDL.LU R55, [R1+0x17d8] ;  /* 0x0017d80001377983 */ /* 0x000ea20000300800 */
[----:B-1----:R-:W-:-:S03]  /*51630*/  LOP3.LUT R9, R51, 0xffff, RZ, 0xc0, !PT ;  /* 0x0000ffff33097812 */ /* 0x002fc600078ec0ff */
[----:B------:R-:W2:Y:S04]  /*51640*/  LDL.LU R51, [R1+0x17d4] ;  /* 0x0017d40001337983 */ /* 0x000ea80000300800 */
[----:B------:R-:W2:Y:S01]  /*51650*/  LDL.LU R42, [R1+0x1478] ;  /* 0x00147800012a7983 */ /* 0x000ea20000300800 */
[----:B----4-:R-:W-:-:S03]  /*51660*/  LOP3.LUT R11, R40, 0xffff, RZ, 0xc0, !PT ;  /* 0x0000ffff280b7812 */ /* 0x010fc600078ec0ff */
[----:B------:R-:W4:Y:S01]  /*51670*/  LDL.LU R40, [R1+0x1418] ;  /* 0x0014180001287983 */ /* 0x000f220000300800 */
[----:B0-----:R-:W-:Y:S02]  /*51680*/  ISETP.LT.AND P1, PT, R60, UR30, !P0 ;  /* 0x0000001e3c007c0c */ /* 0x001fe4000c721270 */
[----:B------:R-:W-:Y:S01]  /*51690*/  LOP3.LUT R54, R54, 0xfffffbff, RZ, 0xc0, !PT ;  /* 0xfffffbff36367812 */ /* 0x000fe200078ec0ff */
[----:B------:R-:W-:Y:S01]  /*516a0*/  VIADD R8, R0, 0x15 ;  /* 0x0000001500087836 */ /* 0x000fe20000000000 */
[----:B------:R-:W-:Y:S01]  /*516b0*/  ISETP.LT.AND P0, PT, R61, UR34, !P0 ;  /* 0x000000223d007c0c */ /* 0x000fe2000c701270 */
[----:B------:R-:W0:Y:S01]  /*516c0*/  LDCU UR34, c[0x0][0x398] ;  /* 0x00007300ff2277ac */ /* 0x000e220008000800 */
[----:B------:R-:W-:Y:S01]  /*516d0*/  SHF.R.U32.HI R13, RZ, 0x8, R12 ;  /* 0x00000008ff0d7819 */ /* 0x000fe2000001160c */
[----:B------:R-:W1:Y:S06]  /*516e0*/  LDCU UR30, c[0x0][0x398] ;  /* 0x00007300ff1e77ac */ /* 0x000e6c0008000800 */
[----:B------:R-:W-:-:S04]  /*516f0*/  @P1 LOP3.LUT R54, R54, 0x400, RZ, 0xfc, !PT ;  /* 0x0000040036361812 */ /* 0x000fc800078efcff */
[----:B------:R-:W-:-:S04]  /*51700*/  LOP3.LUT R54, R54, 0xfffffeff, RZ, 0xc0, !PT ;  /* 0xfffffeff36367812 */ /* 0x000fc800078ec0ff */
[----:B------:R-:W-:Y:S02]  /*51710*/  @P0 LOP3.LUT R54, R54, 0x100, RZ, 0xfc, !PT ;  /* 0x0000010036360812 */ /* 0x000fe400078efcff */
[----:B------:R-:W-:Y:S02]  /*51720*/  ISETP.GE.AND P0, PT, R8, UR58, PT ;  /* 0x0000003a08007c0c */ /* 0x000fe4000bf06270 */
[----:B------:R-:W-:Y:S01]  /*51730*/  LOP3.LUT R54, R54, 0xfffffdff, RZ, 0xc0, !PT ;  /* 0xfffffdff36367812 */ /* 0x000fe200078ec0ff */
[----:B------:R-:W-:Y:S01]  /*51740*/  VIADD R8, R0, 0x2b ;  /* 0x0000002b00087836 */ /* 0x000fe20000000000 */
[----:B---3--:R-:W-:Y:S01]  /*51750*/  ISETP.LT.AND P1, PT, R61, UR22, !P0 ;  /* 0x000000163d007c0c */ /* 0x008fe2000c721270 */
[----:B------:R-:W3:Y:S01]  /*51760*/  LDCU UR58, c[0x0][0x39c] ;  /* 0x00007380ff3a77ac */ /* 0x000ee20008000800 */
[----:B------:R-:W-:Y:S01]  /*51770*/  ISETP.LT.AND P0, PT, R60, UR26, !P0 ;  /* 0x0000001a3c007c0c */ /* 0x000fe2000c701270 */
[----:B------:R-:W0:Y:S01]  /*51780*/  LDCU UR26, c[0x0][0x398] ;  /* 0x00007300ff1a77ac */ /* 0x000e220008000800 */
[----:B------:R-:W-:-:S02]  /*51790*/  LOP3.LUT R16, R16, 0xffff, RZ, 0xc0, !PT ;  /* 0x0000ffff10107812 */ /* 0x000fc400078ec0ff */
[----:B------:R-:W-:Y:S01]  /*517a0*/  LOP3.LUT R18, R18, 0xffff, RZ, 0xc0, !PT ;  /* 0x0000ffff12127812 */ /* 0x000fe200078ec0ff */
[----:B------:R-:W0:Y:S06]  /*517b0*/  LDCU UR22, c[0x0][0x39c] ;  /* 0x00007380ff1677ac */ /* 0x000e2c0008000800 */
[----:B------:R-:W-:-:S04]  /*517c0*/  @P1 LOP3.LUT R54, R54, 0x200, RZ, 0xfc, !PT ;  /* 0x0000020036361812 */ /* 0x000fc800078efcff */
[----:B------:R-:W-:-:S04]  /*517d0*/  LOP3.LUT R54, R54, 0xffffffbf, RZ, 0xc0, !PT ;  /* 0xffffffbf36367812 */ /* 0x000fc800078ec0ff */
[----:B------:R-:W-:Y:S02]  /*517e0*/  @P0 LOP3.LUT R54, R54, 0x40, RZ, 0xfc, !PT ;  /* 0x0000004036360812 */ /* 0x000fe400078efcff */
[----:B------:R-:W-:Y:S01]  /*517f0*/  ISETP.GE.AND P0, PT, R8, UR24, PT ;  /* 0x0000001808007c0c */ /* 0x000fe2000bf06270 */
[----:B------:R-:W0:Y:S01]  /*51800*/  LDCU UR24, c[0x0][0x39c] ;  /* 0x00007380ff1877ac */ /* 0x000e220008000800 */
[----:B------:R-:W-:Y:S02]  /*51810*/  PRMT R8, R12, 0x3340, R10 ;  /* 0x000033400c087816 */ /* 0x000fe4000000000a */
[----:B------:R-:W-:-:S03]  /*51820*/  SHF.R.U32.HI R12, RZ, 0x8, R11 ;  /* 0x00000008ff0c7819 */ /* 0x000fc6000001160b */
[----:B------:R1:W-:Y:S01]  /*51830*/  STL [R1+0x146c], R8 ;  /* 0x00146c0801007387 */ /* 0x0003e20000100800 */
[--C-:B------:R-:W-:Y:S02]  /*51840*/  PRMT R11, R11, 0x3340, R9.reuse ;  /* 0x000033400b0b7816 */ /* 0x100fe40000000009 */
[----:B-1----:R-:W-:Y:S02]  /*51850*/  SHF.R.U32.HI R8, RZ, 0x8, R10 ;  /* 0x00000008ff087819 */ /* 0x002fe4000001160a */
[----:B------:R-:W-:Y:S02]  /*51860*/  SHF.R.U32.HI R10, RZ, 0x8, R9 ;  /* 0x00000008ff0a7819 */ /* 0x000fe40000011609 */
[----:B------:R-:W-:Y:S02]  /*51870*/  LOP3.LUT R9, R13, 0xffff, RZ, 0xc0, !PT ;  /* 0x0000ffff0d097812 */ /* 0x000fe400078ec0ff */
[----:B------:R-:W-:Y:S01]  /*51880*/  LOP3.LUT R8, R8, 0xffff, RZ, 0xc0, !PT ;  /* 0x0000ffff08087812 */ /* 0x000fe200078ec0ff */
[----:B------:R1:W-:Y:S01]  /*51890*/  STL [R1+0x1468], R11 ;  /* 0x0014680b01007387 */ /* 0x0003e20000100800 */
[----:B------:R-:W-:-:S02]  /*518a0*/  LOP3.LUT R10, R10, 0xffff, RZ, 0xc0, !PT ;  /* 0x0000ffff0a0a7812 */ /* 0x000fc400078ec0ff */
[----:B------:R-:W-:Y:S02]  /*518b0*/  PRMT R9, R9, 0x3340, R8 ;  /* 0x0000334009097816 */ /* 0x000fe40000000008 */
[----:B-1----:R-:W-:-:S03]  /*518c0*/  LOP3.LUT R11, R12, 0xffff, RZ, 0xc0, !PT ;  /* 0x0000ffff0c0b7812 */ /* 0x002fc600078ec0ff */
[----:B------:R1:W-:Y:S02]  /*518d0*/  STL [R1+0x9dc], R9 ;  /* 0x0009dc0901007387 */ /* 0x0003e40000100800 */
[----:B-1----:R-:W-:-:S05]  /*518e0*/  PRMT R9, R11, 0x3340, R10 ;  /* 0x000033400b097816 */ /* 0x002fca000000000a */
[----:B------:R2:W-:Y:S02]  /*518f0*/  STL [R1+0x9d8], R9 ;  /* 0x0009d80901007387 */ /* 0x0005e40000100800 */
[----:B--2---:R-:W-:Y:S02]  /*51900*/  LOP3.LUT R9, R55, 0xffff, RZ, 0xc0, !PT ;  /* 0x0000ffff37097812 */ /* 0x004fe400078ec0ff */
[----:B------:R-:W-:Y:S01]  /*51910*/  LOP3.LUT R11, R42, 0xffff, RZ, 0xc0, !PT ;  /* 0x0000ffff2a0b7812 */ /* 0x000fe200078ec0ff */
        /* <DEDUP_REMOVED lines=9> */
[----:B------:R-:W-:Y:S02]  /*519b0*/  SHF.R.U32.HI R12, RZ, 0x8, R10 ;  /* 0x00000008ff0c7819 */ /* 0x000fe4000001160a */
[----:B------:R-:W-:Y:S01]  /*519c0*/  SHF.R.U32.HI R13, RZ, 0x8, R11 ;  /* 0x00000008ff0d7819 */ /* 0x000fe2000001160b */
[----:B------:R-:W1:Y:S04]  /*519d0*/  LDCU UR34, c[0x0][0x398] ;  /* 0x00007300ff2277ac */ /* 0x000e680008000800 */
[----:B------:R-:W-:-:S04]  /*519e0*/  @P1 LOP3.LUT R54, R54, 0x80, RZ, 0xfc, !PT ;  /* 0x0000008036361812 */ /* 0x000fc800078efcff */
[----:B------:R-:W-:-:S04]  /*519f0*/  LOP3.LUT R54, R54, 0xffffffdf, RZ, 0xc0, !PT ;  /* 0xffffffdf36367812 */ /* 0x000fc800078ec0ff */
[----:B------:R-:W-:Y:S02]  /*51a00*/  @P0 LOP3.LUT R54, R54, 0x20, RZ, 0xfc, !PT ;  /* 0x0000002036360812 */ /* 0x000fe400078efcff */
[----:B---3--:R-:W-:-:S04]  /*51a10*/  ISETP.GE.AND P0, PT, R8, UR58, PT ;  /* 0x0000003a08007c0c */ /* 0x008fc8000bf06270 */
[----:B------:R-:W-:Y:S02]  /*51a20*/  ISETP.LT.AND P1, PT, R61, UR26, !P0 ;  /* 0x0000001a3d007c0c */ /* 0x000fe4000c721270 */
[----:B------:R-:W-:Y:S01]  /*51a30*/  LOP3.LUT R54, R54, 0xffffffef, RZ, 0xc0, !PT ;  /* 0xffffffef36367812 */ /* 0x000fe200078ec0ff */
[----:B------:R-:W-:Y:S01]  /*51a40*/  VIADD R8, R0, 0x2a ;  /* 0x0000002a00087836 */ /* 0x000fe20000000000 */
[----:B------:R-:W-:Y:S01]  /*51a50*/  ISETP.LT.AND P0, PT, R60, UR30, !P0 ;  /* 0x0000001e3c007c0c */ /* 0x000fe2000c701270 */
[----:B------:R-:W3:Y:S01]  /*51a60*/  LDCU UR30, c[0x0][0x398] ;  /* 0x00007300ff1e77ac */ /* 0x000ee20008000800 */
[----:B------:R-:W-:Y:S02]  /*51a70*/  PRMT R11, R11, 0x3340, R9 ;  /* 0x000033400b0b7816 */ /* 0x000fe40000000009 */
[----:B--2---:R-:W-:Y:S01]  /*51a80*/  LOP3.LUT R55, R55, 0xbfffffff, RZ, 0xc0, !PT ;  /* 0xbfffffff37377812 */ /* 0x004fe200078ec0ff */
[----:B------:R-:W-:-:S04]  /*51a90*/  UMOV UR58, UR57 ;  /* 0x00000039003a7c82 */ /* 0x000fc80008000000 */
[----:B------:R-:W-:Y:S01]  /*51aa0*/  @P1 LOP3.LUT R54, R54, 0x10, RZ, 0xfc, !PT ;  /* 0x0000001036361812 */ /* 0x000fe200078efcff */
[----:B------:R-:W2:Y:S03]  /*51ab0*/  LDCU UR57, c[0x0][0x398] ;  /* 0x00007300ff3977ac */ /* 0x000ea60008000800 */
[----:B------:R-:W-:Y:S01]  /*51ac0*/  LOP3.LUT R54, R54, 0xfffffff7, RZ, 0xc0, !PT ;  /* 0xfffffff736367812 */ /* 0x000fe200078ec0ff */
[----:B------:R-:W1:Y:S03]  /*51ad0*/  LDCU UR26, c[0x0][0x39c] ;  /* 0x00007380ff1a77ac */ /* 0x000e660008000800 */
[----:B------:R-:W-:Y:S02]  /*51ae0*/  @P0 LOP3.LUT R54, R54, 0x8, RZ, 0xfc, !PT ;  /* 0x0000000836360812 */ /* 0x000fe400078efcff */
[----:B------:R-:W-:Y:S01]  /*51af0*/  ISETP.GE.AND P0, PT, R8, UR28, PT ;  /* 0x0000001c08007c0c */ /* 0x000fe2000bf06270 */
[----:B------:R-:W1:Y:S01]  /*51b00*/  LDCU UR28, c[0x0][0x39c] ;  /* 0x00007380ff1c77ac */ /* 0x000e620008000800 */
[----:B------:R-:W-:-:S02]  /*51b10*/  PRMT R8, R10, 0x3340, R16 ;  /* 0x000033400a087816 */ /* 0x000fc40000000010 */
[----:B0-----:R-:W-:Y:S01]  /*51b20*/  ISETP.LT.AND P1, PT, R60, UR38, !P0 ;  /* 0x000000263c007c0c */ /* 0x001fe2000c721270 */
[----:B------:R-:W0:Y:S01]  /*51b30*/  LDCU UR38, c[0x0][0x398] ;  /* 0x00007300ff2677ac */ /* 0x000e220008000800 */
[----:B------:R-:W-:Y:S01]  /*51b40*/  ISETP.LT.AND P0, PT, R61, UR42, !P0 ;  /* 0x0000002a3d007c0c */ /* 0x000fe2000c701270 */
[----:B------:R2:W-:Y:S01]  /*51b50*/  STL [R1+0x1460], R8 ;  /* 0x0014600801007387 */ /* 0x0005e20000100800 */
[----:B------:R-:W-:Y:S01]  /*51b60*/  LOP3.LUT R54, R54, 0xfffffffb, RZ, 0xc0, !PT ;  /* 0xfffffffb36367812 */ /* 0x000fe200078ec0ff */
[----:B------:R-:W0:Y:S01]  /*51b70*/  LDCU UR42, c[0x0][0x398] ;  /* 0x00007300ff2a77ac */ /* 0x000e220008000800 */
[----:B------:R-:W-:Y:S02]  /*51b80*/  SHF.R.U32.HI R10, RZ, 0x8, R9 ;  /* 0x00000008ff0a7819 */ /* 0x000fe40000011609 */
[----:B------:R-:W-:Y:S02]  /*51b90*/  LOP3.LUT R9, R12, 0xffff, RZ, 0xc0, !PT ;  /* 0x0000ffff0c097812 */ /* 0x000fe400078ec0ff */
[----:B--2---:R-:W-:-:S03]  /*51ba0*/  SHF.R.U32.HI R8, RZ, 0x8, R16 ;  /* 0x00000008ff087819 */ /* 0x004fc60000011610 */
[----:B------:R-:W-:Y:S02]  /*51bb0*/  @P1 LOP3.LUT R54, R54, 0x4, RZ, 0xfc, !PT ;  /* 0x0000000436361812 */ /* 0x000fe400078efcff */
[----:B------:R-:W-:Y:S02]  /*51bc0*/  LOP3.LUT R8, R8, 0xffff, RZ, 0xc0, !PT ;  /* 0x0000ffff08087812 */ /* 0x000fe400078ec0ff */
[----:B------:R-:W-:Y:S02]  /*51bd0*/  LOP3.LUT R54, R54, 0xfffffffe, RZ, 0xc0, !PT ;  /* 0xfffffffe36367812 */ /* 0x000fe400078ec0ff */
[----:B------:R-:W-:Y:S01]  /*51be0*/  PRMT R9, R9, 0x3340, R8 ;  /* 0x0000334009097816 */ /* 0x000fe20000000008 */
[----:B------:R-:W-:Y:S01]  /*51bf0*/  VIADD R8, R0, 0x17 ;  /* 0x0000001700087836 */ /* 0x000fe20000000000 */
[----:B------:R-:W-:-:S04]  /*51c00*/  @P0 LOP3.LUT R54, R54, 0x1, RZ, 0xfc, !PT ;  /* 0x0000000136360812 */ /* 0x000fc800078efcff */
[----:B------:R-:W-:-:S04]  /*51c10*/  ISETP.GE.AND P0, PT, R8, UR60, PT ;  /* 0x0000003c08007c0c */ /* 0x000fc8000bf06270 */
[----:B---3--:R-:W-:Y:S01]  /*51c20*/  ISETP.LT.AND P1, PT, R61, UR30, !P0 ;  /* 0x0000001e3d007c0c */ /* 0x008fe2000c721270 */
[----:B------:R2:W-:Y:S01]  /*51c30*/  STL [R1+0x145c], R11 ;  /* 0x00145c0b01007387 */ /* 0x0005e20000100800 */
[----:B------:R-:W-:Y:S02]  /*51c40*/  LOP3.LUT R10, R10, 0xffff, RZ, 0xc0, !PT ;  /* 0x0000ffff0a0a7812 */ /* 0x000fe400078ec0ff */
[----:B------:R-:W-:Y:S01]  /*51c50*/  LOP3.LUT R54, R54, 0xfffffffd, RZ, 0xc0, !PT ;  /* 0xfffffffd36367812 */ /* 0x000fe200078ec0ff */
[----:B------:R3:W-:Y:S01]  /*51c60*/  STL [R1+0x9cc], R9 ;  /* 0x0009cc0901007387 */ /* 0x0007e20000100800 */
[----:B------:R-:W-:Y:S01]  /*51c70*/  VIADD R8, R0, 0x29 ;  /* 0x0000002900087836 */ /* 0x000fe20000000000 */
[----:B------:R-:W-:Y:S01]  /*51c80*/  LOP3.LUT R17, R17, 0xffff, RZ, 0xc0, !PT ;  /* 0x0000ffff11117812 */ /* 0x000fe200078ec0ff */
[----:B------:R-:W-:Y:S01]  /*51c90*/  UMOV UR60, UR58 ;  /* 0x0000003a003c7c82 */ /* 0x000fe20008000000 */
[----:B-1----:R-:W-:Y:S01]  /*51ca0*/  ISETP.LT.AND P0, PT, R60, UR34, !P0 ;  /* 0x000000223c007c0c */ /* 0x002fe2000c701270 */
[----:B------:R-:W1:Y:S01]  /*51cb0*/  LDCU UR34, c[0x0][0x398] ;  /* 0x00007300ff2277ac */ /* 0x000e620008000800 */
[----:B--2---:R-:W-:-:S02]  /*51cc0*/  LOP3.LUT R11, R13, 0xffff, RZ, 0xc0, !PT ;  /* 0x0000ffff0d0b7812 */ /* 0x004fc400078ec0ff */
[----:B------:R-:W-:Y:S01]  /*51cd0*/  @P1 LOP3.LUT R54, R54, 0x2, RZ, 0xfc, !PT ;  /* 0x0000000236361812 */ /* 0x000fe200078efcff */
[----:B------:R-:W2:Y:S01]  /*51ce0*/  LDCU UR58, c[0x0][0x398] ;  /* 0x00007300ff3a77ac */ /* 0x000ea20008000800 */
[----:B---3--:R-:W-:Y:S02]  /*51cf0*/  PRMT R9, R11, 0x3340, R10 ;  /* 0x000033400b097816 */ /* 0x008fe4000000000a */
[----:B------:R-:W-:Y:S01]  /*51d00*/  LOP3.LUT R11, R42, 0xffff, RZ, 0xc0, !PT ;  /* 0x0000ffff2a0b7812 */ /* 0x000fe200078ec0ff */
[----:B------:R-:W3:Y:S02]  /*51d10*/  LDCU UR30, c[0x0][0x39c] ;  /* 0x00007380ff1e77ac */ /* 0x000ee40008000800 */
[----:B------:R0:W-:Y:S04]  /*51d20*/  STL [R1+0x9c8], R9 ;  /* 0x0009c80901007387 */ /* 0x0001e80000100800 */
[----:B------:R-:W-:Y:S01]  /*51d30*/  STL [R1+0x16f8], R54 ;  /* 0x0016f83601007387 */ /* 0x000fe20000100800 */
[----:B0-----:R-:W-:-:S03]  /*51d40*/  LOP3.LUT R9, R53, 0xffff, RZ, 0xc0, !PT ;  /* 0x0000ffff35097812 */ /* 0x001fc600078ec0ff */
[----:B------:R-:W2:Y:S04]  /*51d50*/  LDL.LU R53, [R1+0x17cc] ;  /* 0x0017cc0001357983 */ /* 0x000ea80000300800 */
[----:B------:R-:W3:Y:S01]  /*51d60*/  LDL.LU R42, [R1+0x1494] ;  /* 0x00149400012a7983 */ /* 0x000ee20000300800 */
[----:B----4-:R-:W-:-:S03]  /*51d70*/  LOP3.LUT R10, R40, 0xffff, RZ, 0xc0, !PT ;  /* 0x0000ffff280a7812 */ /* 0x010fc600078ec0ff */
[----:B------:R-:W4:Y:S01]  /*51d80*/  LDL.LU R40, [R1+0x1430] ;  /* 0x0014300001287983 */ /* 0x000f220000300800 */
[----:B------:R-:W-:Y:S02]  /*51d90*/  @P0 LOP3.LUT R55, R55, 0x40000000, RZ, 0xfc, !PT ;  /* 0x4000000037370812 */ /* 0x000fe400078efcff */
[----:B------:R-:W-:Y:S01]  /*51da0*/  ISETP.GE.AND P0, PT, R8, UR32, PT ;  /* 0x0000002008007c0c */ /* 0x000fe2000bf06270 */
[----:B------:R-:W0:Y:S01]  /*51db0*/  LDCU UR32, c[0x0][0x39c] ;  /* 0x00007380ff2077ac */ /* 0x000e220008000800 */
[----:B------:R-:W-:Y:S02]  /*51dc0*/  PRMT R8, R11, 0x3340, R9 ;  /* 0x000033400b087816 */ /* 0x000fe40000000009 */
[----:B------:R-:W-:-:S03]  /*51dd0*/  SHF.R.U32.HI R12, RZ, 0x8, R11 ;  /* 0x00000008ff0c7819 */ /* 0x000fc6000001160b */
[----:B------:R1:W-:Y:S01]  /*51de0*/  STL [R1+0x1450], R8 ;  /* 0x0014500801007387 */ /* 0x0003e20000100800 */
[----:B------:R-:W-:Y:S02]  /*51df0*/  SHF.R.U32.HI R11, RZ, 0x8, R10 ;  /* 0x00000008ff0b7819 */ /* 0x000fe4000001160a */
[--C-:B------:R-:W-:Y:S02]  /*51e00*/  PRMT R13, R10, 0x3340, R18.reuse ;  /* 0x000033400a0d7816 */ /* 0x100fe40000000012 */
[----:B-1----:R-:W-:Y:S02]  /*51e10*/  SHF.R.U32.HI R8, RZ, 0x8, R9 ;  /* 0x00000008ff087819 */ /* 0x002fe40000011609 */
[----:B------:R-:W-:Y:S02]  /*51e20*/  LOP3.LUT R9, R12, 0xffff, RZ, 0xc0, !PT ;  /* 0x0000ffff0c097812 */ /* 0x000fe400078ec0ff */
[----:B------:R-:W-:Y:S02]  /*51e30*/  LOP3.LUT R8, R8, 0xffff, RZ, 0xc0, !PT ;  /* 0x0000ffff08087812 */ /* 0x000fe400078ec0ff */
[----:B------:R-:W-:-:S02]  /*51e40*/  SHF.R.U32.HI R10, RZ, 0x8, R18 ;  /* 0x00000008ff0a7819 */ /* 0x000fc40000011612 */
[----:B------:R-:W-:Y:S02]  /*51e50*/  PRMT R9, R9, 0x3340, R8 ;  /* 0x0000334009097816 */ /* 0x000fe40000000008 */
[----:B------:R-:W-:Y:S02]  /*51e60*/  LOP3.LUT R11, R11, 0xffff, RZ, 0xc0, !PT ;  /* 0x0000ffff0b0b7812 */ /* 0x000fe400078ec0ff */
[----:B------:R-:W-:Y:S01]  /*51e70*/  LOP3.LUT R10, R10, 0xffff, RZ, 0xc0, !PT ;  /* 0x0000ffff0a0a7812 */ /* 0x000fe200078ec0ff */
[----:B------:R-:W-:Y:S04]  /*51e80*/  STL [R1+0x1440], R13 ;  /* 0x0014400d01007387 */ /* 0x000fe80000100800 */
[----:B------:R1:W-:Y:S02]  /*51e90*/  STL [R1+0x598], R9 ;  /* 0x0005980901007387 */ /* 0x0003e40000100800 */
[----:B-1----:R-:W-:-:S05]  /*51ea0*/  PRMT R9, R11, 0x3340, R10 ;  /* 0x000033400b097816 */ /* 0x002fca000000000a */
[----:B------:R2:W-:Y:S02]  /*51eb0*/  STL [R1+0x594], R9 ;  /* 0x0005940901007387 */ /* 0x0005e40000100800 */
[----:B--2---:R-:W-:Y:S02]  /*51ec0*/  LOP3.LUT R9, R53, 0xffff, RZ, 0xc0, !PT ;  /* 0x0000ffff35097812 */ /* 0x004fe400078ec0ff */
[----:B------:R-:W2:Y:S01]  /*51ed0*/  LDL.LU R53, [R1+0x17c8] ;  /* 0x0017c80001357983 */ /* 0x000ea20000300800 */
[----:B---3--:R-:W-:-:S03]  /*51ee0*/  LOP3.LUT R11, R42, 0xffff, RZ, 0xc0, !PT ;  /* 0x0000ffff2a0b7812 */ /* 0x008fc600078ec0ff */
[----:B------:R-:W3:Y:S01]  /*51ef0*/  LDL.LU R42, [R1+0x14a0] ;  /* 0x0014a000012a7983 */ /* 0x000ee20000300800 */
[----:B----4-:R-:W-:-:S03]  /*51f00*/  LOP3.LUT R10, R40, 0xffff, RZ, 0xc0, !PT ;  /* 0x0000ffff280a7812 */ /* 0x010fc600078ec0ff */
[----:B------:R-:W4:Y:S01]  /*51f10*/  LDL.LU R40, [R1+0x1444] ;  /* 0x0014440001287983 */ /* 0x000f220000300800 */
[----:B------:R-:W-:Y:S02]  /*51f20*/  ISETP.LT.AND P1, PT, R60, UR42, !P0 ;  /* 0x0000002a3c007c0c */ /* 0x000fe4000c721270 */
[----:B------:R-:W-:Y:S01]  /*51f30*/  LOP3.LUT R55, R55, 0x7fffffff, RZ, 0xc0, !PT ;  /* 0x7fffffff37377812 */ /* 0x000fe200078ec0ff */
[----:B------:R-:W-:Y:S01]  /*51f40*/  VIADD R8, R0, 0x18 ;  /* 0x0000001800087836 */ /* 0x000fe20000000000 */
[----:B------:R-:W-:Y:S01]  /*51f50*/  ISETP.LT.AND P0, PT, R61, UR57, !P0 ;  /* 0x000000393d007c0c */ /* 0x000fe2000c701270 */
[----:B------:R-:W1:Y:S01]  /*51f60*/  LDCU UR57, c[0x0][0x398] ;  /* 0x00007300ff3977ac */ /* 0x000e620008000800 */
[----:B------:R-:W-:Y:S02]  /*51f70*/  SHF.R.U32.HI R12, RZ, 0x8, R10 ;  /* 0x00000008ff0c7819 */ /* 0x000fe4000001160a */
[----:B------:R-:W-:Y:S01]  /*51f80*/  SHF.R.U32.HI R13, RZ, 0x8, R11 ;  /* 0x00000008ff0d7819 */ /* 0x000fe2000001160b */
[----:B------:R-:W0:Y:S04]  /*51f90*/  LDCU UR42, c[0x0][0x398] ;  /* 0x00007300ff2a77ac */ /* 0x000e280008000800 */
[----:B------:R-:W-:-:S04]  /*51fa0*/  @P1 LOP3.LUT R55, R55, 0x80000000, RZ, 0xfc, !PT ;  /* 0x8000000037371812 */ /* 0x000fc800078efcff */
[----:B------:R-:W-:-:S04]  /*51fb0*/  LOP3.LUT R55, R55, 0xdfffffff, RZ, 0xc0, !PT ;  /* 0xdfffffff37377812 */ /* 0x000fc800078ec0ff */
[----:B------:R-:W-:Y:S02]  /*51fc0*/  @P0 LOP3.LUT R55, R55, 0x20000000, RZ, 0xfc, !PT ;  /* 0x2000000037370812 */ /* 0x000fe400078efcff */
[----:B------:R-:W-:-:S04]  /*51fd0*/  ISETP.GE.AND P0, PT, R8, UR62, PT ;  /* 0x0000003e08007c0c */ /* 0x000fc8000bf06270 */
[----:B------:R-:W-:Y:S02]  /*51fe0*/  ISETP.LT.AND P1, PT, R61, UR34, !P0 ;  /* 0x000000223d007c0c */ /* 0x000fe4000c721270 */
[----:B------:R-:W-:Y:S01]  /*51ff0*/  LOP3.LUT R55, R55, 0xefffffff, RZ, 0xc0, !PT ;  /* 0xefffffff37377812 */ /* 0x000fe200078ec0ff */
[----:B------:R-:W-:Y:S01]  /*52000*/  VIADD R8, R0, 0x28 ;  /* 0x0000002800087836 */ /* 0x000fe20000000000 */
[----:B------:R-:W-:Y:S01]  /*52010*/  ISETP.LT.AND P0, PT, R60, UR38, !P0 ;  /* 0x000000263c007c0c */ /* 0x000fe2000c701270 */
[----:B------:R-:W0:Y:S01]  /*52020*/  LDCU UR38, c[0x0][0x398] ;  /* 0x00007300ff2677ac */ /* 0x000e220008000800 */
[----:B------:R-:W-:Y:S02]  /*52030*/  PRMT R11, R11, 0x3340, R9 ;  /* 0x000033400b0b7816 */ /* 0x000fe40000000009 */
[----:B------:R-:W-:Y:S01]  /*52040*/  LOP3.LUT R19, R19, 0xffff, RZ, 0xc0, !PT ;  /* 0x0000ffff13137812 */ /* 0x000fe200078ec0ff */
[----:B------:R-:W-:Y:S01]  /*52050*/  UMOV UR62, UR60 ;  /* 0x0000003c003e7c82 */ /* 0x000fe20008000000 */
[----:B------:R-:W0:Y:S03]  /*52060*/  LDCU UR60, c[0x0][0x398] ;  /* 0x00007300ff3c77ac */ /* 0x000e260008000800 */
[----:B------:R-:W-:Y:S01]  /*52070*/  @P1 LOP3.LUT R55, R55, 0x10000000, RZ, 0xfc, !PT ;  /* 0x1000000037371812 */ /* 0x000fe200078efcff */
[----:B------:R-:W0:Y:S03]  /*52080*/  LDCU UR34, c[0x0][0x39c] ;  /* 0x00007380ff2277ac */ /* 0x000e260008000800 */
[----:B------:R-:W-:-:S04]  /*52090*/  LOP3.LUT R55, R55, 0xf7ffffff, RZ, 0xc0, !PT ;  /* 0xf7ffffff37377812 */ /* 0x000fc800078ec0ff */
[----:B------:R-:W-:Y:S02]  /*520a0*/  @P0 LOP3.LUT R55, R55, 0x8000000, RZ, 0xfc, !PT ;  /* 0x0800000037370812 */ /* 0x000fe400078efcff */
[----:B------:R-:W-:Y:S01]  /*520b0*/  ISETP.GE.AND P0, PT, R8, UR36, PT ;  /* 0x0000002408007c0c */ /* 0x000fe2000bf06270 */
[----:B------:R-:W0:Y:S01]  /*520c0*/  LDCU UR36, c[0x0][0x39c] ;  /* 0x00007380ff2477ac */ /* 0x000e220008000800 */
[----:B------:R-:W-:-:S05]  /*520d0*/  PRMT R8, R10, 0x3340, R17 ;  /* 0x000033400a087816 */ /* 0x000fca0000000011 */
[----:B------:R1:W-:Y:S01]  /*520e0*/  STL [R1+0x143c], R8 ;  /* 0x00143c0801007387 */ /* 0x0003e20000100800 */
[----:B------:R-:W-:Y:S02]  /*520f0*/  SHF.R.U32.HI R10, RZ, 0x8, R9 ;  /* 0x00000008ff0a7819 */ /* 0x000fe40000011609 */
[----:B------:R-:W-:Y:S02]  /*52100*/  LOP3.LUT R9, R12, 0xffff, RZ, 0xc0, !PT ;  /* 0x0000ffff0c097812 */ /* 0x000fe400078ec0ff */
[----:B-1----:R-:W-:-:S04]  /*52110*/  SHF.R.U32.HI R8, RZ, 0x8, R17 ;  /* 0x00000008ff087819 */ /* 0x002fc80000011611 */
[----:B------:R-:W-:Y:S01]  /*52120*/  LOP3.LUT R8, R8, 0xffff, RZ, 0xc0, !PT ;  /* 0x0000ffff08087812 */ /* 0x000fe200078ec0ff */
[----:B------:R1:W-:Y:S01]  /*52130*/  STL [R1+0x1434], R11 ;  /* 0x0014340b01007387 */ /* 0x0003e20000100800 */
[----:B------:R-:W-:Y:S02]  /*52140*/  LOP3.LUT R10, R10, 0xffff, RZ, 0xc0, !PT ;  /* 0x0000ffff0a0a7812 */ /* 0x000fe400078ec0ff */
[----:B------:R-:W-:Y:S02]  /*52150*/  PRMT R9, R9, 0x3340, R8 ;  /* 0x0000334009097816 */ /* 0x000fe40000000008 */
[----:B-1----:R-:W-:-:S03]  /*52160*/  LOP3.LUT R11, R13, 0xffff, RZ, 0xc0, !PT ;  /* 0x0000ffff0d0b7812 */ /* 0x002fc600078ec0ff */
[----:B------:R1:W-:Y:S02]  /*52170*/  STL [R1+0x58c], R9 ;  /* 0x00058c0901007387 */ /* 0x0003e40000100800 */
[----:B-1----:R-:W-:-:S05]  /*52180*/  PRMT R9, R11, 0x3340, R10 ;  /* 0x000033400b097816 */ /* 0x002fca000000000a */
[----:B------:R1:W-:Y:S02]  /*52190*/  STL [R1+0x580], R9 ;  /* 0x0005800901007387 */ /* 0x0003e40000100800 */
[----:B-1----:R-:W-:Y:S02]  /*521a0*/  LOP3.LUT R9, R51, 0xffff, RZ, 0xc0, !PT ;  /* 0x0000ffff33097812 */ /* 0x002fe400078ec0ff */
        /* <DEDUP_REMOVED lines=11> */
[----:B------:R-:W-:Y:S01]  /*52260*/  PRMT R13, R10, 0x3340, R19 ;  /* 0x000033400a0d7816 */ /* 0x000fe20000000013 */
[----:B------:R-:W0:Y:S04]  /*52270*/  LDCU UR57, c[0x0][0x398] ;  /* 0x00007300ff3977ac */ /* 0x000e280008000800 */
[----:B------:R-:W-:-:S04]  /*52280*/  @P1 LOP3.LUT R55, R55, 0x4000000, RZ, 0xfc, !PT ;  /* 0x0400000037371812 */ /* 0x000fc800078efcff */
[----:B------:R-:W-:-:S04]  /*52290*/  LOP3.LUT R55, R55, 0xfeffffff, RZ, 0xc0, !PT ;  /* 0xfeffffff37377812 */ /* 0x000fc800078ec0ff */
[----:B------:R-:W-:Y:S02]  /*522a0*/  @P0 LOP3.LUT R55, R55, 0x1000000, RZ, 0xfc, !PT ;  /* 0x0100000037370812 */ /* 0x000fe400078efcff */
[----:B------:R-:W-:-:S04]  /*522b0*/  ISETP.GE.AND P0, PT, R8, UR72, PT ;  /* 0x0000004808007c0c */ /* 0x000fc8000bf06270 */
[----:B0-----:R-:W-:Y:S02]  /*522c0*/  ISETP.LT.AND P1, PT, R61, UR38, !P0 ;  /* 0x000000263d007c0c */ /* 0x001fe4000c721270 */
[----:B------:R-:W-:Y:S01]  /*522d0*/  LOP3.LUT R55, R55, 0xfdffffff, RZ, 0xc0, !PT ;  /* 0xfdffffff37377812 */ /* 0x000fe200078ec0ff */
[----:B------:R-:W-:Y:S01]  /*522e0*/  VIADD R8, R0, 0x27 ;  /* 0x0000002700087836 */ /* 0x000fe20000000000 */
[----:B------:R-:W-:Y:S01]  /*522f0*/  ISETP.LT.AND P0, PT, R60, UR42, !P0 ;  /* 0x0000002a3c007c0c */ /* 0x000fe2000c701270 */
[----:B------:R-:W0:Y:S01]  /*52300*/  LDCU UR42, c[0x0][0x398] ;  /* 0x00007300ff2a77ac */ /* 0x000e220008000800 */
[----:B------:R-:W-:Y:S01]  /*52310*/  UMOV UR72, UR62 ;  /* 0x0000003e00487c82 */ /* 0x000fe20008000000 */
[----:B------:R-:W0:Y:S06]  /*52320*/  LDCU UR62, c[0x0][0x398] ;  /* 0x00007300ff3e77ac */ /* 0x000e2c0008000800 */
        /* <DEDUP_REMOVED lines=9> */
[----:B------:R-:W-:Y:S02]  /*523c0*/  SHF.R.U32.HI R10, RZ, 0x8, R19 ;  /* 0x00000008ff0a7819 */ /* 0x000fe40000011613 */
[----:B-1----:R-:W-:Y:S02]  /*523d0*/  SHF.R.U32.HI R8, RZ, 0x8, R9 ;  /* 0x00000008ff087819 */ /* 0x002fe40000011609 */
[----:B------:R-:W-:Y:S02]  /*523e0*/  LOP3.LUT R9, R12, 0xffff, RZ, 0xc0, !PT ;  /* 0x0000ffff0c097812 */ /* 0x000fe400078ec0ff */
[----:B------:R-:W-:Y:S02]  /*523f0*/  LOP3.LUT R8, R8, 0xffff, RZ, 0xc0, !PT ;  /* 0x0000ffff08087812 */ /* 0x000fe400078ec0ff */
[----:B------:R-:W-:-:S02]  /*52400*/  LOP3.LUT R11, R11, 0xffff, RZ, 0xc0, !PT ;  /* 0x0000ffff0b0b7812 */ /* 0x000fc400078ec0ff */
[----:B------:R-:W-:Y:S02]  /*52410*/  PRMT R9, R9, 0x3340, R8 ;  /* 0x0000334009097816 */ /* 0x000fe40000000008 */
[----:B------:R-:W-:Y:S01]  /*52420*/  LOP3.LUT R10, R10, 0xffff, RZ, 0xc0, !PT ;  /* 0x0000ffff0a0a7812 */ /* 0x000fe200078ec0ff */
[----:B------:R-:W-:Y:S04]  /*52430*/  STL [R1+0x1428], R13 ;  /* 0x0014280d01007387 */ /* 0x000fe80000100800 */
[----:B------:R1:W-:Y:S02]  /*52440*/  STL [R1+0x57c], R9 ;  /* 0x00057c0901007387 */ /* 0x0003e40000100800 */
[----:B-1----:R-:W-:-:S05]  /*52450*/  PRMT R9, R11, 0x3340, R10 ;  /* 0x000033400b097816 */ /* 0x002fca000000000a */
[----:B------:R2:W-:Y:S02]  /*52460*/  STL [R1+0x578], R9 ;  /* 0x0005780901007387 */ /* 0x0005e40000100800 */
[----:B--2---:R-:W-:Y:S02]  /*52470*/  LOP3.LUT R9, R53, 0xffff, RZ, 0xc0, !PT ;  /* 0x0000ffff35097812 */ /* 0x004fe400078ec0ff */
[----:B------:R-:W-:Y:S02]  /*52480*/  LOP3.LUT R10, R51, 0xffff, RZ, 0xc0, !PT ;  /* 0x0000ffff330a7812 */ /* 0x000fe400078ec0ff */
[----:B------:R-:W2:Y:S04]  /*52490*/  LDL.LU R51, [R1+0x17c0] ;  /* 0x0017c00001337983 */ /* 0x000ea80000300800 */
        /* <DEDUP_REMOVED lines=10> */
[----:B------:R-:W-:Y:S01]  /*52540*/  SHF.R.U32.HI R13, RZ, 0x8, R12 ;  /* 0x00000008ff0d7819 */ /* 0x000fe2000001160c */
[----:B------:R-:W0:Y:S06]  /*52550*/  LDCU UR58, c[0x0][0x398] ;  /* 0x00007300ff3a77ac */ /* 0x000e2c0008000800 */
        /* <DEDUP_REMOVED lines=9> */
[----:B------:R-:W-:Y:S02]  /*525f0*/  LOP3.LUT R21, R21, 0xffff, RZ, 0xc0, !PT ;  /* 0x0000ffff15157812 */ /* 0x000fe400078ec0ff */
[----:B------:R-:W-:Y:S02]  /*52600*/  LOP3.LUT R20, R20, 0xffff, RZ, 0xc0, !PT ;  /* 0x0000ffff14147812 */ /* 0x000fe400078ec0ff */
[----:B------:R-:W-:-:S02]  /*52610*/  LOP3.LUT R22, R22, 0xffff, RZ, 0xc0, !PT ;  /* 0x0000ffff16167812 */ /* 0x000fc400078ec0ff */
[----:B------:R-:W-:Y:S02]  /*52620*/  LOP3.LUT R24, R24, 0xffff, RZ, 0xc0, !PT ;  /* 0x0000ffff18187812 */ /* 0x000fe400078ec0ff */
[----:B------:R-:W-:Y:S02]  /*52630*/  LOP3.LUT R23, R23, 0xffff, RZ, 0xc0, !PT ;  /* 0x0000ffff17177812 */ /* 0x000fe400078ec0ff */
[----:B------:R-:W-:Y:S02]  /*52640*/  LOP3.LUT R25, R25, 0xffff, RZ, 0xc0, !PT ;  /* 0x0000ffff19197812 */ /* 0x000fe400078ec0ff */
[----:B------:R-:W-:Y:S02]  /*52650*/  LOP3.LUT R27, R27, 0xffff, RZ, 0xc0, !PT ;  /* 0x0000ffff1b1b7812 */ /* 0x000fe400078ec0ff */
[----:B------:R-:W-:Y:S01]  /*52660*/  LOP3.LUT R26, R26, 0xffff, RZ, 0xc0, !PT ;  /* 0x0000ffff1a1a7812 */ /* 0x000fe200078ec0ff */
[----:B------:R-:W-:Y:S01]  /*52670*/  UMOV UR74, UR72 ;  /* 0x00000048004a7c82 */ /* 0x000fe20008000000 */
[----:B------:R-:W-:Y:S01]  /*52680*/  @P1 LOP3.LUT R55, R55, 0x100000, RZ, 0xfc, !PT ;  /* 0x0010000037371812 */ /* 0x000fe200078efcff */
[----:B------:R-:W0:Y:S03]  /*52690*/  LDCU UR42, c[0x0][0x39c] ;  /* 0x00007380ff2a77ac */ /* 0x000e260008000800 */
[----:B------:R-:W-:Y:S01]  /*526a0*/  LOP3.LUT R55, R55, 0xfff7ffff, RZ, 0xc0, !PT ;  /* 0xfff7ffff37377812 */ /* 0x000fe200078ec0ff */
[----:B------:R-:W0:Y:S03]  /*526b0*/  LDCU UR72, c[0x0][0x39c] ;  /* 0x00007380ff4877ac */ /* 0x000e260008000800 */
[----:B------:R-:W-:-:S02]  /*526c0*/  @P0 LOP3.LUT R55, R55, 0x80000, RZ, 0xfc, !PT ;  /* 0x0008000037370812 */ /* 0x000fc400078efcff */
        /* <DEDUP_REMOVED lines=16> */
[----:B------:R4:W-:Y:S04]  /*527d0*/  STL [R1+0x570], R9 ;  /* 0x0005700901007387 */ /* 0x0009e80000100800 */
        /* <DEDUP_REMOVED lines=21> */
[----:B------:R-:W-:Y:S02]  /*52930*/  ISETP.LT.AND P0, PT, R60, UR58, !P0 ;  /* 0x0000003a3c007c0c */ /* 0x000fe4000c701270 */
[----:B------:R-:W-:Y:S01]  /*52940*/  PRMT R13, R9, 0x3340, R20 ;  /* 0x00003340090d7816 */ /* 0x000fe20000000014 */
[----:B------:R-:W0:Y:S01]  /*52950*/  LDCU UR58, c[0x0][0x398] ;  /* 0x00007300ff3a77ac */ /* 0x000e220008000800 */
[----:B------:R-:W-:-:S02]  /*52960*/  LOP3.LUT R11, R11, 0xffff, RZ, 0xc0, !PT ;  /* 0x0000ffff0b0b7812 */ /* 0x000fc400078ec0ff */
[----:B------:R-:W-:Y:S01]  /*52970*/  LOP3.LUT R56, R56, 0xffff, RZ, 0xc0, !PT ;  /* 0x0000ffff38387812 */ /* 0x000fe200078ec0ff */
        /* <DEDUP_REMOVED lines=13> */
[----:B------:R-:W-:Y:S01]  /*52a50*/  PRMT R9, R9, 0x3340, R8 ;  /* 0x0000334009097816 */ /* 0x000fe20000000008 */
[----:B------:R-:W-:Y:S04]  /*52a60*/  STL [R1+0x1410], R13 ;  /* 0x0014100d01007387 */ /* 0x000fe80000100800 */
[----:B------:R1:W-:Y:S02]  /*52a70*/  STL [R1+0x56c], R9 ;  /* 0x00056c0901007387 */ /* 0x0003e40000100800 */
[----:B-1----:R-:W-:-:S05]  /*52a80*/  PRMT R9, R11, 0x3340, R10 ;  /* 0x000033400b097816 */ /* 0x002fca000000000a */
[----:B------:R2:W-:Y:S02]  /*52a90*/  STL [R1+0x568], R9 ;  /* 0x0005680901007387 */ /* 0x0005e40000100800 */
[----:B--2---:R-:W-:Y:S02]  /*52aa0*/  LOP3.LUT R9, R51, 0xffff, RZ, 0xc0, !PT ;  /* 0x0000ffff33097812 */ /* 0x004fe400078ec0ff */
[----:B------:R-:W2:Y:S01]  /*52ab0*/  LDL.LU R51, [R1+0x17b8] ;  /* 0x0017b80001337983 */ /* 0x000ea20000300800 */
[----:B------:R-:W-:-:S03]  /*52ac0*/  LOP3.LUT R12, R44, 0xffff, RZ, 0xc0, !PT ;  /* 0x0000ffff2c0c7812 */ /* 0x000fc600078ec0ff */
        /* <DEDUP_REMOVED lines=11> */
[----:B------:R-:W-:Y:S01]  /*52b80*/  LOP3.LUT R47, R47, 0xffff, RZ, 0xc0, !PT ;  /* 0x0000ffff2f2f7812 */ /* 0x000fe200078ec0ff */
        /* <DEDUP_REMOVED lines=10> */
[----:B------:R-:W0:Y:S07]  /*52c30*/  LDCU UR58, c[0x0][0x398] ;  /* 0x00007300ff3a77ac */ /* 0x000e2e0008000800 */
[----:B------:R-:W-:-:S04]  /*52c40*/  @P1 LOP3.LUT R55, R55, 0x1000, RZ, 0xfc, !PT ;  /* 0x0000100037371812 */ /* 0x000fc800078efcff */
[----:B------:R-:W-:-:S04]  /*52c50*/  LOP3.LUT R55, R55, 0xfffff7ff, RZ, 0xc0, !PT ;  /* 0xfffff7ff37377812 */ /* 0x000fc800078ec0ff */
[----:B------:R-:W-:Y:S02]  /*52c60*/  @P0 LOP3.LUT R55, R55, 0x800, RZ, 0xfc, !PT ;  /* 0x0000080037370812 */ /* 0x000fe400078efcff */
[----:B------:R-:W-:Y:S01]  /*52c70*/  ISETP.GE.AND P0, PT, R8, UR50, PT ;  /* 0x0000003208007c0c */ /* 0x000fe2000bf06270 */
[----:B------:R-:W0:Y:S01]  /*52c80*/  LDCU UR50, c[0x0][0x398] ;  /* 0x00007300ff3277ac */ /* 0x000e220008000800 */
[--C-:B------:R-:W-:Y:S02]  /*52c90*/  PRMT R8, R12, 0x3340, R10.reuse ;  /* 0x000033400c087816 */ /* 0x100fe4000000000a */
[----:B------:R-:W-:Y:S02]  /*52ca0*/  SHF.R.U32.HI R12, RZ, 0x8, R11 ;  /* 0x00000008ff0c7819 */ /* 0x000fe4000001160b */
[----:B------:R-:W-:Y:S01]  /*52cb0*/  PRMT R11, R11, 0x3340, R9 ;  /* 0x000033400b0b7816 */ /* 0x000fe20000000009 */
[----:B------:R1:W-:Y:S04]  /*52cc0*/  STL [R1+0x140c], R8 ;  /* 0x00140c0801007387 */ /* 0x0003e80000100800 */
[----:B------:R0:W-:Y:S01]  /*52cd0*/  STL [R1+0x1408], R11 ;  /* 0x0014080b01007387 */ /* 0x0001e20000100800 */
[----:B-1----:R-:W-:-:S02]  /*52ce0*/  SHF.R.U32.HI R8, RZ, 0x8, R10 ;  /* 0x00000008ff087819 */ /* 0x002fc4000001160a */
[----:B------:R-:W-:Y:S02]  /*52cf0*/  SHF.R.U32.HI R10, RZ, 0x8, R9 ;  /* 0x00000008ff0a7819 */ /* 0x000fe40000011609 */
[----:B------:R-:W-:Y:S02]  /*52d00*/  LOP3.LUT R9, R13, 0xffff, RZ, 0xc0, !PT ;  /* 0x0000ffff0d097812 */ /* 0x000fe400078ec0ff */
[----:B------:R-:W-:Y:S02]  /*52d10*/  LOP3.LUT R8, R8, 0xffff, RZ, 0xc0, !PT ;  /* 0x0000ffff08087812 */ /* 0x000fe400078ec0ff */
[----:B0-----:R-:W-:Y:S02]  /*52d20*/  LOP3.LUT R11, R12, 0xffff, RZ, 0xc0, !PT ;  /* 0x0000ffff0c0b7812 */ /* 0x001fe400078ec0ff */
[----:B------:R-:W-:Y:S02]  /*52d30*/  LOP3.LUT R10, R10, 0xffff, RZ, 0xc0, !PT ;  /* 0x0000ffff0a0a7812 */ /* 0x000fe400078ec0ff */
[----:B------:R-:W-:-:S02]  /*52d40*/  PRMT R12, R9, 0x3340, R8 ;  /* 0x00003340090c7816 */ /* 0x000fc40000000008 */
[----:B------:R-:W-:-:S03]  /*52d50*/  PRMT R9, R11, 0x3340, R10 ;  /* 0x000033400b097816 */ /* 0x000fc6000000000a */
[----:B------:R-:W-:Y:S04]  /*52d60*/  STL [R1+0x554], R12 ;  /* 0x0005540c01007387 */ /* 0x000fe80000100800 */
[----:B------:R4:W-:Y:S01]  /*52d70*/  STL [R1+0x550], R9 ;  /* 0x0005500901007387 */ /* 0x0009e20000100800 */
        /* <DEDUP_REMOVED lines=9> */
[----:B--2---:R-:W-:Y:S02]  /*52e10*/  LOP3.LUT R11, R44, 0xffff, RZ, 0xc0, !PT ;  /* 0x0000ffff2c0b7812 */ /* 0x004fe400078ec0ff */
[----:B------:R-:W-:Y:S01]  /*52e20*/  SHF.R.U32.HI R13, RZ, 0x8, R10 ;  /* 0x00000008ff0d7819 */ /* 0x000fe2000001160a */
[----:B------:R-:W1:Y:S04]  /*52e30*/  LDCU UR56, c[0x0][0x398] ;  /* 0x00007300ff3877ac */ /* 0x000e680008000800 */
[----:B------:R-:W-:-:S04]  /*52e40*/  @P1 LOP3.LUT R55, R55, 0x400, RZ, 0xfc, !PT ;  /* 0x0000040037371812 */ /* 0x000fc800078efcff */
[----:B------:R-:W-:-:S04]  /*52e50*/  LOP3.LUT R55, R55, 0xfffffeff, RZ, 0xc0, !PT ;  /* 0xfffffeff37377812 */ /* 0x000fc800078ec0ff */
[----:B------:R-:W-:Y:S02]  /*52e60*/  @P0 LOP3.LUT R55, R55, 0x100, RZ, 0xfc, !PT ;  /* 0x0000010037370812 */ /* 0x000fe400078efcff */
[----:B------:R-:W-:Y:S02]  /*52e70*/  ISETP.GE.AND P0, PT, R8, UR4, PT ;  /* 0x0000000408007c0c */ /* 0x000fe4000bf06270 */
[----:B------:R-:W-:Y:S01]  /*52e80*/  LOP3.LUT R55, R55, 0xfffffdff, RZ, 0xc0, !PT ;  /* 0xfffffdff37377812 */ /* 0x000fe200078ec0ff */
[----:B------:R-:W-:Y:S01]  /*52e90*/  VIADD R8, R0, 0x23 ;  /* 0x0000002300087836 */ /* 0x000fe20000000000 */
[----:B------:R-:W-:Y:S01]  /*52ea0*/  ISETP.LT.AND P1, PT, R61, UR57, !P0 ;  /* 0x000000393d007c0c */ /* 0x000fe2000c721270 */
[----:B------:R-:W2:Y:S01]  /*52eb0*/  LDCU UR4, c[0x0][0x398] ;  /* 0x00007300ff0477ac */ /* 0x000ea20008000800 */
[----:B------:R-:W-:Y:S02]  /*52ec0*/  ISETP.LT.AND P0, PT, R60, UR58, !P0 ;  /* 0x0000003a3c007c0c */ /* 0x000fe4000c701270 */
[----:B------:R-:W-:Y:S01]  /*52ed0*/  PRMT R10, R10, 0x3340, R22 ;  /* 0x000033400a0a7816 */ /* 0x000fe20000000016 */
[----:B------:R-:W-:Y:S01]  /*52ee0*/  UMOV UR62, UR74 ;  /* 0x0000004a003e7c82 */ /* 0x000fe20008000000 */
[----:B------:R-:W-:Y:S01]  /*52ef0*/  SHF.R.U32.HI R12, RZ, 0x8, R11 ;  /* 0x00000008ff0c7819 */ /* 0x000fe2000001160b */
[----:B------:R-:W0:Y:S01]  /*52f00*/  LDCU UR74, c[0x0][0x39c] ;  /* 0x00007380ff4a77ac */ /* 0x000e220008000800 */
[----:B------:R-:W-:-:S02]  /*52f10*/  LOP3.LUT R28, R28, 0xffff, RZ, 0xc0, !PT ;  /* 0x0000ffff1c1c7812 */ /* 0x000fc400078ec0ff */
[----:B------:R-:W-:Y:S01]  /*52f20*/  LOP3.LUT R29, R29, 0xffff, RZ, 0xc0, !PT ;  /* 0x0000ffff1d1d7812 */ /* 0x000fe200078ec0ff */
[----:B------:R-:W0:Y:S02]  /*52f30*/  LDCU UR57, c[0x0][0x39c] ;  /* 0x00007380ff3977ac */ /* 0x000e240008000800 */
[----:B------:R-:W-:Y:S02]  /*52f40*/  @P1 LOP3.LUT R55, R55, 0x200, RZ, 0xfc, !PT ;  /* 0x0000020037371812 */ /* 0x000fe400078efcff */
[----:B------:R-:W-:Y:S01]  /*52f50*/  LOP3.LUT R57, R57, 0xffff, RZ, 0xc0, !PT ;  /* 0x0000ffff39397812 */ /* 0x000fe200078ec0ff */
[----:B------:R-:W0:Y:S01]  /*52f60*/  LDCU UR58, c[0x0][0x39c] ;  /* 0x00007380ff3a77ac */ /* 0x000e220008000800 */
[----:B------:R-:W-:Y:S01]  /*52f70*/  LOP3.LUT R55, R55, 0xffffffbf, RZ, 0xc0, !PT ;  /* 0xffffffbf37377812 */ /* 0x000fe200078ec0ff */
[----:B------:R1:W-:Y:S01]  /*52f80*/  STL [R1+0x1400], R10 ;  /* 0x0014000a01007387 */ /* 0x0003e20000100800 */
[----:B------:R-:W-:Y:S02]  /*52f90*/  PRMT R11, R11, 0x3340, R9 ;  /* 0x000033400b0b7816 */ /* 0x000fe40000000009 */
[----:B------:R-:W-:-:S02]  /*52fa0*/  @P0 LOP3.LUT R55, R55, 0x40, RZ, 0xfc, !PT ;  /* 0x0000004037370812 */ /* 0x000fc400078efcff */
[----:B------:R-:W-:Y:S01]  /*52fb0*/  ISETP.GE.AND P0, PT, R8, UR48, PT ;  /* 0x0000003008007c0c */ /* 0x000fe2000bf06270 */
[----:B------:R0:W-:Y:S01]  /*52fc0*/  STL [R1+0x13fc], R11 ;  /* 0x0013fc0b01007387 */ /* 0x0001e20000100800 */
[----:B------:R-:W-:Y:S01]  /*52fd0*/  SHF.R.U32.HI R8, RZ, 0x8, R22 ;  /* 0x00000008ff087819 */ /* 0x000fe20000011616 */
[----:B------:R-:W2:Y:S01]  /*52fe0*/  LDCU UR48, c[0x0][0x398] ;  /* 0x00007300ff3077ac */ /* 0x000ea20008000800 */
[----:B-1----:R-:W-:Y:S02]  /*52ff0*/  SHF.R.U32.HI R10, RZ, 0x8, R9 ;  /* 0x00000008ff0a7819 */ /* 0x002fe40000011609 */
[----:B------:R-:W-:Y:S02]  /*53000*/  LOP3.LUT R9, R13, 0xffff, RZ, 0xc0, !PT ;  /* 0x0000ffff0d097812 */ /* 0x000fe400078ec0ff */
[----:B------:R-:W-:Y:S02]  /*53010*/  LOP3.LUT R8, R8, 0xffff, RZ, 0xc0, !PT ;  /* 0x0000ffff08087812 */ /* 0x000fe400078ec0ff */
[----:B0-----:R-:W-:-:S02]  /*53020*/  LOP3.LUT R11, R12, 0xffff, RZ, 0xc0, !PT ;  /* 0x0000ffff0c0b7812 */ /* 0x001fc400078ec0ff */
[----:B------:R-:W-:Y:S02]  /*53030*/  LOP3.LUT R10, R10, 0xffff, RZ, 0xc0, !PT ;  /* 0x0000ffff0a0a7812 */ /* 0x000fe400078ec0ff */
[----:B------:R-:W-:Y:S02]  /*53040*/  PRMT R12, R9, 0x3340, R8 ;  /* 0x00003340090c7816 */ /* 0x000fe40000000008 */
[----:B------:R-:W-:-:S03]  /*53050*/  PRMT R9, R11, 0x3340, R10 ;  /* 0x000033400b097816 */ /* 0x000fc6000000000a */
[----:B------:R-:W-:Y:S04]  /*53060*/  STL [R1+0x510], R12 ;  /* 0x0005100c01007387 */ /* 0x000fe80000100800 */
[----:B------:R0:W-:Y:S02]  /*53070*/  STL [R1+0x508], R9 ;  /* 0x0005080901007387 */ /* 0x0001e40000100800 */
[----:B0-----:R-:W-:Y:S02]  /*53080*/  LOP3.LUT R9, R53, 0xffff, RZ, 0xc0, !PT ;  /* 0x0000ffff35097812 */ /* 0x001fe400078ec0ff */
        /* <DEDUP_REMOVED lines=10> */
[----:B------:R-:W0:Y:S08]  /*53130*/  LDCU UR50, c[0x0][0x398] ;  /* 0x00007300ff3277ac */ /* 0x000e300008000800 */
[----:B------:R-:W-:-:S04]  /*53140*/  @P1 LOP3.LUT R55, R55, 0x80, RZ, 0xfc, !PT ;  /* 0x0000008037371812 */ /* 0x000fc800078efcff */
[----:B------:R-:W-:-:S04]  /*53150*/  LOP3.LUT R55, R55, 0xffffffdf, RZ, 0xc0, !PT ;  /* 0xffffffdf37377812 */ /* 0x000fc800078ec0ff */
[----:B------:R-:W-:Y:S02]  /*53160*/  @P0 LOP3.LUT R55, R55, 0x20, RZ, 0xfc, !PT ;  /* 0x0000002037370812 */ /* 0x000fe400078efcff */
[----:B------:R-:W-:Y:S02]  /*53170*/  ISETP.GE.AND P0, PT, R8, UR12, PT ;  /* 0x0000000c08007c0c */ /* 0x000fe4000bf06270 */
[----:B------:R-:W-:Y:S01]  /*53180*/  LOP3.LUT R55, R55, 0xffffffef, RZ, 0xc0, !PT ;  /* 0xffffffef37377812 */ /* 0x000fe200078ec0ff */
[----:B------:R-:W-:Y:S01]  /*53190*/  VIADD R8, R0, 0x22 ;  /* 0x0000002200087836 */ /* 0x000fe20000000000 */
[----:B--2---:R-:W-:Y:S01]  /*531a0*/  ISETP.LT.AND P1, PT, R61, UR4, !P0 ;  /* 0x000000043d007c0c */ /* 0x004fe2000c721270 */
[----:B------:R-:W1:Y:S01]  /*531b0*/  LDCU UR4, c[0x0][0x398] ;  /* 0x00007300ff0477ac */ /* 0x000e620008000800 */
[----:B------:R-:W-:Y:S02]  /*531c0*/  ISETP.LT.AND P0, PT, R60, UR56, !P0 ;  /* 0x000000383c007c0c */ /* 0x000fe4000c701270 */
[----:B------:R-:W-:Y:S01]  /*531d0*/  SHF.R.U32.HI R12, RZ, 0x8, R11 ;  /* 0x00000008ff0c7819 */ /* 0x000fe2000001160b */
[----:B------:R-:W2:Y:S01]  /*531e0*/  LDCU UR12, c[0x0][0x398] ;  /* 0x00007300ff0c77ac */ /* 0x000ea20008000800 */
[----:B------:R-:W-:-:S02]  /*531f0*/  PRMT R13, R10, 0x3340, R24 ;  /* 0x000033400a0d7816 */ /* 0x000fc40000000018 */
[----:B------:R-:W-:Y:S01]  /*53200*/  LOP3.LUT R53, R53, 0xbfffffff, RZ, 0xc0, !PT ;  /* 0xbfffffff35357812 */ /* 0x000fe200078ec0ff */
[----:B------:R-:W-:-:S04]  /*53210*/  UMOV UR52, UR62 ;  /* 0x0000003e00347c82 */ /* 0x000fc80008000000 */
[----:B------:R-:W-:Y:S01]  /*53220*/  @P1 LOP3.LUT R55, R55, 0x10, RZ, 0xfc, !PT ;  /* 0x0000001037371812 */ /* 0x000fe200078efcff */
[----:B------:R-:W1:Y:S03]  /*53230*/  LDCU UR62, c[0x0][0x39c] ;  /* 0x00007380ff3e77ac */ /* 0x000e660008000800 */
[----:B------:R-:W-:Y:S01]  /*53240*/  LOP3.LUT R55, R55, 0xfffffff7, RZ, 0xc0, !PT ;  /* 0xfffffff737377812 */ /* 0x000fe200078ec0ff */
[----:B------:R-:W1:Y:S03]  /*53250*/  LDCU UR56, c[0x0][0x39c] ;  /* 0x00007380ff3877ac */ /* 0x000e660008000800 */
[----:B------:R-:W-:Y:S02]  /*53260*/  @P0 LOP3.LUT R55, R55, 0x8, RZ, 0xfc, !PT ;  /* 0x0000000837370812 */ /* 0x000fe400078efcff */
[----:B------:R-:W-:Y:S01]  /*53270*/  ISETP.GE.AND P0, PT, R8, UR44, PT ;  /* 0x0000002c08007c0c */ /* 0x000fe2000bf06270 */
[----:B------:R-:W1:Y:S01]  /*53280*/  LDCU UR44, c[0x0][0x398] ;  /* 0x00007300ff2c77ac */ /* 0x000e620008000800 */
[----:B------:R-:W-:-:S02]  /*53290*/  PRMT R8, R11, 0x3340, R9 ;  /* 0x000033400b087816 */ /* 0x000fc40000000009 */
[----:B------:R-:W-:Y:S01]  /*532a0*/  ISETP.LT.AND P1, PT, R60, UR48, !P0 ;  /* 0x000000303c007c0c */ /* 0x000fe2000c721270 */
[----:B------:R-:W1:Y:S01]  /*532b0*/  LDCU UR48, c[0x0][0x398] ;  /* 0x00007300ff3077ac */ /* 0x000e620008000800 */
[----:B0-----:R-:W-:Y:S01]  /*532c0*/  ISETP.LT.AND P0, PT, R61, UR50, !P0 ;  /* 0x000000323d007c0c */ /* 0x001fe2000c701270 */
[----:B------:R0:W-:Y:S01]  /*532d0*/  STL [R1+0x13f8], R8 ;  /* 0x0013f80801007387 */ /* 0x0001e20000100800 */
[----:B------:R-:W-:Y:S01]  /*532e0*/  LOP3.LUT R55, R55, 0xfffffffb, RZ, 0xc0, !PT ;  /* 0xfffffffb37377812 */ /* 0x000fe200078ec0ff */
[----:B------:R-:W1:Y:S01]  /*532f0*/  LDCU UR50, c[0x0][0x39c] ;  /* 0x00007380ff3277ac */ /* 0x000e620008000800 */
[----:B0-----:R-:W-:Y:S02]  /*53300*/  SHF.R.U32.HI R8, RZ, 0x8, R9 ;  /* 0x00000008ff087819 */ /* 0x001fe40000011609 */
[----:B------:R-:W-:Y:S02]  /*53310*/  LOP3.LUT R9, R12, 0xffff, RZ, 0xc0, !PT ;  /* 0x0000ffff0c097812 */ /* 0x000fe400078ec0ff */
[----:B------:R-:W-:-:S03]  /*53320*/  LOP3.LUT R8, R8, 0xffff, RZ, 0xc0, !PT ;  /* 0x0000ffff08087812 */ /* 0x000fc600078ec0ff */
[----:B------:R-:W-:Y:S02]  /*53330*/  @P1 LOP3.LUT R55, R55, 0x4, RZ, 0xfc, !PT ;  /* 0x0000000437371812 */ /* 0x000fe400078efcff */
[----:B------:R-:W-:Y:S01]  /*53340*/  PRMT R12, R9, 0x3340, R8 ;  /* 0x00003340090c7816 */ /* 0x000fe20000000008 */
[----:B------:R-:W-:Y:S01]  /*53350*/  VIADD R8, R0, 0x1f ;  /* 0x0000001f00087836 */ /* 0x000fe20000000000 */
[----:B------:R-:W-:-:S04]  /*53360*/  LOP3.LUT R55, R55, 0xfffffffe, RZ, 0xc0, !PT ;  /* 0xfffffffe37377812 */ /* 0x000fc800078ec0ff */
[----:B------:R-:W-:Y:S02]  /*53370*/  @P0 LOP3.LUT R55, R55, 0x1, RZ, 0xfc, !PT ;  /* 0x0000000137370812 */ /* 0x000fe400078efcff */
[----:B------:R-:W-:Y:S02]  /*53380*/  ISETP.GE.AND P0, PT, R8, UR8, PT ;  /* 0x0000000808007c0c */ /* 0x000fe4000bf06270 */
[----:B------:R-:W-:Y:S02]  /*53390*/  SHF.R.U32.HI R11, RZ, 0x8, R10 ;  /* 0x00000008ff0b7819 */ /* 0x000fe4000001160a */
[----:B------:R-:W-:Y:S01]  /*533a0*/  LOP3.LUT R55, R55, 0xfffffffd, RZ, 0xc0, !PT ;  /* 0xfffffffd37377812 */ /* 0x000fe200078ec0ff */
[----:B------:R-:W-:Y:S01]  /*533b0*/  STL [R1+0x13f4], R13 ;  /* 0x0013f40d01007387 */ /* 0x000fe20000100800 */
[----:B-1----:R-:W-:Y:S01]  /*533c0*/  ISETP.LT.AND P1, PT, R61, UR4, !P0 ;  /* 0x000000043d007c0c */ /* 0x002fe2000c721270 */
[----:B------:R-:W-:Y:S01]  /*533d0*/  VIADD R8, R0, 0x21 ;  /* 0x0000002100087836 */ /* 0x000fe20000000000 */
[----:B------:R-:W-:Y:S01]  /*533e0*/  SHF.R.U32.HI R10, RZ, 0x8, R24 ;  /* 0x00000008ff0a7819 */ /* 0x000fe20000011618 */
[----:B------:R-:W0:Y:S01]  /*533f0*/  LDCU UR8, c[0x0][0x398] ;  /* 0x00007300ff0877ac */ /* 0x000e220008000800 */
[----:B------:R-:W-:-:S02]  /*53400*/  LOP3.LUT R11, R11, 0xffff, RZ, 0xc0, !PT ;  /* 0x0000ffff0b0b7812 */ /* 0x000fc400078ec0ff */
[----:B------:R-:W-:Y:S01]  /*53410*/  LOP3.LUT R10, R10, 0xffff, RZ, 0xc0, !PT ;  /* 0x0000ffff0a0a7812 */ /* 0x000fe200078ec0ff */
[----:B------:R-:W-:Y:S01]  /*53420*/  STL [R1+0x504], R12 ;  /* 0x0005040c01007387 */ /* 0x000fe20000100800 */
[----:B------:R-:W1:Y:S02]  /*53430*/  LDCU UR4, c[0x0][0x398] ;  /* 0x00007300ff0477ac */ /* 0x000e640008000800 */
[----:B------:R-:W-:-:S03]  /*53440*/  PRMT R9, R11, 0x3340, R10 ;  /* 0x000033400b097816 */ /* 0x000fc6000000000a */
[----:B------:R-:W-:Y:S02]  /*53450*/  @P1 LOP3.LUT R55, R55, 0x2, RZ, 0xfc, !PT ;  /* 0x0000000237371812 */ /* 0x000fe400078efcff */
[----:B------:R4:W-:Y:S04]  /*53460*/  STL [R1+0x500], R9 ;  /* 0x0005000901007387 */ /* 0x0009e80000100800 */
[----:B------:R-:W-:Y:S01]  /*53470*/  STL [R1+0x16fc], R55 ;  /* 0x0016fc3701007387 */ /* 0x000fe20000100800 */
[----:B---3--:R-:W-:-:S03]  /*53480*/  LOP3.LUT R10, R42, 0xffff, RZ, 0xc0, !PT ;  /* 0x0000ffff2a0a7812 */ /* 0x008fc600078ec0ff */
[----:B------:R-:W3:Y:S01]  /*53490*/  LDL.LU R42, [R1+0x14e8] ;  /* 0x0014e800012a7983 */ /* 0x000ee20000300800 */
[----:B----4-:R-:W-:-:S03]  /*534a0*/  LOP3.LUT R9, R40, 0xffff, RZ, 0xc0, !PT ;  /* 0x0000ffff28097812 */ /* 0x010fc600078ec0ff */
[----:B------:R-:W4:Y:S01]  /*534b0*/  LDL.LU R40, [R1+0x1498] ;  /* 0x0014980001287983 */ /* 0x000f220000300800 */
[----:B--2---:R-:W-:Y:S01]  /*534c0*/  ISETP.LT.AND P0, PT, R60, UR12, !P0 ;  /* 0x0000000c3c007c0c */ /* 0x004fe2000c701270 */
[----:B------:R-:W2:Y:S01]  /*534d0*/  LDCU UR12, c[0x0][0x398] ;  /* 0x00007300ff0c77ac */ /* 0x000ea20008000800 */
[----:B------:R-:W-:Y:S02]  /*534e0*/  LOP3.LUT R11, R44, 0xffff, RZ, 0xc0, !PT ;  /* 0x0000ffff2c0b7812 */ /* 0x000fe400078ec0ff */
[----:B------:R-:W-:Y:S02]  /*534f0*/  SHF.R.U32.HI R12, RZ, 0x8, R10 ;  /* 0x00000008ff0c7819 */ /* 0x000fe4000001160a */
[----:B------:R-:W-:-:S07]  /*53500*/  SHF.R.U32.HI R13, RZ, 0x8, R11 ;  /* 0x00000008ff0d7819 */ /* 0x000fce000001160b */
[----:B------:R-:W-:Y:S02]  /*53510*/  @P0 LOP3.LUT R53, R53, 0x40000000, RZ, 0xfc, !PT ;  /* 0x4000000035350812 */ /* 0x000fe400078efcff */
[----:B------:R-:W-:Y:S01]  /*53520*/  ISETP.GE.AND P0, PT, R8, UR10, PT ;  /* 0x0000000a08007c0c */ /* 0x000fe2000bf06270 */
[----:B------:R-:W0:Y:S01]  /*53530*/  LDCU UR10, c[0x0][0x398] ;  /* 0x00007300ff0a77ac */ /* 0x000e220008000800 */
[----:B------:R-:W-:Y:S02]  /*53540*/  PRMT R8, R10, 0x3340, R23 ;  /* 0x000033400a087816 */ /* 0x000fe40000000017 */
[----:B------:R-:W-:-:S03]  /*53550*/  PRMT R11, R11, 0x3340, R9 ;  /* 0x000033400b0b7816 */ /* 0x000fc60000000009 */
[----:B------:R1:W-:Y:S01]  /*53560*/  STL [R1+0x13f0], R8 ;  /* 0x0013f00801007387 */ /* 0x0003e20000100800 */
[----:B------:R-:W-:Y:S02]  /*53570*/  SHF.R.U32.HI R10, RZ, 0x8, R9 ;  /* 0x00000008ff0a7819 */ /* 0x000fe40000011609 */
[----:B------:R-:W-:Y:S01]  /*53580*/  LOP3.LUT R9, R12, 0xffff, RZ, 0xc0, !PT ;  /* 0x0000ffff0c097812 */ /* 0x000fe200078ec0ff */
[----:B------:R0:W-:Y:S01]  /*53590*/  STL [R1+0x13ec], R11 ;  /* 0x0013ec0b01007387 */ /* 0x0001e20000100800 */
[----:B------:R-:W-:Y:S02]  /*535a0*/  LOP3.LUT R10, R10, 0xffff, RZ, 0xc0, !PT ;  /* 0x0000ffff0a0a7812 */ /* 0x000fe400078ec0ff */
[----:B-1----:R-:W-:-:S04]  /*535b0*/  SHF.R.U32.HI R8, RZ, 0x8, R23 ;  /* 0x00000008ff087819 */ /* 0x002fc80000011617 */
[----:B------:R-:W-:Y:S02]  /*535c0*/  LOP3.LUT R8, R8, 0xffff, RZ, 0xc0, !PT ;  /* 0x0000ffff08087812 */ /* 0x000fe400078ec0ff */
[----:B0-----:R-:W-:Y:S02]  /*535d0*/  LOP3.LUT R11, R13, 0xffff, RZ, 0xc0, !PT ;  /* 0x0000ffff0d0b7812 */ /* 0x001fe400078ec0ff */
        /* <DEDUP_REMOVED lines=12> */
[----:B------:R-:W-:Y:S02]  /*536a0*/  ISETP.LT.AND P0, PT, R61, UR48, !P0 ;  /* 0x000000303d007c0c */ /* 0x000fe4000c701270 */
[----:B------:R-:W-:Y:S01]  /*536b0*/  LOP3.LUT R53, R53, 0x7fffffff, RZ, 0xc0, !PT ;  /* 0x7fffffff35357812 */ /* 0x000fe200078ec0ff */
[----:B------:R-:W-:Y:S01]  /*536c0*/  VIADD R8, R0, 0x20 ;  /* 0x0000002000087836 */ /* 0x000fe20000000000 */
[----:B------:R-:W-:Y:S02]  /*536d0*/  SHF.R.U32.HI R12, RZ, 0x8, R11 ;  /* 0x00000008ff0c7819 */ /* 0x000fe4000001160b */
[----:B------:R-:W-:Y:S01]  /*536e0*/  PRMT R13, R10, 0x3340, R25 ;  /* 0x000033400a0d7816 */ /* 0x000fe20000000019 */
[----:B------:R-:W-:Y:S01]  /*536f0*/  UMOV UR44, UR52 ;  /* 0x00000034002c7c82 */ /* 0x000fe20008000000 */
[----:B------:R-:W-:Y:S01]  /*53700*/  LOP3.LUT R30, R30, 0xffff, RZ, 0xc0, !PT ;  /* 0x0000ffff1e1e7812 */ /* 0x000fe200078ec0ff */
[----:B------:R-:W0:Y:S02]  /*53710*/  LDCU UR52, c[0x0][0x39c] ;  /* 0x00007380ff3477ac */ /* 0x000e240008000800 */
[----:B------:R-:W-:-:S02]  /*53720*/  @P1 LOP3.LUT R53, R53, 0x80000000, RZ, 0xfc, !PT ;  /* 0x8000000035351812 */ /* 0x000fc400078efcff */
[----:B------:R-:W-:Y:S01]  /*53730*/  LOP3.LUT R31, R31, 0xffff, RZ, 0xc0, !PT ;  /* 0x0000ffff1f1f7812 */ /* 0x000fe200078ec0ff */
[----:B------:R-:W1:Y:S01]  /*53740*/  LDCU UR48, c[0x0][0x39c] ;  /* 0x00007380ff3077ac */ /* 0x000e620008000800 */
        /* <DEDUP_REMOVED lines=14> */
[----:B------:R-:W-:Y:S02]  /*53830*/  PRMT R8, R11, 0x3340, R9 ;  /* 0x000033400b087816 */ /* 0x000fe40000000009 */
[----:B------:R-:W-:-:S03]  /*53840*/  SHF.R.U32.HI R11, RZ, 0x8, R10 ;  /* 0x00000008ff0b7819 */ /* 0x000fc6000001160a */
[----:B------:R0:W-:Y:S01]  /*53850*/  STL [R1+0x13e8], R8 ;  /* 0x0013e80801007387 */ /* 0x0001e20000100800 */
[----:B------:R-:W-:Y:S02]  /*53860*/  SHF.R.U32.HI R10, RZ, 0x8, R25 ;  /* 0x00000008ff0a7819 */ /* 0x000fe40000011619 */
[----:B------:R-:W-:Y:S02]  /*53870*/  LOP3.LUT R11, R11, 0xffff, RZ, 0xc0, !PT ;  /* 0x0000ffff0b0b7812 */ /* 0x000fe400078ec0ff */
[----:B------:R-:W-:Y:S02]  /*53880*/  LOP3.LUT R10, R10, 0xffff, RZ, 0xc0, !PT ;  /* 0x0000ffff0a0a7812 */ /* 0x000fe400078ec0ff */
[----:B0-----:R-:W-:Y:S02]  /*53890*/  SHF.R.U32.HI R8, RZ, 0x8, R9 ;  /* 0x00000008ff087819 */ /* 0x001fe40000011609 */
[----:B------:R-:W-:Y:S02]  /*538a0*/  LOP3.LUT R9, R12, 0xffff, RZ, 0xc0, !PT ;  /* 0x0000ffff0c097812 */ /* 0x000fe400078ec0ff */
[----:B------:R-:W-:-:S04]  /*538b0*/  LOP3.LUT R8, R8, 0xffff, RZ, 0xc0, !PT ;  /* 0x0000ffff08087812 */ /* 0x000fc800078ec0ff */
[----:B------:R-:W-:Y:S02]  /*538c0*/  PRMT R12, R9, 0x3340, R8 ;  /* 0x00003340090c7816 */ /* 0x000fe40000000008 */
[----:B------:R-:W-:Y:S01]  /*538d0*/  PRMT R9, R11, 0x3340, R10 ;  /* 0x000033400b097816 */ /* 0x000fe2000000000a */
[----:B------:R-:W-:Y:S04]  /*538e0*/  STL [R1+0x13e4], R13 ;  /* 0x0013e40d01007387 */ /* 0x000fe80000100800 */
[----:B------:R-:W-:Y:S04]  /*538f0*/  STL [R1+0x4c4], R12 ;  /* 0x0004c40c01007387 */ /* 0x000fe80000100800 */
[----:B------:R2:W-:Y:S02]  /*53900*/  STL [R1+0x4c0], R9 ;  /* 0x0004c00901007387 */ /* 0x0005e40000100800 */
[----:B--2---:R-:W-:-:S02]  /*53910*/  LOP3.LUT R9, R51, 0xffff, RZ, 0xc0, !PT ;  /* 0x0000ffff33097812 */ /* 0x004fc400078ec0ff */
        /* <DEDUP_REMOVED lines=10> */
[----:B------:R-:W-:Y:S01]  /*539c0*/  LOP3.LUT R12, R44, 0xffff, RZ, 0xc0, !PT ;  /* 0x0000ffff2c0c7812 */ /* 0x000fe200078ec0ff */
[----:B------:R-:W0:Y:S06]  /*539d0*/  LDCU UR12, c[0x0][0x398] ;  /* 0x00007300ff0c77ac */ /* 0x000e2c0008000800 */
        /* <DEDUP_REMOVED lines=8> */
[----:B------:R-:W-:Y:S02]  /*53a60*/  ISETP.LT.AND P0, PT, R60, UR6, !P0 ;  /* 0x000000063c007c0c */ /* 0x000fe4000c701270 */
[----:B------:R-:W-:Y:S01]  /*53a70*/  SHF.R.U32.HI R13, RZ, 0x8, R12 ;  /* 0x00000008ff0d7819 */ /* 0x000fe2000001160c */
[----:B------:R-:W-:Y:S01]  /*53a80*/  UMOV UR70, UR44 ;  /* 0x0000002c00467c82 */ /* 0x000fe20008000000 */
[----:B------:R-:W0:Y:S01]  /*53a90*/  LDCU UR44, c[0x0][0x398] ;  /* 0x00007300ff2c77ac */ /* 0x000e220008000800 */
[----:B------:R-:W0:Y:S06]  /*53aa0*/  LDCU UR68, c[0x0][0x398] ;  /* 0x00007300ff4477ac */ /* 0x000e2c0008000800 */
[----:B------:R-:W-:Y:S01]  /*53ab0*/  @P1 LOP3.LUT R53, R53, 0x1000000, RZ, 0xfc, !PT ;  /* 0x0100000035351812 */ /* 0x000fe200078efcff */
[----:B------:R-:W0:Y:S03]  /*53ac0*/  LDCU UR6, c[0x0][0x39c] ;  /* 0x00007380ff0677ac */ /* 0x000e260008000800 */
        /* <DEDUP_REMOVED lines=18> */
[----:B------:R4:W-:Y:S04]  /*53bf0*/  STL [R1+0x488], R9 ;  /* 0x0004880901007387 */ /* 0x0009e80000100800 */
        /* <DEDUP_REMOVED lines=23> */
[----:B------:R-:W-:Y:S01]  /*53d70*/  PRMT R13, R9, 0x3340, R26 ;  /* 0x00003340090d7816 */ /* 0x000fe2000000001a */
[----:B------:R-:W0:Y:S08]  /*53d80*/  LDCU UR64, c[0x0][0x398] ;  /* 0x00007300ff4077ac */ /* 0x000e300008000800 */
[----:B------:R-:W-:Y:S01]  /*53d90*/  @P1 LOP3.LUT R53, R53, 0x100000, RZ, 0xfc, !PT ;  /* 0x0010000035351812 */ /* 0x000fe200078efcff */
[----:B------:R-:W0:Y:S03]  /*53da0*/  LDCU UR12, c[0x0][0x39c] ;  /* 0x00007380ff0c77ac */ /* 0x000e260008000800 */
[----:B------:R-:W-:-:S04]  /*53db0*/  LOP3.LUT R53, R53, 0xfff7ffff, RZ, 0xc0, !PT ;  /* 0xfff7ffff35357812 */ /* 0x000fc800078ec0ff */
[----:B------:R-:W-:Y:S02]  /*53dc0*/  @P0 LOP3.LUT R53, R53, 0x80000, RZ, 0xfc, !PT ;  /* 0x0008000035350812 */ /* 0x000fe400078efcff */
[----:B------:R-:W-:Y:S01]  /*53dd0*/  ISETP.GE.AND P0, PT, R8, UR46, PT ;  /* 0x0000002e08007c0c */ /* 0x000fe2000bf06270 */
[----:B------:R-:W0:Y:S01]  /*53de0*/  LDCU UR46, c[0x0][0x398] ;  /* 0x00007300ff2e77ac */ /* 0x000e220008000800 */
[----:B------:R-:W-:Y:S02]  /*53df0*/  PRMT R8, R10, 0x3340, R27 ;  /* 0x000033400a087816 */ /* 0x000fe4000000001b */
[----:B------:R-:W-:-:S03]  /*53e00*/  SHF.R.U32.HI R10, RZ, 0x8, R26 ;  /* 0x00000008ff0a7819 */ /* 0x000fc6000001161a */
[----:B------:R1:W-:Y:S01]  /*53e10*/  STL [R1+0x13d8], R8 ;  /* 0x0013d80801007387 */ /* 0x0003e20000100800 */
[----:B------:R-:W-:Y:S02]  /*53e20*/  LOP3.LUT R9, R11, 0xffff, RZ, 0xc0, !PT ;  /* 0x0000ffff0b097812 */ /* 0x000fe400078ec0ff */
[----:B------:R-:W-:Y:S02]  /*53e30*/  LOP3.LUT R11, R12, 0xffff, RZ, 0xc0, !PT ;  /* 0x0000ffff0c0b7812 */ /* 0x000fe400078ec0ff */
[----:B------:R-:W-:Y:S02]  /*53e40*/  LOP3.LUT R10, R10, 0xffff, RZ, 0xc0, !PT ;  /* 0x0000ffff0a0a7812 */ /* 0x000fe400078ec0ff */
[----:B-1----:R-:W-:-:S04]  /*53e50*/  SHF.R.U32.HI R8, RZ, 0x8, R27 ;  /* 0x00000008ff087819 */ /* 0x002fc8000001161b */
[----:B------:R-:W-:-:S04]  /*53e60*/  LOP3.LUT R8, R8, 0xffff, RZ, 0xc0, !PT ;  /* 0x0000ffff08087812 */ /* 0x000fc800078ec0ff */
[----:B------:R-:W-:Y:S02]  /*53e70*/  PRMT R12, R9, 0x3340, R8 ;  /* 0x00003340090c7816 */ /* 0x000fe40000000008 */
[----:B------:R-:W-:Y:S01]  /*53e80*/  PRMT R9, R11, 0x3340, R10 ;  /* 0x000033400b097816 */ /* 0x000fe2000000000a */
[----:B------:R-:W-:Y:S04]  /*53e90*/  STL [R1+0x13d4], R13 ;  /* 0x0013d40d01007387 */ /* 0x000fe80000100800 */
[----:B------:R-:W-:Y:S04]  /*53ea0*/  STL [R1+0x484], R12 ;  /* 0x0004840c01007387 */ /* 0x000fe80000100800 */
[----:B------:R4:W-:Y:S01]  /*53eb0*/  STL [R1+0x480], R9 ;  /* 0x0004800901007387 */ /* 0x0009e20000100800 */
[----:B--2---:R-:W-:-:S03]  /*53ec0*/  LOP3.LUT R11, R44, 0xffff, RZ, 0xc0, !PT ;  /* 0x0000ffff2c0b7812 */ /* 0x004fc600078ec0ff */
        /* <DEDUP_REMOVED lines=10> */
[----:B------:R-:W-:Y:S02]  /*53f70*/  LOP3.LUT R12, R45, 0xffff, RZ, 0xc0, !PT ;  /* 0x0000ffff2d0c7812 */ /* 0x000fe400078ec0ff */
        /* <DEDUP_REMOVED lines=29> */
[----:B------:R-:W-:Y:S02]  /*54150*/  LOP3.LUT R10, R10, 0xffff, RZ, 0xc0, !PT ;  /* 0x0000ffff0a0a7812 */ /* 0x000fe400078ec0ff */
[----:B------:R-:W-:Y:S02]  /*54160*/  PRMT R9, R9, 0x3340, R8 ;  /* 0x0000334009097816 */ /* 0x000fe40000000008 */
[----:B------:R-:W-:-:S03]  /*54170*/  PRMT R17, R11, 0x3340, R10 ;  /* 0x000033400b117816 */ /* 0x000fc6000000000a */
        /* <DEDUP_REMOVED lines=10> */
[----:B--2---:R-:W-:Y:S02]  /*54220*/  LOP3.LUT R11, R44, 0xffff, RZ, 0xc0, !PT ;  /* 0x0000ffff2c0b7812 */ /* 0x004fe400078ec0ff */
[----:B------:R-:W-:Y:S01]  /*54230*/  PRMT R19, R10, 0x3340, R56 ;  /* 0x000033400a137816 */ /* 0x000fe20000000038 */
[----:B------:R-:W2:Y:S04]  /*54240*/  LDCU UR46, c[0x0][0x398] ;  /* 0x00007300ff2e77ac */ /* 0x000ea80008000800 */
        /* <DEDUP_REMOVED lines=9> */
[----:B------:R-:W-:Y:S01]  /*542e0*/  SHF.R.U32.HI R12, RZ, 0x8, R11 ;  /* 0x00000008ff0c7819 */ /* 0x000fe2000001160b */
[----:B------:R-:W0:Y:S01]  /*542f0*/  LDCU UR64, c[0x0][0x398] ;  /* 0x00007300ff4077ac */ /* 0x000e220008000800 */
[----:B------:R-:W-:-:S02]  /*54300*/  PRMT R20, R11, 0x3340, R9 ;  /* 0x000033400b147816 */ /* 0x000fc40000000009 */
[----:B------:R-:W-:Y:S01]  /*54310*/  LOP3.LUT R35, R35, 0xffff, RZ, 0xc0, !PT ;  /* 0x0000ffff23237812 */ /* 0x000fe200078ec0ff */
[----:B------:R-:W0:Y:S04]  /*54320*/  LDCU UR18, c[0x0][0x39c] ;  /* 0x00007380ff1277ac */ /* 0x000e280008000800 */
[----:B------:R-:W-:-:S04]  /*54330*/  @P1 LOP3.LUT R53, R53, 0x1000, RZ, 0xfc, !PT ;  /* 0x0000100035351812 */ /* 0x000fc800078efcff */
[----:B------:R-:W-:-:S04]  /*54340*/  LOP3.LUT R53, R53, 0xfffff7ff, RZ, 0xc0, !PT ;  /* 0xfffff7ff35357812 */ /* 0x000fc800078ec0ff */
[----:B------:R-:W-:Y:S02]  /*54350*/  @P0 LOP3.LUT R53, R53, 0x800, RZ, 0xfc, !PT ;  /* 0x0000080035350812 */ /* 0x000fe400078efcff */
[----:B------:R-:W-:Y:S01]  /*54360*/  ISETP.GE.AND P0, PT, R8, UR20, PT ;  /* 0x0000001408007c0c */ /* 0x000fe2000bf06270 */
[----:B------:R-:W0:Y:S01]  /*54370*/  LDCU UR20, c[0x0][0x39c] ;  /* 0x00007380ff1477ac */ /* 0x000e220008000800 */
[----:B------:R-:W-:Y:S02]  /*54380*/  SHF.R.U32.HI R8, RZ, 0x8, R9 ;  /* 0x00000008ff087819 */ /* 0x000fe40000011609 */
[----:B------:R-:W-:Y:S02]  /*54390*/  SHF.R.U32.HI R11, RZ, 0x8, R10 ;  /* 0x00000008ff0b7819 */ /* 0x000fe4000001160a */
[----:B------:R-:W-:Y:S02]  /*543a0*/  SHF.R.U32.HI R10, RZ, 0x8, R56 ;  /* 0x00000008ff0a7819 */ /* 0x000fe40000011638 */
[----:B------:R-:W-:-:S02]  /*543b0*/  LOP3.LUT R9, R12, 0xffff, RZ, 0xc0, !PT ;  /* 0x0000ffff0c097812 */ /* 0x000fc400078ec0ff */
[----:B------:R-:W-:Y:S02]  /*543c0*/  LOP3.LUT R8, R8, 0xffff, RZ, 0xc0, !PT ;  /* 0x0000ffff08087812 */ /* 0x000fe400078ec0ff */
[----:B------:R-:W-:Y:S02]  /*543d0*/  LOP3.LUT R11, R11, 0xffff, RZ, 0xc0, !PT ;  /* 0x0000ffff0b0b7812 */ /* 0x000fe400078ec0ff */
[----:B------:R-:W-:Y:S02]  /*543e0*/  LOP3.LUT R10, R10, 0xffff, RZ, 0xc0, !PT ;  /* 0x0000ffff0a0a7812 */ /* 0x000fe400078ec0ff */
[----:B------:R-:W-:Y:S02]  /*543f0*/  PRMT R16, R9, 0x3340, R8 ;  /* 0x0000334009107816 */ /* 0x000fe40000000008 */
[----:B------:R-:W-:Y:S02]  /*54400*/  LOP3.LUT R9, R51, 0xffff, RZ, 0xc0, !PT ;  /* 0x0000ffff33097812 */ /* 0x000fe400078ec0ff */
[----:B------:R-:W-:Y:S01]  /*54410*/  PRMT R15, R11, 0x3340, R10 ;  /* 0x000033400b0f7816 */ /* 0x000fe2000000000a */
[----:B------:R-:W2:Y:S01]  /*54420*/  LDL.LU R51, [R1+0x17a8] ;  /* 0x0017a80001337983 */ /* 0x000ea20000300800 */
[----:B---3--:R-:W-:-:S03]  /*54430*/  LOP3.LUT R11, R42, 0xffff, RZ, 0xc0, !PT ;  /* 0x0000ffff2a0b7812 */ /* 0x008fc600078ec0ff */
[----:B------:R-:W3:Y:S01]  /*54440*/  LDL.LU R42, [R1+0x1530] ;  /* 0x00153000012a7983 */ /* 0x000ee20000300800 */
[----:B----4-:R-:W-:-:S03]  /*54450*/  LOP3.LUT R10, R40, 0xffff, RZ, 0xc0, !PT ;  /* 0x0000ffff280a7812 */ /* 0x010fc600078ec0ff */
[----:B------:R-:W4:Y:S01]  /*54460*/  LDL.LU R40, [R1+0x14d4] ;  /* 0x0014d40001287983 */ /* 0x000f220000300800 */
[----:B-1----:R-:W-:Y:S02]  /*54470*/  ISETP.LT.AND P1, PT, R61, UR44, !P0 ;  /* 0x0000002c3d007c0c */ /* 0x002fe4000c721270 */
[----:B------:R-:W-:Y:S01]  /*54480*/  LOP3.LUT R53, R53, 0xfffffbff, RZ, 0xc0, !PT ;  /* 0xfffffbff35357812 */ /* 0x000fe200078ec0ff */
[----:B------:R-:W-:Y:S01]  /*54490*/  VIADD R8, R0, 0x62 ;  /* 0x0000006200087836 */ /* 0x000fe20000000000 */
[----:B--2---:R-:W-:Y:S01]  /*544a0*/  ISETP.LT.AND P0, PT, R60, UR46, !P0 ;  /* 0x0000002e3c007c0c */ /* 0x004fe2000c701270 */
[----:B------:R-:W1:Y:S01]  /*544b0*/  LDCU UR44, c[0x0][0x398] ;  /* 0x00007300ff2c77ac */ /* 0x000e620008000800 */
[----:B------:R-:W-:-:S07]  /*544c0*/  SHF.R.U32.HI R13, RZ, 0x8, R11 ;  /* 0x00000008ff0d7819 */ /* 0x000fce000001160b */
[----:B------:R-:W-:Y:S01]  /*544d0*/  @P1 LOP3.LUT R53, R53, 0x400, RZ, 0xfc, !PT ;  /* 0x0000040035351812 */ /* 0x000fe200078efcff */
[----:B------:R-:W2:Y:S03]  /*544e0*/  LDCU UR46, c[0x0][0x398] ;  /* 0x00007300ff2e77ac */ /* 0x000ea60008000800 */
        /* <DEDUP_REMOVED lines=10> */
[----:B------:R-:W-:-:S02]  /*54590*/  SHF.R.U32.HI R12, RZ, 0x8, R10 ;  /* 0x00000008ff0c7819 */ /* 0x000fc4000001160a */
[----:B------:R-:W-:Y:S01]  /*545a0*/  PRMT R18, R10, 0x3340, R47 ;  /* 0x000033400a127816 */ /* 0x000fe2000000002f */
[----:B------:R-:W0:Y:S04]  /*545b0*/  LDCU UR22, c[0x0][0x39c] ;  /* 0x00007380ff1677ac */ /* 0x000e280008000800 */
[----:B------:R-:W-:-:S04]  /*545c0*/  @P1 LOP3.LUT R53, R53, 0x100, RZ, 0xfc, !PT ;  /* 0x0000010035351812 */ /* 0x000fc800078efcff */
[----:B------:R-:W-:-:S04]  /*545d0*/  LOP3.LUT R53, R53, 0xffffff7f, RZ, 0xc0, !PT ;  /* 0xffffff7f35357812 */ /* 0x000fc800078ec0ff */
[----:B------:R-:W-:Y:S02]  /*545e0*/  @P0 LOP3.LUT R53, R53, 0x80, RZ, 0xfc, !PT ;  /* 0x0000008035350812 */ /* 0x000fe400078efcff */
[----:B------:R-:W-:Y:S01]  /*545f0*/  ISETP.GE.AND P0, PT, R8, UR24, PT ;  /* 0x0000001808007c0c */ /* 0x000fe2000bf06270 */
[----:B------:R0:W-:Y:S01]  /*54600*/  STL [R1+0xa64], R11 ;  /* 0x000a640b01007387 */ /* 0x0001e20000100800 */
[----:B------:R-:W-:Y:S01]  /*54610*/  SHF.R.U32.HI R8, RZ, 0x8, R47 ;  /* 0x00000008ff087819 */ /* 0x000fe2000001162f */
[----:B------:R-:W1:Y:S01]  /*54620*/  LDCU UR24, c[0x0][0x39c] ;  /* 0x00007380ff1877ac */ /* 0x000e620008000800 */
[----:B------:R-:W-:Y:S02]  /*54630*/  SHF.R.U32.HI R10, RZ, 0x8, R9 ;  /* 0x00000008ff0a7819 */ /* 0x000fe40000011609 */
[----:B------:R-:W-:Y:S02]  /*54640*/  LOP3.LUT R9, R12, 0xffff, RZ, 0xc0, !PT ;  /* 0x0000ffff0c097812 */ /* 0x000fe400078ec0ff */
[----:B------:R-:W-:-:S02]  /*54650*/  LOP3.LUT R8, R8, 0xffff, RZ, 0xc0, !PT ;  /* 0x0000ffff08087812 */ /* 0x000fc400078ec0ff */
[----:B------:R-:W-:Y:S02]  /*54660*/  LOP3.LUT R10, R10, 0xffff, RZ, 0xc0, !PT ;  /* 0x0000ffff0a0a7812 */ /* 0x000fe400078ec0ff */
[----:B0-----:R-:W-:Y:S02]  /*54670*/  LOP3.LUT R11, R13, 0xffff, RZ, 0xc0, !PT ;  /* 0x0000ffff0d0b7812 */ /* 0x001fe400078ec0ff */
[----:B------:R-:W-:Y:S02]  /*54680*/  PRMT R14, R9, 0x3340, R8 ;  /* 0x00003340090e7816 */ /* 0x000fe40000000008 */
[----:B------:R-:W-:-:S05]  /*54690*/  PRMT R9, R11, 0x3340, R10 ;  /* 0x000033400b097816 */ /* 0x000fca000000000a */
        /* <DEDUP_REMOVED lines=12> */
[----:B------:R-:W0:Y:S01]  /*54760*/  LDCU UR44, c[0x0][0x398] ;  /* 0x00007300ff2c77ac */ /* 0x000e220008000800 */
[----:B------:R-:W1:Y:S07]  /*54770*/  LDCU UR46, c[0x0][0x398] ;  /* 0x00007300ff2e77ac */ /* 0x000e6e0008000800 */
        /* <DEDUP_REMOVED lines=9> */
[----:B------:R-:W-:Y:S01]  /*54810*/  SHF.R.U32.HI R12, RZ, 0x8, R10 ;  /* 0x00000008ff0c7819 */ /* 0x000fe2000001160a */
[----:B------:R-:W0:Y:S01]  /*54820*/  LDCU UR64, c[0x0][0x398] ;  /* 0x00007300ff4077ac */ /* 0x000e220008000800 */
[----:B------:R-:W-:Y:S01]  /*54830*/  SHF.R.U32.HI R13, RZ, 0x8, R11 ;  /* 0x00000008ff0d7819 */ /* 0x000fe2000001160b */
[----:B------:R-:W0:Y:S06]  /*54840*/  LDCU UR26, c[0x0][0x39c] ;  /* 0x00007380ff1a77ac */ /* 0x000e2c0008000800 */
[----:B------:R-:W-:-:S04]  /*54850*/  @P1 LOP3.LUT R53, R53, 0x10, RZ, 0xfc, !PT ;  /* 0x0000001035351812 */ /* 0x000fc800078efcff */
[----:B------:R-:W-:-:S04]  /*54860*/  LOP3.LUT R53, R53, 0xfffffff7, RZ, 0xc0, !PT ;  /* 0xfffffff735357812 */ /* 0x000fc800078ec0ff */
[----:B------:R-:W-:Y:S02]  /*54870*/  @P0 LOP3.LUT R53, R53, 0x8, RZ, 0xfc, !PT ;  /* 0x0000000835350812 */ /* 0x000fe400078efcff */
[----:B------:R-:W-:Y:S01]  /*54880*/  ISETP.GE.AND P0, PT, R8, UR28, PT ;  /* 0x0000001c08007c0c */ /* 0x000fe2000bf06270 */
[----:B------:R-:W2:Y:S01]  /*54890*/  LDCU UR28, c[0x0][0x39c] ;  /* 0x00007380ff1c77ac */ /* 0x000ea20008000800 */
[----:B------:R-:W-:Y:S02]  /*548a0*/  PRMT R8, R10, 0x3340, R28 ;  /* 0x000033400a087816 */ /* 0x000fe4000000001c */
[----:B0-----:R-:W-:Y:S01]  /*548b0*/  ISETP.LT.AND P1, PT, R61, UR44, !P0 ;  /* 0x0000002c3d007c0c */ /* 0x001fe2000c721270 */
[----:B------:R-:W0:Y:S01]  /*548c0*/  LDCU UR44, c[0x0][0x398] ;  /* 0x00007300ff2c77ac */ /* 0x000e220008000800 */
[----:B-1----:R-:W-:Y:S01]  /*548d0*/  ISETP.LT.AND P0, PT, R60, UR46, !P0 ;  /* 0x0000002e3c007c0c */ /* 0x002fe2000c701270 */
[----:B------:R1:W-:Y:S01]  /*548e0*/  STL [R1+0xa4c], R8 ;  /* 0x000a4c0801007387 */ /* 0x0003e20000100800 */
[----:B------:R-:W-:Y:S01]  /*548f0*/  LOP3.LUT R53, R53, 0xfffffffb, RZ, 0xc0, !PT ;  /* 0xfffffffb35357812 */ /* 0x000fe200078ec0ff */
[----:B------:R-:W0:Y:S01]  /*54900*/  LDCU UR46, c[0x0][0x398] ;  /* 0x00007300ff2e77ac */ /* 0x000e220008000800 */
[----:B------:R-:W-:-:S02]  /*54910*/  PRMT R11, R11, 0x3340, R9 ;  /* 0x000033400b0b7816 */ /* 0x000fc40000000009 */
[----:B------:R-:W-:Y:S02]  /*54920*/  SHF.R.U32.HI R10, RZ, 0x8, R9 ;  /* 0x00000008ff0a7819 */ /* 0x000fe40000011609 */
[----:B-1----:R-:W-:Y:S02]  /*54930*/  SHF.R.U32.HI R8, RZ, 0x8, R28 ;  /* 0x00000008ff087819 */ /* 0x002fe4000001161c */
[----:B------:R-:W-:Y:S02]  /*54940*/  LOP3.LUT R9, R12, 0xffff, RZ, 0xc0, !PT ;  /* 0x0000ffff0c097812 */ /* 0x000fe400078ec0ff */
[----:B------:R-:W-:Y:S02]  /*54950*/  LOP3.LUT R8, R8, 0xffff, RZ, 0xc0, !PT ;  /* 0x0000ffff08087812 */ /* 0x000fe400078ec0ff */
[----:B------:R-:W-:Y:S02]  /*54960*/  @P1 LOP3.LUT R53, R53, 0x4, RZ, 0xfc, !PT ;  /* 0x0000000435351812 */ /* 0x000fe400078efcff */
[----:B------:R-:W-:Y:S01]  /*54970*/  PRMT R12, R9, 0x3340, R8 ;  /* 0x00003340090c7816 */ /* 0x000fe20000000008 */
[----:B------:R-:W-:Y:S01]  /*54980*/  VIADD R8, R0, 0x66 ;  /* 0x0000006600087836 */ /* 0x000fe20000000000 */
[----:B------:R-:W-:-:S04]  /*54990*/  LOP3.LUT R53, R53, 0xfffffffd, RZ, 0xc0, !PT ;  /* 0xfffffffd35357812 */ /* 0x000fc800078ec0ff */
[----:B------:R-:W-:Y:S02]  /*549a0*/  @P0 LOP3.LUT R53, R53, 0x2, RZ, 0xfc, !PT ;  /* 0x0000000235350812 */ /* 0x000fe400078efcff */
[----:B------:R-:W-:Y:S01]  /*549b0*/  ISETP.GE.AND P0, PT, R8, UR30, PT ;  /* 0x0000001e08007c0c */ /* 0x000fe2000bf06270 */
[----:B------:R1:W-:Y:S01]  /*549c0*/  STL [R1+0xa48], R11 ;  /* 0x000a480b01007387 */ /* 0x0003e20000100800 */
[----:B------:R-:W-:Y:S02]  /*549d0*/  LOP3.LUT R10, R10, 0xffff, RZ, 0xc0, !PT ;  /* 0x0000ffff0a0a7812 */ /* 0x000fe400078ec0ff */
[----:B------:R-:W-:Y:S01]  /*549e0*/  LOP3.LUT R53, R53, 0xfffffffe, RZ, 0xc0, !PT ;  /* 0xfffffffe35357812 */ /* 0x000fe200078ec0ff */
[----:B------:R-:W-:Y:S01]  /*549f0*/  VIADD R8, R0, 0x67 ;  /* 0x0000006700087836 */ /* 0x000fe20000000000 */
[----:B--2---:R-:W-:Y:S01]  /*54a00*/  ISETP.LT.AND P1, PT, R61, UR4, !P0 ;  /* 0x000000043d007c0c */ /* 0x004fe2000c721270 */
[----:B------:R-:W2:Y:S01]  /*54a10*/  LDCU UR30, c[0x0][0x39c] ;  /* 0x00007380ff1e77ac */ /* 0x000ea20008000800 */
[----:B-1----:R-:W-:Y:S01]  /*54a20*/  LOP3.LUT R11, R13, 0xffff, RZ, 0xc0, !PT ;  /* 0x0000ffff0d0b7812 */ /* 0x002fe200078ec0ff */
[----:B------:R-:W-:Y:S01]  /*54a30*/  STL [R1+0x420], R12 ;  /* 0x0004200c01007387 */ /* 0x000fe20000100800 */
[----:B------:R-:W-:Y:S01]  /*54a40*/  LOP3.LUT R51, R51, 0x7fffffff, RZ, 0xc0, !PT ;  /* 0x7fffffff33337812 */ /* 0x000fe200078ec0ff */
[----:B------:R-:W1:Y:S01]  /*54a50*/  LDCU UR4, c[0x0][0x398] ;  /* 0x00007300ff0477ac */ /* 0x000e620008000800 */
[----:B------:R-:W-:-:S07]  /*54a60*/  PRMT R9, R11, 0x3340, R10 ;  /* 0x000033400b097816 */ /* 0x000fce000000000a */
[----:B------:R-:W-:Y:S01]  /*54a70*/  @P1 LOP3.LUT R53, R53, 0x1, RZ, 0xfc, !PT ;  /* 0x0000000135351812 */ /* 0x000fe200078efcff */
[----:B------:R4:W-:Y:S01]  /*54a80*/  STL [R1+0x400], R9 ;  /* 0x0004000901007387 */ /* 0x0009e20000100800 */
[----:B------:R-:W-:-:S03]  /*54a90*/  LOP3.LUT R11, R44, 0xffff, RZ, 0xc0, !PT ;  /* 0x0000ffff2c0b7812 */ /* 0x000fc600078ec0ff */
[----:B------:R-:W-:Y:S04]  /*54aa0*/  STL [R1+0x1700], R53 ;  /* 0x0017003501007387 */ /* 0x000fe80000100800 */
[----:B------:R-:W2:Y:S04]  /*54ab0*/  LDL.LU R45, [R1+0x1570] ;  /* 0x00157000012d7983 */ /* 0x000ea80000300800 */
[----:B------:R-:W2:Y:S01]  /*54ac0*/  LDL.LU R44, [R1+0x156c] ;  /* 0x00156c00012c7983 */ /* 0x000ea20000300800 */
[----:B---3--:R-:W-:-:S03]  /*54ad0*/  LOP3.LUT R10, R42, 0xffff, RZ, 0xc0, !PT ;  /* 0x0000ffff2a0a7812 */ /* 0x008fc600078ec0ff */
[----:B------:R-:W3:Y:S01]  /*54ae0*/  LDL.LU R42, [R1+0x14c8] ;  /* 0x0014c800012a7983 */ /* 0x000ee20000300800 */
[----:B----4-:R-:W-:-:S03]  /*54af0*/  LOP3.LUT R9, R40, 0xffff, RZ, 0xc0, !PT ;  /* 0x0000ffff28097812 */ /* 0x010fc600078ec0ff */
[----:B------:R-:W4:Y:S01]  /*54b00*/  LDL.LU R40, [R1+0x14c4] ;  /* 0x0014c40001287983 */ /* 0x000f220000300800 */
[----:B------:R-:W-:Y:S01]  /*54b10*/  ISETP.LT.AND P0, PT, R60, UR64, !P0 ;  /* 0x000000403c007c0c */ /* 0x000fe2000c701270 */
[----:B------:R-:W0:Y:S01]  /*54b20*/  LDCU UR64, c[0x0][0x398] ;  /* 0x00007300ff4077ac */ /* 0x000e220008000800 */
[----:B------:R-:W-:Y:S02]  /*54b30*/  SHF.R.U32.HI R12, RZ, 0x8, R11 ;  /* 0x00000008ff0c7819 */ /* 0x000fe4000001160b */
[----:B------:R-:W-:-:S09]  /*54b40*/  PRMT R13, R10, 0x3340, R29 ;  /* 0x000033400a0d7816 */ /* 0x000fd2000000001d */
[----:B------:R-:W-:Y:S02]  /*54b50*/  @P0 LOP3.LUT R51, R51, 0x80000000, RZ, 0xfc, !PT ;  /* 0x8000000033330812 */ /* 0x000fe400078efcff */
[----:B------:R-:W-:Y:S01]  /*54b60*/  ISETP.GE.AND P0, PT, R8, UR32, PT ;  /* 0x0000002008007c0c */ /* 0x000fe2000bf06270 */
[----:B------:R-:W0:Y:S01]  /*54b70*/  LDCU UR32, c[0x0][0x39c] ;  /* 0x00007380ff2077ac */ /* 0x000e220008000800 */
[----:B------:R-:W-:Y:S02]  /*54b80*/  PRMT R8, R11, 0x3340, R9 ;  /* 0x000033400b087816 */ /* 0x000fe40000000009 */
[----:B------:R-:W-:-:S03]  /*54b90*/  SHF.R.U32.HI R11, RZ, 0x8, R10 ;  /* 0x00000008ff0b7819 */ /* 0x000fc6000001160a */
[----:B------:R1:W-:Y:S01]  /*54ba0*/  STL [R1+0x9ec], R8 ;  /* 0x0009ec0801007387 */ /* 0x0003e20000100800 */
[----:B------:R-:W-:Y:S02]  /*54bb0*/  SHF.R.U32.HI R10, RZ, 0x8, R29 ;  /* 0x00000008ff0a7819 */ /* 0x000fe4000001161d */
[----:B------:R-:W-:Y:S02]  /*54bc0*/  LOP3.LUT R11, R11, 0xffff, RZ, 0xc0, !PT ;  /* 0x0000ffff0b0b7812 */ /* 0x000fe400078ec0ff */
[----:B------:R-:W-:Y:S02]  /*54bd0*/  LOP3.LUT R10, R10, 0xffff, RZ, 0xc0, !PT ;  /* 0x0000ffff0a0a7812 */ /* 0x000fe400078ec0ff */
[----:B-1----:R-:W-:Y:S02]  /*54be0*/  SHF.R.U32.HI R8, RZ, 0x8, R9 ;  /* 0x00000008ff087819 */ /* 0x002fe40000011609 */
[----:B------:R-:W-:Y:S02]  /*54bf0*/  LOP3.LUT R9, R12, 0xffff, RZ, 0xc0, !PT ;  /* 0x0000ffff0c097812 */ /* 0x000fe400078ec0ff */
        /* <DEDUP_REMOVED lines=12> */
[----:B0-----:R-:W-:Y:S02]  /*54cc0*/  ISETP.LT.AND P1, PT, R61, UR44, !P0 ;  /* 0x0000002c3d007c0c */ /* 0x001fe4000c721270 */
[----:B------:R-:W-:Y:S01]  /*54cd0*/  LOP3.LUT R51, R51, 0xbfffffff, RZ, 0xc0, !PT ;  /* 0xbfffffff33337812 */ /* 0x000fe200078ec0ff */
[----:B------:R-:W-:Y:S01]  /*54ce0*/  VIADD R8, R0, 0x68 ;  /* 0x0000006800087836 */ /* 0x000fe20000000000 */
[----:B------:R-:W-:Y:S01]  /*54cf0*/  ISETP.LT.AND P0, PT, R60, UR46, !P0 ;  /* 0x0000002e3c007c0c */ /* 0x000fe2000c701270 */
[----:B------:R-:W0:Y:S01]  /*54d00*/  LDCU UR44, c[0x0][0x398] ;  /* 0x00007300ff2c77ac */ /* 0x000e220008000800 */
[----:B------:R-:W-:Y:S01]  /*54d10*/  LOP3.LUT R12, R45, 0xffff, RZ, 0xc0, !PT ;  /* 0x0000ffff2d0c7812 */ /* 0x000fe200078ec0ff */
[----:B------:R-:W1:Y:S06]  /*54d20*/  LDCU UR46, c[0x0][0x398] ;  /* 0x00007300ff2e77ac */ /* 0x000e6c0008000800 */
        /* <DEDUP_REMOVED lines=46> */
[----:B------:R-:W-:Y:S01]  /*55010*/  PRMT R13, R10, 0x3340, R57 ;  /* 0x000033400a0d7816 */ /* 0x000fe20000000039 */
        /* <DEDUP_REMOVED lines=55> */
[----:B------:R-:W0:Y:S01]  /*55390*/  LDCU UR64, c[0x0][0x398] ;  /* 0x00007300ff4077ac */ /* 0x000e220008000800 */
[----:B------:R-:W0:Y:S07]  /*553a0*/  LDCU UR42, c[0x0][0x39c] ;  /* 0x00007380ff2a77ac */ /* 0x000e2e0008000800 */
        /* <DEDUP_REMOVED lines=17> */
[----:B------:R4:W-:Y:S04]  /*554c0*/  STL [R1+0x3a0], R9 ;  /* 0x0003a00901007387 */ /* 0x0009e80000100800 */
[----:B------:R-:W4:Y:S01]  /*554d0*/  LDL.LU R45, [R1+0x159c] ;  /* 0x00159c00012d7983 */ /* 0x000f220000300800 */
        /* <DEDUP_REMOVED lines=56> */
[----:B------:R-:W-:Y:S01]  /*55860*/  LOP3.LUT R12, R45, 0xffff, RZ, 0xc0, !PT ;  /* 0x0000ffff2d0c7812 */ /* 0x000fe200078ec0ff */
[----:B------:R-:W1:Y:S06]  /*55870*/  LDCU UR4, c[0x0][0x39c] ;  /* 0x00007380ff0477ac */ /* 0x000e6c0008000800 */
        /* <DEDUP_REMOVED lines=9> */
[----:B------:R-:W-:Y:S01]  /*55910*/  SHF.R.U32.HI R13, RZ, 0x8, R12 ;  /* 0x00000008ff0d7819 */ /* 0x000fe2000001160c */
        /* <DEDUP_REMOVED lines=21> */
[----:B------:R0:W-:Y:S02]  /*55a70*/  STL [R1+0x148], R9 ;  /* 0x0001480901007387 */ /* 0x0001e40000100800 */
[----:B0-----:R-:W-:Y:S02]  /*55a80*/  LOP3.LUT R9, R52, 0xffff, RZ, 0xc0, !PT ;  /* 0x0000ffff34097812 */ /* 0x001fe400078ec0ff */
[----:B------:R-:W4:Y:S01]  /*55a90*/  LDL.LU R52, [R1+0x17a0] ;  /* 0x0017a00001347983 */ /* 0x000f220000300800 */
        /* <DEDUP_REMOVED lines=22> */
[----:B------:R-:W0:Y:S10]  /*55c00*/  LDCU UR64, c[0x0][0x398] ;  /* 0x00007300ff4077ac */ /* 0x000e340008000800 */
        /* <DEDUP_REMOVED lines=31> */
[----:B--2---:R-:W-:Y:S01]  /*55e00*/  LOP3.LUT R12, R44, 0xffff, RZ, 0xc0, !PT ;  /* 0x0000ffff2c0c7812 */ /* 0x004fe200078ec0ff */
        /* <DEDUP_REMOVED lines=12> */
[----:B------:R-:W-:Y:S01]  /*55ed0*/  UMOV UR70, UR72 ;  /* 0x0000004800467c82 */ /* 0x000fe20008000000 */
[----:B------:R-:W0:Y:S06]  /*55ee0*/  LDCU UR72, c[0x0][0x39c] ;  /* 0x00007380ff4877ac */ /* 0x000e2c0008000800 */
[----:B------:R-:W-:Y:S01]  /*55ef0*/  @P1 LOP3.LUT R51, R51, 0x10, RZ, 0xfc, !PT ;  /* 0x0000001033331812 */ /* 0x000fe200078efcff */
[----:B------:R-:W1:Y:S03]  /*55f00*/  LDCU UR58, c[0x0][0x39c] ;  /* 0x00007380ff3a77ac */ /* 0x000e660008000800 */
[----:B------:R-:W-:-:S04]  /*55f10*/  LOP3.LUT R51, R51, 0xfffffff7, RZ, 0xc0, !PT ;  /* 0xfffffff733337812 */ /* 0x000fc800078ec0ff */
[----:B------:R-:W-:Y:S02]  /*55f20*/  @P0 LOP3.LUT R51, R51, 0x8, RZ, 0xfc, !PT ;  /* 0x0000000833330812 */ /* 0x000fe400078efcff */
[----:B------:R-:W-:Y:S01]  /*55f30*/  ISETP.GE.AND P0, PT, R8, UR57, PT ;  /* 0x0000003908007c0c */ /* 0x000fe2000bf06270 */
[----:B------:R-:W1:Y:S01]  /*55f40*/  LDCU UR57, c[0x0][0x398] ;  /* 0x00007300ff3977ac */ /* 0x000e620008000800 */
[----:B------:R-:W-:Y:S02]  /*55f50*/  PRMT R8, R12, 0x3340, R10 ;  /* 0x000033400c087816 */ /* 0x000fe4000000000a */
[----:B------:R-:W-:Y:S01]  /*55f60*/  ISETP.LT.AND P1, PT, R61, UR60, !P0 ;  /* 0x0000003c3d007c0c */ /* 0x000fe2000c721270 */
[----:B------:R-:W1:Y:S01]  /*55f70*/  LDCU UR60, c[0x0][0x39c] ;  /* 0x00007380ff3c77ac */ /* 0x000e620008000800 */
[----:B0-----:R-:W-:Y:S01]  /*55f80*/  ISETP.LT.AND P0, PT, R60, UR66, !P0 ;  /* 0x000000423c007c0c */ /* 0x001fe2000c701270 */
[----:B------:R0:W-:Y:S01]  /*55f90*/  STL [R1+0x564], R8 ;  /* 0x0005640801007387 */ /* 0x0001e20000100800 */
[----:B------:R-:W-:Y:S01]  /*55fa0*/  SHF.R.U32.HI R12, RZ, 0x8, R11 ;  /* 0x00000008ff0c7819 */ /* 0x000fe2000001160b */
[----:B------:R-:W1:Y:S01]  /*55fb0*/  LDCU UR66, c[0x0][0x398] ;  /* 0x00007300ff4277ac */ /* 0x000e620008000800 */
[----:B------:R-:W-:-:S02]  /*55fc0*/  LOP3.LUT R51, R51, 0xfffffffb, RZ, 0xc0, !PT ;  /* 0xfffffffb33337812 */ /* 0x000fc400078ec0ff */
[--C-:B------:R-:W-:Y:S02]  /*55fd0*/  PRMT R11, R11, 0x3340, R9.reuse ;  /* 0x000033400b0b7816 */ /* 0x100fe40000000009 */
[----:B0-----:R-:W-:Y:S02]  /*55fe0*/  SHF.R.U32.HI R8, RZ, 0x8, R10 ;  /* 0x00000008ff087819 */ /* 0x001fe4000001160a */
[----:B------:R-:W-:Y:S02]  /*55ff0*/  SHF.R.U32.HI R10, RZ, 0x8, R9 ;  /* 0x00000008ff0a7819 */ /* 0x000fe40000011609 */
[----:B------:R-:W-:Y:S02]  /*56000*/  LOP3.LUT R9, R13, 0xffff, RZ, 0xc0, !PT ;  /* 0x0000ffff0d097812 */ /* 0x000fe400078ec0ff */
[----:B------:R-:W-:Y:S01]  /*56010*/  LOP3.LUT R8, R8, 0xffff, RZ, 0xc0, !PT ;  /* 0x0000ffff08087812 */ /* 0x000fe200078ec0ff */
[----:B------:R0:W-:Y:S01]  /*56020*/  STL [R1+0x560], R11 ;  /* 0x0005600b01007387 */ /* 0x0001e20000100800 */
[----:B------:R-:W-:-:S04]  /*56030*/  @P1 LOP3.LUT R51, R51, 0x4, RZ, 0xfc, !PT ;  /* 0x0000000433331812 */ /* 0x000fc800078efcff */
[----:B------:R-:W-:Y:S02]  /*56040*/  LOP3.LUT R51, R51, 0xfffffffd, RZ, 0xc0, !PT ;  /* 0xfffffffd33337812 */ /* 0x000fe400078ec0ff */
[----:B0-----:R-:W-:Y:S02]  /*56050*/  LOP3.LUT R11, R12, 0xffff, RZ, 0xc0, !PT ;  /* 0x0000ffff0c0b7812 */ /* 0x001fe400078ec0ff */
[----:B------:R-:W-:Y:S01]  /*56060*/  PRMT R12, R9, 0x3340, R8 ;  /* 0x00003340090c7816 */ /* 0x000fe20000000008 */
[----:B------:R-:W-:Y:S01]  /*56070*/  VIADD R8, R0, 0x76 ;  /* 0x0000007600087836 */ /* 0x000fe20000000000 */
[----:B------:R-:W-:-:S04]  /*56080*/  @P0 LOP3.LUT R51, R51, 0x2, RZ, 0xfc, !PT ;  /* 0x0000000233330812 */ /* 0x000fc800078efcff */
[----:B------:R-:W-:Y:S02]  /*56090*/  ISETP.GE.AND P0, PT, R8, UR56, PT ;  /* 0x0000003808007c0c */ /* 0x000fe4000bf06270 */
[----:B------:R-:W-:Y:S02]  /*560a0*/  LOP3.LUT R10, R10, 0xffff, RZ, 0xc0, !PT ;  /* 0x0000ffff0a0a7812 */ /* 0x000fe400078ec0ff */
[----:B------:R-:W-:Y:S01]  /*560b0*/  LOP3.LUT R51, R51, 0xfffffffe, RZ, 0xc0, !PT ;  /* 0xfffffffe33337812 */ /* 0x000fe200078ec0ff */
[----:B------:R-:W-:Y:S01]  /*560c0*/  STL [R1+0x348], R12 ;  /* 0x0003480c01007387 */ /* 0x000fe20000100800 */
[----:B--2---:R-:W-:Y:S01]  /*560d0*/  ISETP.LT.AND P1, PT, R61, UR62, !P0 ;  /* 0x0000003e3d007c0c */ /* 0x004fe2000c721270 */
[----:B------:R-:W-:Y:S01]  /*560e0*/  VIADD R8, R0, 0x77 ;  /* 0x0000007700087836 */ /* 0x000fe20000000000 */
[----:B------:R-:W-:Y:S01]  /*560f0*/  PRMT R9, R11, 0x3340, R10 ;  /* 0x000033400b097816 */ /* 0x000fe2000000000a */
[----:B------:R-:W0:Y:S04]  /*56100*/  LDCU UR56, c[0x0][0x398] ;  /* 0x00007300ff3877ac */ /* 0x000e280008000800 */
[----:B------:R4:W-:Y:S01]  /*56110*/  STL [R1+0x344], R9 ;  /* 0x0003440901007387 */ /* 0x0009e20000100800 */
[----:B------:R-:W-:Y:S01]  /*56120*/  LOP3.LUT R52, R52, 0x7fffffff, RZ, 0xc0, !PT ;  /* 0x7fffffff34347812 */ /* 0x000fe200078ec0ff */
[----:B------:R-:W2:Y:S04]  /*56130*/  LDCU UR62, c[0x0][0x39c] ;  /* 0x00007380ff3e77ac */ /* 0x000ea80008000800 */
[----:B------:R-:W-:-:S05]  /*56140*/  @P1 LOP3.LUT R51, R51, 0x1, RZ, 0xfc, !PT ;  /* 0x0000000133331812 */ /* 0x000fca00078efcff */
        /* <DEDUP_REMOVED lines=10> */
[----:B------:R-:W-:-:S09]  /*561f0*/  SHF.R.U32.HI R11, RZ, 0x8, R9 ;  /* 0x00000008ff0b7819 */ /* 0x000fd20000011609 */
[----:B------:R-:W-:Y:S02]  /*56200*/  @P0 LOP3.LUT R52, R52, 0x80000000, RZ, 0xfc, !PT ;  /* 0x8000000034340812 */ /* 0x000fe400078efcff */
[----:B------:R-:W-:Y:S01]  /*56210*/  ISETP.GE.AND P0, PT, R8, UR52, PT ;  /* 0x0000003408007c0c */ /* 0x000fe2000bf06270 */
[----:B------:R-:W0:Y:S01]  /*56220*/  LDCU UR52, c[0x0][0x398] ;  /* 0x00007300ff3477ac */ /* 0x000e220008000800 */
[----:B------:R-:W-:Y:S02]  /*56230*/  PRMT R8, R10, 0x3340, R33 ;  /* 0x000033400a087816 */ /* 0x000fe40000000021 */
[----:B------:R-:W-:-:S03]  /*56240*/  SHF.R.U32.HI R10, RZ, 0x8, R32 ;  /* 0x00000008ff0a7819 */ /* 0x000fc60000011620 */
[----:B------:R1:W-:Y:S01]  /*56250*/  STL [R1+0x51c], R8 ;  /* 0x00051c0801007387 */ /* 0x0003e20000100800 */
[----:B------:R-:W-:Y:S02]  /*56260*/  PRMT R13, R9, 0x3340, R32 ;  /* 0x00003340090d7816 */ /* 0x000fe40000000020 */
        /* <DEDUP_REMOVED lines=8> */
[----:B------:R2:W-:Y:S04]  /*562f0*/  STL [R1+0x340], R12 ;  /* 0x0003400c01007387 */ /* 0x0005e80000100800 */
[----:B------:R4:W-:Y:S01]  /*56300*/  STL [R1+0x32c], R9 ;  /* 0x00032c0901007387 */ /* 0x0009e20000100800 */
[----:B--2---:R-:W-:-:S03]  /*56310*/  LOP3.LUT R12, R45, 0xffff, RZ, 0xc0, !PT ;  /* 0x0000ffff2d0c7812 */ /* 0x004fc600078ec0ff */
        /* <DEDUP_REMOVED lines=148> */
[----:B------:R-:W-:-:S07]  /*56c60*/  SHF.R.U32.HI R13, RZ, 0x8, R11 ;  /* 0x00000008ff0d7819 */ /* 0x000fce000001160b */
[----:B------:R-:W-:Y:S01]  /*56c70*/  @P1 LOP3.LUT R52, R52, 0x40000, RZ, 0xfc, !PT ;  /* 0x0004000034341812 */ /* 0x000fe200078efcff */
[----:B------:R-:W1:Y:S03]  /*56c80*/  LDCU UR66, c[0x0][0x398] ;  /* 0x00007300ff4277ac */ /* 0x000e660008000800 */
        /* <DEDUP_REMOVED lines=10> */
[----:B------:R-:W-:Y:S01]  /*56d30*/  SHF.R.U32.HI R12, RZ, 0x8, R10 ;  /* 0x00000008ff0c7819 */ /* 0x000fe2000001160a */
        /* <DEDUP_REMOVED lines=10> */
[----:B------:R-:W-:Y:S01]  /*56de0*/  LOP3.LUT R10, R10, 0xffff, RZ, 0xc0, !PT ;  /* 0x0000ffff0a0a7812 */ /* 0x000fe200078ec0ff */
[----:B------:R0:W-:Y:S01]  /*56df0*/  STL [R1+0x4a0], R11 ;  /* 0x0004a00b01007387 */ /* 0x0001e20000100800 */
[----:B-1----:R-:W-:-:S04]  /*56e00*/  SHF.R.U32.HI R8, RZ, 0x8, R35 ;  /* 0x00000008ff087819 */ /* 0x002fc80000011623 */
[----:B------:R-:W-:Y:S02]  /*56e10*/  LOP3.LUT R8, R8, 0xffff, RZ, 0xc0, !PT ;  /* 0x0000ffff08087812 */ /* 0x000fe400078ec0ff */
[----:B0-----:R-:W-:Y:S02]  /*56e20*/  LOP3.LUT R11, R13, 0xffff, RZ, 0xc0, !PT ;  /* 0x0000ffff0d0b7812 */ /* 0x001fe400078ec0ff */
[----:B------:R-:W-:Y:S02]  /*56e30*/  PRMT R12, R9, 0x3340, R8 ;  /* 0x00003340090c7816 */ /* 0x000fe40000000008 */
        /* <DEDUP_REMOVED lines=112> */
[----:B--2---:R-:W-:Y:S01]  /*57540*/  ISETP.LT.AND P1, PT, R61, UR50, !P0 ;  /* 0x000000323d007c0c */ /* 0x004fe2000c721270 */
[----:B------:R-:W2:Y:S01]  /*57550*/  LDCU UR50, c[0x0][0x398] ;  /* 0x00007300ff3277ac */ /* 0x000ea20008000800 */
[----:B------:R-:W-:Y:S02]  /*57560*/  ISETP.LT.AND P0, PT, R60, UR64, !P0 ;  /* 0x000000403c007c0c */ /* 0x000fe4000c701270 */
[----:B------:R-:W-:Y:S01]  /*57570*/  SHF.R.U32.HI R12, RZ, 0x8, R11 ;  /* 0x00000008ff0c7819 */ /* 0x000fe2000001160b */
[----:B------:R-:W0:Y:S01]  /*57580*/  LDCU UR64, c[0x0][0x398] ;  /* 0x00007300ff4077ac */ /* 0x000e220008000800 */
[----:B------:R-:W-:Y:S01]  /*57590*/  PRMT R13, R10, 0x3340, R39 ;  /* 0x000033400a0d7816 */ /* 0x000fe20000000027 */
[----:B------:R-:W0:Y:S06]  /*575a0*/  LDCU UR26, c[0x0][0x39c] ;  /* 0x00007380ff1a77ac */ /* 0x000e2c0008000800 */
[----:B------:R-:W-:-:S04]  /*575b0*/  @P1 LOP3.LUT R52, R52, 0x10, RZ, 0xfc, !PT ;  /* 0x0000001034341812 */ /* 0x000fc800078efcff */
[----:B------:R-:W-:-:S04]  /*575c0*/  LOP3.LUT R52, R52, 0xfffffff7, RZ, 0xc0, !PT ;  /* 0xfffffff734347812 */ /* 0x000fc800078ec0ff */
[----:B------:R-:W-:Y:S02]  /*575d0*/  @P0 LOP3.LUT R52, R52, 0x8, RZ, 0xfc, !PT ;  /* 0x0000000834340812 */ /* 0x000fe400078efcff */
[----:B------:R-:W-:Y:S01]  /*575e0*/  ISETP.GE.AND P0, PT, R8, UR28, PT ;  /* 0x0000001c08007c0c */ /* 0x000fe2000bf06270 */
[----:B------:R-:W2:Y:S01]  /*575f0*/  LDCU UR28, c[0x0][0x39c] ;  /* 0x00007380ff1c77ac */ /* 0x000ea20008000800 */
[--C-:B------:R-:W-:Y:S02]  /*57600*/  PRMT R8, R11, 0x3340, R9.reuse ;  /* 0x000033400b087816 */ /* 0x100fe40000000009 */
[----:B0-----:R-:W-:Y:S01]  /*57610*/  ISETP.LT.AND P1, PT, R61, UR48, !P0 ;  /* 0x000000303d007c0c */ /* 0x001fe2000c721270 */
[----:B------:R-:W0:Y:S01]  /*57620*/  LDCU UR48, c[0x0][0x398] ;  /* 0x00007300ff3077ac */ /* 0x000e220008000800 */
[----:B-1----:R-:W-:Y:S01]  /*57630*/  ISETP.LT.AND P0, PT, R60, UR66, !P0 ;  /* 0x000000423c007c0c */ /* 0x002fe2000c701270 */
[----:B------:R1:W-:Y:S01]  /*57640*/  STL [R1+0x464], R8 ;  /* 0x0004640801007387 */ /* 0x0003e20000100800 */
[----:B------:R-:W-:Y:S01]  /*57650*/  LOP3.LUT R52, R52, 0xfffffffb, RZ, 0xc0, !PT ;  /* 0xfffffffb34347812 */ /* 0x000fe200078ec0ff */
[----:B------:R-:W0:Y:S01]  /*57660*/  LDCU UR66, c[0x0][0x398] ;  /* 0x00007300ff4277ac */ /* 0x000e220008000800 */
[----:B-1----:R-:W-:-:S02]  /*57670*/  SHF.R.U32.HI R8, RZ, 0x8, R9 ;  /* 0x00000008ff087819 */ /* 0x002fc40000011609 */
        /* <DEDUP_REMOVED lines=11> */
[----:B--2---:R-:W-:Y:S01]  /*57730*/  ISETP.LT.AND P1, PT, R61, UR50, !P0 ;  /* 0x000000323d007c0c */ /* 0x004fe2000c721270 */
[----:B------:R-:W-:Y:S01]  /*57740*/  VIADD R8, R0, 0x87 ;  /* 0x0000008700087836 */ /* 0x000fe20000000000 */
[----:B------:R-:W-:Y:S01]  /*57750*/  SHF.R.U32.HI R10, RZ, 0x8, R39 ;  /* 0x00000008ff0a7819 */ /* 0x000fe20000011627 */
[----:B------:R-:W1:Y:S01]  /*57760*/  LDCU UR30, c[0x0][0x39c] ;  /* 0x00007380ff1e77ac */ /* 0x000e620008000800 */
[----:B------:R-:W-:-:S02]  /*57770*/  LOP3.LUT R11, R11, 0xffff, RZ, 0xc0, !PT ;  /* 0x0000ffff0b0b7812 */ /* 0x000fc400078ec0ff */
[----:B------:R-:W-:Y:S01]  /*57780*/  LOP3.LUT R10, R10, 0xffff, RZ, 0xc0, !PT ;  /* 0x0000ffff0a0a7812 */ /* 0x000fe200078ec0ff */
[----:B------:R-:W-:Y:S01]  /*57790*/  STL [R1+0x240], R12 ;  /* 0x0002400c01007387 */ /* 0x000fe20000100800 */
[----:B------:R-:W2:Y:S02]  /*577a0*/  LDCU UR50, c[0x0][0x398] ;  /* 0x00007300ff3277ac */ /* 0x000ea40008000800 */
[----:B------:R-:W-:-:S03]  /*577b0*/  PRMT R9, R11, 0x3340, R10 ;  /* 0x000033400b097816 */ /* 0x000fc6000000000a */
[----:B------:R-:W-:Y:S02]  /*577c0*/  @P1 LOP3.LUT R52, R52, 0x1, RZ, 0xfc, !PT ;  /* 0x0000000134341812 */ /* 0x000fe400078efcff */
        /* <DEDUP_REMOVED lines=11> */
[----:B------:R-:W-:Y:S02]  /*57880*/  LOP3.LUT R6, R6, 0x7fffffff, RZ, 0xc0, !PT ;  /* 0x7fffffff06067812 */ /* 0x000fe400078ec0ff */
[----:B------:R-:W-:Y:S02]  /*57890*/  SHF.R.U32.HI R13, RZ, 0x8, R11 ;  /* 0x00000008ff0d7819 */ /* 0x000fe4000001160b */
[----:B------:R-:W-:-:S07]  /*578a0*/  PRMT R11, R11, 0x3340, R9 ;  /* 0x000033400b0b7816 */ /* 0x000fce0000000009 */
[----:B------:R-:W-:Y:S02]  /*578b0*/  @P0 LOP3.LUT R6, R6, 0x80000000, RZ, 0xfc, !PT ;  /* 0x8000000006060812 */ /* 0x000fe400078efcff */
[----:B------:R-:W-:Y:S01]  /*578c0*/  ISETP.GE.AND P0, PT, R8, UR32, PT ;  /* 0x0000002008007c0c */ /* 0x000fe2000bf06270 */
[----:B------:R-:W0:Y:S01]  /*578d0*/  LDCU UR32, c[0x0][0x39c] ;  /* 0x00007380ff2077ac */ /* 0x000e220008000800 */
[----:B------:R-:W-:Y:S02]  /*578e0*/  PRMT R8, R10, 0x3340, R38 ;  /* 0x000033400a087816 */ /* 0x000fe40000000026 */
[----:B------:R-:W-:-:S03]  /*578f0*/  SHF.R.U32.HI R12, RZ, 0x8, R10 ;  /* 0x00000008ff0c7819 */ /* 0x000fc6000001160a */
        /* <DEDUP_REMOVED lines=89> */
[----:B------:R-:W-:Y:S02]  /*57e90*/  SHF.R.U32.HI R11, RZ, 0x8, R12 ;  /* 0x00000008ff0b7819 */ /* 0x000fe4000001160c */
[--C-:B------:R-:W-:Y:S01]  /*57ea0*/  PRMT R12, R12, 0x3340, R10.reuse ;  /* 0x000033400c0c7816 */ /* 0x100fe2000000000a */
[----:B------:R1:W-:Y:S01]  /*57eb0*/  STL [R1+0x3a8], R8 ;  /* 0x0003a80801007387 */ /* 0x0003e20000100800 */
[----:B------:R-:W-:-:S02]  /*57ec0*/  SHF.R.U32.HI R10, RZ, 0x8, R10 ;  /* 0x00000008ff0a7819 */ /* 0x000fc4000001160a */
[----:B------:R-:W-:Y:S02]  /*57ed0*/  LOP3.LUT R11, R11, 0xffff, RZ, 0xc0, !PT ;  /* 0x0000ffff0b0b7812 */ /* 0x000fe400078ec0ff */
[----:B------:R-:W-:Y:S02]  /*57ee0*/  LOP3.LUT R10, R10, 0xffff, RZ, 0xc0, !PT ;  /* 0x0000ffff0a0a7812 */ /* 0x000fe400078ec0ff */
[----:B-1----:R-:W-:Y:S02]  /*57ef0*/  SHF.R.U32.HI R8, RZ, 0x8, R9 ;  /* 0x00000008ff087819 */ /* 0x002fe40000011609 */
[----:B------:R-:W-:Y:S02]  /*57f00*/  LOP3.LUT R9, R13, 0xffff, RZ, 0xc0, !PT ;  /* 0x0000ffff0d097812 */ /* 0x000fe400078ec0ff */
[----:B------:R-:W-:Y:S01]  /*57f10*/  LOP3.LUT R8, R8, 0xffff, RZ, 0xc0, !PT ;  /* 0x0000ffff08087812 */ /* 0x000fe200078ec0ff */
[----:B------:R1:W-:Y:S03]  /*57f20*/  STL [R1+0x408], R12 ;  /* 0x0004080c01007387 */ /* 0x0003e60000100800 */
[----:B-1----:R-:W-:-:S02]  /*57f30*/  PRMT R12, R9, 0x3340, R8 ;  /* 0x00003340090c7816 */ /* 0x002fc40000000008 */
[----:B------:R-:W-:-:S03]  /*57f40*/  PRMT R9, R11, 0x3340, R10 ;  /* 0x000033400b097816 */ /* 0x000fc6000000000a */
[----:B------:R-:W-:Y:S04]  /*57f50*/  STL [R1+0xe8], R12 ;  /* 0x0000e80c01007387 */ /* 0x000fe80000100800 */
[----:B------:R1:W-:Y:S02]  /*57f60*/  STL [R1+0x218], R9 ;  /* 0x0002180901007387 */ /* 0x0003e40000100800 */
[----:B-1----:R-:W-:Y:S02]  /*57f70*/  LOP3.LUT R9, R7, 0xffff, RZ, 0xc0, !PT ;  /* 0x0000ffff07097812 */ /* 0x002fe400078ec0ff */
        /* <DEDUP_REMOVED lines=35> */
[----:B------:R-:W-:Y:S01]  /*581b0*/  SHF.R.U32.HI R12, RZ, 0x8, R11 ;  /* 0x00000008ff0c7819 */ /* 0x000fe2000001160b */
[----:B------:R-:W0:Y:S01]  /*581c0*/  LDCU UR66, c[0x0][0x398] ;  /* 0x00007300ff4277ac */ /* 0x000e220008000800 */
[----:B------:R-:W-:-:S02]  /*581d0*/  LOP3.LUT R6, R6, 0xfffff7ff, RZ, 0xc0, !PT ;  /* 0xfffff7ff06067812 */ /* 0x000fc400078ec0ff */
[--C-:B------:R-:W-:Y:S02]  /*581e0*/  PRMT R11, R11, 0x3340, R9.reuse ;  /* 0x000033400b0b7816 */ /* 0x100fe40000000009 */
[----:B-1----:R-:W-:Y:S02]  /*581f0*/  SHF.R.U32.HI R8, RZ, 0x8, R10 ;  /* 0x00000008ff087819 */ /* 0x002fe4000001160a */
[----:B------:R-:W-:Y:S02]  /*58200*/  SHF.R.U32.HI R10, RZ, 0x8, R9 ;  /* 0x00000008ff0a7819 */ /* 0x000fe40000011609 */
[----:B------:R-:W-:Y:S02]  /*58210*/  LOP3.LUT R9, R13, 0xffff, RZ, 0xc0, !PT ;  /* 0x0000ffff0d097812 */ /* 0x000fe400078ec0ff */
[----:B------:R-:W-:Y:S01]  /*58220*/  LOP3.LUT R8, R8, 0xffff, RZ, 0xc0, !PT ;  /* 0x0000ffff08087812 */ /* 0x000fe200078ec0ff */
[----:B------:R1:W-:Y:S01]  /*58230*/  STL [R1+0x3e8], R11 ;  /* 0x0003e80b01007387 */ /* 0x0003e20000100800 */
[----:B------:R-:W-:-:S04]  /*58240*/  @P1 LOP3.LUT R6, R6, 0x800, RZ, 0xfc, !PT ;  /* 0x0000080006061812 */ /* 0x000fc800078efcff */
[----:B------:R-:W-:Y:S02]  /*58250*/  LOP3.LUT R6, R6, 0xfffffdff, RZ, 0xc0, !PT ;  /* 0xfffffdff06067812 */ /* 0x000fe400078ec0ff */
[----:B-1----:R-:W-:Y:S02]  /*58260*/  LOP3.LUT R11, R12, 0xffff, RZ, 0xc0, !PT ;  /* 0x0000ffff0c0b7812 */ /* 0x002fe400078ec0ff */
[----:B------:R-:W-:Y:S01]  /*58270*/  PRMT R12, R9, 0x3340, R8 ;  /* 0x00003340090c7816 */ /* 0x000fe20000000008 */
[----:B------:R-:W-:Y:S01]  /*58280*/  VIADD R8, R0, 0x8e ;  /* 0x0000008e00087836 */ /* 0x000fe20000000000 */
[----:B------:R-:W-:-:S04]  /*58290*/  @P0 LOP3.LUT R6, R6, 0x200, RZ, 0xfc, !PT ;  /* 0x0000020006060812 */ /* 0x000fc800078efcff */
[----:B------:R-:W-:Y:S02]  /*582a0*/  ISETP.GE.AND P0, PT, R8, UR46, PT ;  /* 0x0000002e08007c0c */ /* 0x000fe4000bf06270 */
[----:B------:R-:W-:Y:S02]  /*582b0*/  LOP3.LUT R6, R6, 0xfffffeff, RZ, 0xc0, !PT ;  /* 0xfffffeff06067812 */ /* 0x000fe400078ec0ff */
[----:B------:R-:W-:Y:S01]  /*582c0*/  LOP3.LUT R10, R10, 0xffff, RZ, 0xc0, !PT ;  /* 0x0000ffff0a0a7812 */ /* 0x000fe200078ec0ff */
[----:B------:R-:W-:Y:S01]  /*582d0*/  VIADD R8, R0, 0x8f ;  /* 0x0000008f00087836 */ /* 0x000fe20000000000 */
[----:B------:R-:W-:Y:S01]  /*582e0*/  ISETP.LT.AND P1, PT, R61, UR50, !P0 ;  /* 0x000000323d007c0c */ /* 0x000fe2000c721270 */
[----:B------:R2:W-:Y:S01]  /*582f0*/  STL [R1+0x214], R12 ;  /* 0x0002140c01007387 */ /* 0x0005e20000100800 */
[----:B------:R-:W-:Y:S01]  /*58300*/  ISETP.LT.AND P0, PT, R60, UR64, !P0 ;  /* 0x000000403c007c0c */ /* 0x000fe2000c701270 */
[----:B------:R-:W1:Y:S01]  /*58310*/  LDCU UR50, c[0x0][0x398] ;  /* 0x00007300ff3277ac */ /* 0x000e620008000800 */
[----:B------:R-:W-:Y:S01]  /*58320*/  PRMT R9, R11, 0x3340, R10 ;  /* 0x000033400b097816 */ /* 0x000fe2000000000a */
[----:B------:R-:W0:Y:S01]  /*58330*/  LDCU UR64, c[0x0][0x398] ;  /* 0x00007300ff4077ac */ /* 0x000e220008000800 */
[----:B------:R-:W0:Y:S07]  /*58340*/  LDCU UR46, c[0x0][0x39c] ;  /* 0x00007380ff2e77ac */ /* 0x000e2e0008000800 */
[----:B------:R-:W-:-:S04]  /*58350*/  @P1 LOP3.LUT R6, R6, 0x100, RZ, 0xfc, !PT ;  /* 0x0000010006061812 */ /* 0x000fc800078efcff */
[----:B------:R-:W-:Y:S02]  /*58360*/  LOP3.LUT R6, R6, 0xffffffdf, RZ, 0xc0, !PT ;  /* 0xffffffdf06067812 */ /* 0x000fe400078ec0ff */
[----:B--2---:R-:W-:Y:S02]  /*58370*/  LOP3.LUT R12, R44, 0xffff, RZ, 0xc0, !PT ;  /* 0x0000ffff2c0c7812 */ /* 0x004fe400078ec0ff */
[----:B------:R-:W-:Y:S01]  /*58380*/  @P0 LOP3.LUT R6, R6, 0x20, RZ, 0xfc, !PT ;  /* 0x0000002006060812 */ /* 0x000fe200078efcff */
[----:B------:R2:W-:Y:S01]  /*58390*/  STL [R1+0x210], R9 ;  /* 0x0002100901007387 */ /* 0x0005e20000100800 */
[----:B------:R-:W-:Y:S01]  /*583a0*/  ISETP.GE.AND P0, PT, R8, UR4, PT ;  /* 0x0000000408007c0c */ /* 0x000fe2000bf06270 */
[----:B------:R-:W0:Y:S01]  /*583b0*/  LDCU UR4, c[0x0][0x398] ;  /* 0x00007300ff0477ac */ /* 0x000e220008000800 */
[----:B--2---:R-:W-:Y:S02]  /*583c0*/  LOP3.LUT R9, R7, 0xffff, RZ, 0xc0, !PT ;  /* 0x0000ffff07097812 */ /* 0x004fe400078ec0ff */
[----:B------:R-:W2:Y:S04]  /*583d0*/  LDL.LU R7, [R1+0x178c] ;  /* 0x00178c0001077983 */ /* 0x000ea80000300800 */
[----:B------:R-:W2:Y:S04]  /*583e0*/  LDL.LU R45, [R1+0x1644] ;  /* 0x00164400012d7983 */ /* 0x000ea80000300800 */
[----:B------:R-:W2:Y:S01]  /*583f0*/  LDL.LU R44, [R1+0x1640] ;  /* 0x00164000012c7983 */ /* 0x000ea20000300800 */
[----:B---3--:R-:W-:-:S02]  /*58400*/  LOP3.LUT R11, R42, 0xffff, RZ, 0xc0, !PT ;  /* 0x0000ffff2a0b7812 */ /* 0x008fc400078ec0ff */
[----:B----4-:R-:W-:-:S04]  /*58410*/  LOP3.LUT R10, R40, 0xffff, RZ, 0xc0, !PT ;  /* 0x0000ffff280a7812 */ /* 0x010fc800078ec0ff */
[----:B------:R-:W-:-:S05]  /*58420*/  PRMT R8, R12, 0x3340, R10 ;  /* 0x000033400c087816 */ /* 0x000fca000000000a */
[----:B------:R3:W-:Y:S04]  /*58430*/  STL [R1+0x3c8], R8 ;  /* 0x0003c80801007387 */ /* 0x0007e80000100800 */
[----:B------:R-:W4:Y:S04]  /*58440*/  LDL.LU R42, [R1+0x15a8] ;  /* 0x0015a800012a7983 */ /* 0x000f280000300800 */
[----:B------:R-:W4:Y:S01]  /*58450*/  LDL.LU R40, [R1+0x15a4] ;  /* 0x0015a40001287983 */ /* 0x000f220000300800 */
[----:B0-----:R-:W-:Y:S01]  /*58460*/  ISETP.LT.AND P1, PT, R61, UR48, !P0 ;  /* 0x000000303d007c0c */ /* 0x001fe2000c721270 */
[----:B------:R-:W0:Y:S01]  /*58470*/  LDCU UR48, c[0x0][0x39c] ;  /* 0x00007380ff3077ac */ /* 0x000e220008000800 */
[----:B------:R-:W-:Y:S01]  /*58480*/  ISETP.LT.AND P0, PT, R60, UR66, !P0 ;  /* 0x000000423c007c0c */ /* 0x000fe2000c701270 */
[----:B------:R-:W0:Y:S01]  /*58490*/  LDCU UR66, c[0x0][0x39c] ;  /* 0x00007380ff4277ac */ /* 0x000e220008000800 */
[----:B------:R-:W-:-:S02]  /*584a0*/  SHF.R.U32.HI R13, RZ, 0x8, R12 ;  /* 0x00000008ff0d7819 */ /* 0x000fc4000001160c */
[----:B---3--:R-:W-:Y:S02]  /*584b0*/  SHF.R.U32.HI R8, RZ, 0x8, R10 ;  /* 0x00000008ff087819 */ /* 0x008fe4000001160a */
[----:B------:R-:W-:Y:S02]  /*584c0*/  LOP3.LUT R6, R6, 0xffffffef, RZ, 0xc0, !PT ;  /* 0xffffffef06067812 */ /* 0x000fe400078ec0ff */
[----:B------:R-:W-:Y:S02]  /*584d0*/  SHF.R.U32.HI R12, RZ, 0x8, R11 ;  /* 0x00000008ff0c7819 */ /* 0x000fe4000001160b */
[--C-:B------:R-:W-:Y:S02]  /*584e0*/  PRMT R11, R11, 0x3340, R9.reuse ;  /* 0x000033400b0b7816 */ /* 0x100fe40000000009 */
[----:B------:R-:W-:Y:S02]  /*584f0*/  SHF.R.U32.HI R10, RZ, 0x8, R9 ;  /* 0x00000008ff0a7819 */ /* 0x000fe40000011609 */
[----:B------:R-:W-:-:S02]  /*58500*/  LOP3.LUT R9, R13, 0xffff, RZ, 0xc0, !PT ;  /* 0x0000ffff0d097812 */ /* 0x000fc400078ec0ff */
[----:B------:R-:W-:Y:S02]  /*58510*/  LOP3.LUT R8, R8, 0xffff, RZ, 0xc0, !PT ;  /* 0x0000ffff08087812 */ /* 0x000fe400078ec0ff */
[----:B------:R-:W-:Y:S02]  /*58520*/  @P1 LOP3.LUT R6, R6, 0x10, RZ, 0xfc, !PT ;  /* 0x0000001006061812 */ /* 0x000fe400078efcff */
[----:B------:R-:W-:Y:S01]  /*58530*/  PRMT R9, R9, 0x3340, R8 ;  /* 0x0000334009097816 */ /* 0x000fe20000000008 */
[----:B------:R-:W-:Y:S01]  /*58540*/  VIADD R8, R0, 0x90 ;  /* 0x0000009000087836 */ /* 0x000fe20000000000 */
[----:B------:R-:W-:-:S04]  /*58550*/  LOP3.LUT R6, R6, 0xfffffffb, RZ, 0xc0, !PT ;  /* 0xfffffffb06067812 */ /* 0x000fc800078ec0ff */
[----:B------:R-:W-:Y:S02]  /*58560*/  @P0 LOP3.LUT R6, R6, 0x4, RZ, 0xfc, !PT ;  /* 0x0000000406060812 */ /* 0x000fe400078efcff */
[----:B0-----:R-:W-:Y:S01]  /*58570*/  ISETP.GE.AND P0, PT, R8, UR66, PT ;  /* 0x0000004208007c0c */ /* 0x001fe2000bf06270 */
[----:B------:R0:W-:Y:S01]  /*58580*/  STL [R1+0x3c4], R11 ;  /* 0x0003c40b01007387 */ /* 0x0001e20000100800 */
[----:B------:R-:W-:Y:S02]  /*58590*/  LOP3.LUT R10, R10, 0xffff, RZ, 0xc0, !PT ;  /* 0x0000ffff0a0a7812 */ /* 0x000fe400078ec0ff */
[----:B------:R-:W-:Y:S01]  /*585a0*/  LOP3.LUT R6, R6, 0xfffffffd, RZ, 0xc0, !PT ;  /* 0xfffffffd06067812 */ /* 0x000fe200078ec0ff */
[----:B------:R-:W-:Y:S01]  /*585b0*/  VIADD R8, R0, 0x91 ;  /* 0x0000009100087836 */ /* 0x000fe20000000000 */
[----:B-1----:R-:W-:Y:S01]  /*585c0*/  ISETP.LT.AND P1, PT, R61, UR50, !P0 ;  /* 0x000000323d007c0c */ /* 0x002fe2000c721270 */
[----:B------:R1:W-:Y:S01]  /*585d0*/  STL [R1+0x20c], R9 ;  /* 0x00020c0901007387 */ /* 0x0003e20000100800 */
[----:B------:R-:W3:Y:S01]  /*585e0*/  LDCU UR66, c[0x0][0x398] ;  /* 0x00007300ff4277ac */ /* 0x000ee20008000800 */
[----:B0-----:R-:W-:Y:S01]  /*585f0*/  LOP3.LUT R11, R12, 0xffff, RZ, 0xc0, !PT ;  /* 0x0000ffff0c0b7812 */ /* 0x001fe200078ec0ff */
[----:B------:R-:W0:Y:S03]  /*58600*/  LDCU UR50, c[0x0][0x39c] ;  /* 0x00007380ff3277ac */ /* 0x000e260008000800 */
[----:B-1----:R-:W-:-:S06]  /*58610*/  PRMT R9, R11, 0x3340, R10 ;  /* 0x000033400b097816 */ /* 0x002fcc000000000a */
[----:B------:R-:W-:Y:S01]  /*58620*/  @P1 LOP3.LUT R6, R6, 0x2, RZ, 0xfc, !PT ;  /* 0x0000000206061812 */ /* 0x000fe200078efcff */
[----:B------:R1:W-:Y:S04]  /*58630*/  STL [R1+0x208], R9 ;  /* 0x0002080901007387 */ /* 0x0003e80000100800 */
[----:B------:R0:W-:Y:S01]  /*58640*/  STL [R1+0x1738], R6 ;  /* 0x0017380601007387 */ /* 0x0001e20000100800 */
[----:B--2---:R-:W-:-:S03]  /*58650*/  LOP3.LUT R12, R45, 0xffff, RZ, 0xc0, !PT ;  /* 0x0000ffff2d0c7812 */ /* 0x004fc600078ec0ff */
[----:B------:R-:W2:Y:S01]  /*58660*/  LDL.LU R45, [R1+0x1614] ;  /* 0x00161400012d7983 */ /* 0x000ea20000300800 */
[----:B------:R-:W-:-:S03]  /*58670*/  LOP3.LUT R11, R44, 0xffff, RZ, 0xc0, !PT ;  /* 0x0000ffff2c0b7812 */ /* 0x000fc600078ec0ff */
[----:B------:R-:W2:Y:S01]  /*58680*/  LDL.LU R44, [R1+0x1610] ;  /* 0x00161000012c7983 */ /* 0x000ea20000300800 */
[----:B----4-:R-:W-:-:S03]  /*58690*/  LOP3.LUT R10, R42, 0xffff, RZ, 0xc0, !PT ;  /* 0x0000ffff2a0a7812 */ /* 0x010fc600078ec0ff */
[----:B------:R-:W4:Y:S01]  /*586a0*/  LDL.LU R42, [R1+0x54] ;  /* 0x00005400012a7983 */ /* 0x000f220000300800 */
[----:B-1----:R-:W-:-:S03]  /*586b0*/  LOP3.LUT R9, R40, 0xffff, RZ, 0xc0, !PT ;  /* 0x0000ffff28097812 */ /* 0x002fc600078ec0ff */
[----:B------:R-:W2:Y:S01]  /*586c0*/  LDL.LU R40, [R1+0x50] ;  /* 0x0000500001287983 */ /* 0x000ea20000300800 */
[----:B------:R-:W-:Y:S01]  /*586d0*/  ISETP.LT.AND P0, PT, R60, UR64, !P0 ;  /* 0x000000403c007c0c */ /* 0x000fe2000c701270 */
[----:B------:R-:W1:Y:S01]  /*586e0*/  LDCU UR64, c[0x0][0x398] ;  /* 0x00007300ff4077ac */ /* 0x000e620008000800 */
[----:B------:R-:W-:Y:S02]  /*586f0*/  LOP3.LUT R7, R7, 0x7fffffff, RZ, 0xc0, !PT ;  /* 0x7fffffff07077812 */ /* 0x000fe400078ec0ff */
[----:B0-----:R-:W-:Y:S02]  /*58700*/  PRMT R6, R12, 0x3340, R10 ;  /* 0x000033400c067816 */ /* 0x001fe4000000000a */
[----:B------:R-:W-:Y:S02]  /*58710*/  SHF.R.U32.HI R13, RZ, 0x8, R12 ;  /* 0x00000008ff0d7819 */ /* 0x000fe4000001160c */
[----:B------:R-:W-:Y:S01]  /*58720*/  SHF.R.U32.HI R12, RZ, 0x8, R11 ;  /* 0x00000008ff0c7819 */ /* 0x000fe2000001160b */
[----:B------:R0:W-:Y:S04]  /*58730*/  STL [R1+0x36c], R6 ;  /* 0x00036c0601007387 */ /* 0x0001e80000100800 */
[----:B------:R-:W-:-:S02]  /*58740*/  @P0 LOP3.LUT R7, R7, 0x80000000, RZ, 0xfc, !PT ;  /* 0x8000000007070812 */ /* 0x000fc400078efcff */
[----:B------:R-:W-:Y:S02]  /*58750*/  ISETP.GE.AND P0, PT, R8, UR76, PT ;  /* 0x0000004c08007c0c */ /* 0x000fe4000bf06270 */
[----:B------:R-:W-:Y:S02]  /*58760*/  SHF.R.U32.HI R8, RZ, 0x8, R10 ;  /* 0x00000008ff087819 */ /* 0x000fe4000001160a */
[--C-:B------:R-:W-:Y:S02]  /*58770*/  SHF.R.U32.HI R10, RZ, 0x8, R9.reuse ;  /* 0x00000008ff0a7819 */ /* 0x100fe40000011609 */
[----:B0-----:R-:W-:Y:S02]  /*58780*/  PRMT R6, R11, 0x3340, R9 ;  /* 0x000033400b067816 */ /* 0x001fe40000000009 */
[----:B------:R-:W-:Y:S02]  /*58790*/  LOP3.LUT R9, R13, 0xffff, RZ, 0xc0, !PT ;  /* 0x0000ffff0d097812 */ /* 0x000fe400078ec0ff */
[----:B------:R-:W-:-:S02]  /*587a0*/  LOP3.LUT R8, R8, 0xffff, RZ, 0xc0, !PT ;  /* 0x0000ffff08087812 */ /* 0x000fc400078ec0ff */
[----:B------:R-:W-:Y:S02]  /*587b0*/  LOP3.LUT R11, R12, 0xffff, RZ, 0xc0, !PT ;  /* 0x0000ffff0c0b7812 */ /* 0x000fe400078ec0ff */
[----:B------:R-:W-:Y:S01]  /*587c0*/  LOP3.LUT R10, R10, 0xffff, RZ, 0xc0, !PT ;  /* 0x0000ffff0a0a7812 */ /* 0x000fe200078ec0ff */
[----:B------:R0:W-:Y:S01]  /*587d0*/  STL [R1+0x368], R6 ;  /* 0x0003680601007387 */ /* 0x0001e20000100800 */
[----:B------:R-:W-:-:S05]  /*587e0*/  PRMT R9, R9, 0x3340, R8 ;  /* 0x0000334009097816 */ /* 0x000fca0000000008 */
[----:B------:R2:W-:Y:S01]  /*587f0*/  STL [R1+0xbc], R9 ;  /* 0x0000bc0901007387 */ /* 0x0005e20000100800 */
[----:B0-----:R-:W-:-:S05]  /*58800*/  PRMT R6, R11, 0x3340, R10 ;  /* 0x000033400b067816 */ /* 0x001fca000000000a */
[----:B------:R0:W-:Y:S01]  /*58810*/  STL [R1+0xd4], R6 ;  /* 0x0000d40601007387 */ /* 0x0001e20000100800 */
[----:B------:R-:W-:Y:S02]  /*58820*/  ISETP.LT.AND P1, PT, R61, UR4, !P0 ;  /* 0x000000043d007c0c */ /* 0x000fe4000c721270 */
[----:B------:R-:W-:Y:S01]  /*58830*/  LOP3.LUT R7, R7, 0xdfffffff, RZ, 0xc0, !PT ;  /* 0xdfffffff07077812 */ /* 0x000fe200078ec0ff */
[----:B------:R-:W-:Y:S01]  /*58840*/  VIADD R8, R0, 0x92 ;  /* 0x0000009200087836 */ /* 0x000fe20000000000 */
[----:B------:R-:W-:Y:S01]  /*58850*/  ISETP.LT.AND P0, PT, R60, UR68, !P0 ;  /* 0x000000443c007c0c */ /* 0x000fe2000c701270 */
[----:B------:R-:W0:Y:S01]  /*58860*/  LDCU UR68, c[0x0][0x398] ;  /* 0x00007300ff4477ac */ /* 0x000e220008000800 */
[----:B------:R-:W-:Y:S01]  /*58870*/  UMOV UR76, UR70 ;  /* 0x00000046004c7c82 */ /* 0x000fe20008000000 */
[----:B------:R-:W0:Y:S01]  /*58880*/  LDCU UR70, c[0x0][0x398] ;  /* 0x00007300ff4677ac */ /* 0x000e220008000800 */
[----:B----4-:R-:W-:Y:S01]  /*58890*/  LOP3.LUT R10, R42, 0xffff, RZ, 0xc0, !PT ;  /* 0x0000ffff2a0a7812 */ /* 0x010fe200078ec0ff */
[----:B------:R-:W4:Y:S01]  /*588a0*/  LDCU UR4, c[0x0][0x39c] ;  /* 0x00007380ff0477ac */ /* 0x000f220008000800 */
[----:B------:R-:W4:Y:S03]  /*588b0*/  LDL.LU R42, [R1+0x160c] ;  /* 0x00160c00012a7983 */ /* 0x000f260000300800 */
[----:B------:R-:W-:-:S02]  /*588c0*/  @P1 LOP3.LUT R7, R7, 0x20000000, RZ, 0xfc, !PT ;  /* 0x2000000007071812 */ /* 0x000fc400078efcff */
[----:B--2---:R-:W-:Y:S02]  /*588d0*/  LOP3.LUT R9, R40, 0xffff, RZ, 0xc0, !PT ;  /* 0x0000ffff28097812 */ /* 0x004fe400078ec0ff */
[----:B------:R-:W-:Y:S01]  /*588e0*/  LOP3.LUT R7, R7, 0xf7ffffff, RZ, 0xc0, !PT ;  /* 0xf7ffffff07077812 */ /* 0x000fe200078ec0ff */
[----:B------:R-:W2:Y:S03]  /*588f0*/  LDL.LU R40, [R1+0x1608] ;  /* 0x0016080001287983 */ /* 0x000ea60000300800 */
[----:B------:R-:W-:Y:S02]  /*58900*/  @P0 LOP3.LUT R7, R7, 0x8000000, RZ, 0xfc, !PT ;  /* 0x0800000007070812 */ /* 0x000fe400078efcff */
[----:B------:R-:W-:Y:S02]  /*58910*/  ISETP.GE.AND P0, PT, R8, UR74, PT ;  /* 0x0000004a08007c0c */ /* 0x000fe4000bf06270 */
[----:B------:R-:W-:Y:S01]  /*58920*/  LOP3.LUT R7, R7, 0xfdffffff, RZ, 0xc0, !PT ;  /* 0xfdffffff07077812 */ /* 0x000fe200078ec0ff */
[----:B------:R-:W-:Y:S01]  /*58930*/  VIADD R8, R0, 0x93 ;  /* 0x0000009300087836 */ /* 0x000fe20000000000 */
[----:B-1----:R-:W-:Y:S01]  /*58940*/  ISETP.LT.AND P1, PT, R61, UR64, !P0 ;  /* 0x000000403d007c0c */ /* 0x002fe2000c721270 */
[----:B------:R-:W1:Y:S01]  /*58950*/  LDCU UR64, c[0x0][0x398] ;  /* 0x00007300ff4077ac */ /* 0x000e620008000800 */
[----:B---3--:R-:W-:-:S02]  /*58960*/  ISETP.LT.AND P0, PT, R60, UR66, !P0 ;  /* 0x000000423c007c0c */ /* 0x008fc4000c701270 */
[----:B------:R-:W-:Y:S01]  /*58970*/  LOP3.LUT R12, R45, 0xffff, RZ, 0xc0, !PT ;  /* 0x0000ffff2d0c7812 */ /* 0x000fe200078ec0ff */
[----:B------:R-:W3:Y:S01]  /*58980*/  LDCU UR66, c[0x0][0x398] ;  /* 0x00007300ff4277ac */ /* 0x000ee20008000800 */
[----:B------:R-:W-:Y:S02]  /*58990*/  LOP3.LUT R11, R44, 0xffff, RZ, 0xc0, !PT ;  /* 0x0000ffff2c0b7812 */ /* 0x000fe400078ec0ff */
[----:B------:R-:W-:Y:S01]  /*589a0*/  PRMT R33, R5, 0x5410, R34 ;  /* 0x0000541005217816 */ /* 0x000fe20000000022 */
[----:B------:R-:W1:Y:S04]  /*589b0*/  LDCU UR74, c[0x0][0x39c] ;  /* 0x00007380ff4a77ac */ /* 0x000e680008000800 */
[----:B------:R-:W-:-:S04]  /*589c0*/  @P1 LOP3.LUT R7, R7, 0x2000000, RZ, 0xfc, !PT ;  /* 0x0200000007071812 */ /* 0x000fc800078efcff */
[----:B------:R-:W-:Y:S02]  /*589d0*/  LOP3.LUT R7, R7, 0xff7fffff, RZ, 0xc0, !PT ;  /* 0xff7fffff07077812 */ /* 0x000fe400078ec0ff */
[----:B0-----:R-:W-:Y:S02]  /*589e0*/  PRMT R6, R12, 0x3340, R10 ;  /* 0x000033400c067816 */ /* 0x001fe4000000000a */
[----:B------:R-:W-:Y:S02]  /*589f0*/  @P0 LOP3.LUT R7, R7, 0x800000, RZ, 0xfc, !PT ;  /* 0x0080000007070812 */ /* 0x000fe400078efcff */
[----:B------:R-:W-:Y:S02]  /*58a00*/  ISETP.GE.AND P0, PT, R8, UR72, PT ;  /* 0x0000004808007c0c */ /* 0x000fe4000bf06270 */
[----:B------:R-:W-:Y:S01]  /*58a10*/  SHF.R.U32.HI R13, RZ, 0x8, R12 ;  /* 0x00000008ff0d7819 */ /* 0x000fe2000001160c */
[----:B------:R0:W-:Y:S01]  /*58a20*/  STL [R1+0x364], R6 ;  /* 0x0003640601007387 */ /* 0x0001e20000100800 */
[----:B------:R-:W-:-:S02]  /*58a30*/  SHF.R.U32.HI R8, RZ, 0x8, R10 ;  /* 0x00000008ff087819 */ /* 0x000fc4000001160a */
[----:B------:R-:W-:Y:S01]  /*58a40*/  PRMT R32, R37, 0x5410, R36 ;  /* 0x0000541025207816 */ /* 0x000fe20000000024 */
[C---:B------:R-:W-:Y:S01]  /*58a50*/  VIADD R57, R0.reuse, 0xe1 ;  /* 0x000000e100397836 */ /* 0x040fe20000000000 */
[----:B------:R-:W-:Y:S01]  /*58a60*/  SHF.R.U32.HI R12, RZ, 0x8, R11 ;  /* 0x00000008ff0c7819 */ /* 0x000fe2000001160b */
[C---:B------:R-:W-:Y:S01]  /*58a70*/  VIADD R56, R0.reuse, 0xe2 ;  /* 0x000000e200387836 */ /* 0x040fe20000000000 */
[--C-:B------:R-:W-:Y:S01]  /*58a80*/  SHF.R.U32.HI R10, RZ, 0x8, R9.reuse ;  /* 0x00000008ff0a7819 */ /* 0x100fe20000011609 */
[----:B------:R-:W-:Y:S01]  /*58a90*/  VIADD R47, R0, 0xe3 ;  /* 0x000000e3002f7836 */ /* 0x000fe20000000000 */
[----:B------:R-:W-:Y:S01]  /*58aa0*/  LOP3.LUT R8, R8, 0xffff, RZ, 0xc0, !PT ;  /* 0x0000ffff08087812 */ /* 0x000fe200078ec0ff */
[C---:B------:R-:W-:Y:S01]  /*58ab0*/  VIADD R46, R0.reuse, 0xe4 ;  /* 0x000000e4002e7836 */ /* 0x040fe20000000000 */
[----:B0-----:R-:W-:Y:S01]  /*58ac0*/  PRMT R6, R11, 0x3340, R9 ;  /* 0x000033400b067816 */ /* 0x001fe20000000009 */
[C---:B------:R-:W-:Y:S01]  /*58ad0*/  VIADD R39, R0.reuse, 0xe8 ;  /* 0x000000e800277836 */ /* 0x040fe20000000000 */
[----:B------:R-:W-:Y:S01]  /*58ae0*/  LOP3.LUT R9, R13, 0xffff, RZ, 0xc0, !PT ;  /* 0x0000ffff0d097812 */ /* 0x000fe200078ec0ff */
[----:B------:R-:W-:Y:S01]  /*58af0*/  VIADD R38, R0, 0xe9 ;  /* 0x000000e900267836 */ /* 0x000fe20000000000 */
[----:B------:R-:W-:Y:S01]  /*58b00*/  LOP3.LUT R11, R12, 0xffff, RZ, 0xc0, !PT ;  /* 0x0000ffff0c0b7812 */ /* 0x000fe200078ec0ff */
[----:B------:R-:W-:Y:S01]  /*58b10*/  VIADD R35, R0, 0xec ;  /* 0x000000ec00237836 */ /* 0x000fe20000000000 */
[----:B------:R-:W-:Y:S01]  /*58b20*/  LOP3.LUT R10, R10, 0xffff, RZ, 0xc0, !PT ;  /* 0x0000ffff0a0a7812 */ /* 0x000fe200078ec0ff */
[----:B------:R0:W-:Y:S01]  /*58b30*/  STL [R1+0x34c], R6 ;  /* 0x00034c0601007387 */ /* 0x0001e20000100800 */
[----:B------:R-:W-:Y:S01]  /*58b40*/  PRMT R9, R9, 0x3340, R8 ;  /* 0x0000334009097816 */ /* 0x000fe20000000008 */
[C---:B------:R-:W-:Y:S01]  /*58b50*/  VIADD R31, R0.reuse, 0xed ;  /* 0x000000ed001f7836 */ /* 0x040fe20000000000 */
[----:B------:R-:W-:Y:S01]  /*58b60*/  LOP3.LUT R7, R7, 0xffdfffff, RZ, 0xc0, !PT ;  /* 0xffdfffff07077812 */ /* 0x000fe200078ec0ff */
[----:B------:R-:W-:Y:S01]  /*58b70*/  VIADD R30, R0, 0xee ;  /* 0x000000ee001e7836 */ /* 0x000fe20000000000 */
[----:B------:R-:W-:Y:S01]  /*58b80*/  PRMT R34, R2, 0x5410, R43 ;  /* 0x0000541002227816 */ /* 0x000fe2000000002b */
[----:B------:R1:W-:Y:S01]  /*58b90*/  STL [R1+0xb8], R9 ;  /* 0x0000b80901007387 */ /* 0x0003e20000100800 */
[----:B------:R-:W-:Y:S01]  /*58ba0*/  VIADD R29, R0, 0xef ;  /* 0x000000ef001d7836 */ /* 0x000fe20000000000 */
[----:B------:R-:W2:Y:S01]  /*58bb0*/  LDCU UR72, c[0x0][0x39c] ;  /* 0x00007380ff4877ac */ /* 0x000ea20008000800 */
[----:B0-----:R-:W-:-:S02]  /*58bc0*/  PRMT R6, R11, 0x3340, R10 ;  /* 0x000033400b067816 */ /* 0x001fc4000000000a */
[----:B------:R-:W-:-:S03]  /*58bd0*/  LOP3.LUT R10, R49, 0xffff, RZ, 0xc0, !PT ;  /* 0x0000ffff310a7812 */ /* 0x000fc600078ec0ff */
[----:B------:R0:W-:Y:S01]  /*58be0*/  STL [R1+0xd0], R6 ;  /* 0x0000d00601007387 */ /* 0x0001e20000100800 */
[----:B-1----:R-:W-:-:S03]  /*58bf0*/  LOP3.LUT R9, R48, 0xffff, RZ, 0xc0, !PT ;  /* 0x0000ffff30097812 */ /* 0x002fc600078ec0ff */
[----:B------:R-:W3:Y:S04]  /*58c00*/  LDL.LU R49, [R1+0x1788] ;  /* 0x0017880001317983 */ /* 0x000ee80000300800 */
[----:B------:R-:W3:Y:S04]  /*58c10*/  LDL.LU R48, [R1+0x1784] ;  /* 0x0017840001307983 */ /* 0x000ee80000300800 */
[----:B------:R-:W3:Y:S04]  /*58c20*/  LDL.LU R45, [R1+0x167c] ;  /* 0x00167c00012d7983 */ /* 0x000ee80000300800 */
[----:B------:R-:W3:Y:S01]  /*58c30*/  LDL.LU R44, [R1+0x1664] ;  /* 0x00166400012c7983 */ /* 0x000ee20000300800 */
[----:B----4-:R-:W-:-:S03]  /*58c40*/  LOP3.LUT R12, R42, 0xffff, RZ, 0xc0, !PT ;  /* 0x0000ffff2a0c7812 */ /* 0x010fc600078ec0ff */
[----:B------:R-:W4:Y:S01]  /*58c50*/  LDL.LU R42, [R1+0x15c8] ;  /* 0x0015c800012a7983 */ /* 0x000f220000300800 */
[----:B------:R-:W-:Y:S01]  /*58c60*/  ISETP.LT.AND P1, PT, R61, UR68, !P0 ;  /* 0x000000443d007c0c */ /* 0x000fe2000c721270 */
[----:B------:R-:W-:Y:S01]  /*58c70*/  VIADD R8, R0, 0x94 ;  /* 0x0000009400087836 */ /* 0x000fe20000000000 */
[----:B------:R-:W-:Y:S01]  /*58c80*/  ISETP.LT.AND P0, PT, R60, UR70, !P0 ;  /* 0x000000463c007c0c */ /* 0x000fe2000c701270 */
[----:B------:R-:W1:Y:S01]  /*58c90*/  LDCU UR68, c[0x0][0x398] ;  /* 0x00007300ff4477ac */ /* 0x000e620008000800 */
[----:B--2---:R-:W-:Y:S02]  /*58ca0*/  LOP3.LUT R11, R40, 0xffff, RZ, 0xc0, !PT ;  /* 0x0000ffff280b7812 */ /* 0x004fe400078ec0ff */
[----:B------:R-:W2:Y:S01]  /*58cb0*/  LDL.LU R40, [R1+0x15b8] ;  /* 0x0015b80001287983 */ /* 0x000ea20000300800 */
[----:B0-----:R-:W-:Y:S01]  /*58cc0*/  PRMT R6, R12, 0x3340, R10 ;  /* 0x000033400c067816 */ /* 0x001fe2000000000a */
[----:B------:R-:W0:Y:S05]  /*58cd0*/  LDCU UR70, c[0x0][0x398] ;  /* 0x00007300ff4677ac */ /* 0x000e2a0008000800 */
[----:B------:R-:W-:-:S04]  /*58ce0*/  @P1 LOP3.LUT R7, R7, 0x200000, RZ, 0xfc, !PT ;  /* 0x0020000007071812 */ /* 0x000fc800078efcff */
[----:B------:R-:W-:-:S04]  /*58cf0*/  LOP3.LUT R7, R7, 0xfff7ffff, RZ, 0xc0, !PT ;  /* 0xfff7ffff07077812 */ /* 0x000fc800078ec0ff */
[----:B------:R-:W-:Y:S02]  /*58d00*/  @P0 LOP3.LUT R7, R7, 0x80000, RZ, 0xfc, !PT ;  /* 0x0008000007070812 */ /* 0x000fe400078efcff */
[----:B------:R-:W-:Y:S02]  /*58d10*/  ISETP.GE.AND P0, PT, R8, UR58, PT ;  /* 0x0000003a08007c0c */ /* 0x000fe4000bf06270 */
[----:B------:R-:W-:Y:S01]  /*58d20*/  LOP3.LUT R7, R7, 0xfffbffff, RZ, 0xc0, !PT ;  /* 0xfffbffff07077812 */ /* 0x000fe200078ec0ff */
[----:B------:R-:W-:Y:S01]  /*58d30*/  VIADD R8, R0, 0x95 ;  /* 0x0000009500087836 */ /* 0x000fe20000000000 */
[----:B------:R-:W-:Y:S02]  /*58d40*/  ISETP.LT.AND P1, PT, R61, UR64, !P0 ;  /* 0x000000403d007c0c */ /* 0x000fe4000c721270 */
[----:B------:R-:W-:Y:S01]  /*58d50*/  SHF.R.U32.HI R13, RZ, 0x8, R12 ;  /* 0x00000008ff0d7819 */ /* 0x000fe2000001160c */
[----:B------:R0:W-:Y:S01]  /*58d60*/  STL [R1+0x384], R6 ;  /* 0x0003840601007387 */ /* 0x0001e20000100800 */
[----:B---3--:R-:W-:Y:S01]  /*58d70*/  ISETP.LT.AND P0, PT, R60, UR66, !P0 ;  /* 0x000000423c007c0c */ /* 0x008fe2000c701270 */
[----:B------:R-:W3:Y:S01]  /*58d80*/  LDCU UR64, c[0x0][0x398] ;  /* 0x00007300ff4077ac */ /* 0x000ee20008000800 */
[----:B------:R-:W0:Y:S07]  /*58d90*/  LDCU UR58, c[0x0][0x398] ;  /* 0x00007300ff3a77ac */ /* 0x000e2e0008000800 */
[----:B------:R-:W-:Y:S01]  /*58da0*/  @P1 LOP3.LUT R7, R7, 0x40000, RZ, 0xfc, !PT ;  /* 0x0004000007071812 */ /* 0x000fe200078efcff */
[----:B------:R-:W1:Y:S03]  /*58db0*/  LDCU UR66, c[0x0][0x398] ;  /* 0x00007300ff4277ac */ /* 0x000e660008000800 */
[----:B------:R-:W-:-:S04]  /*58dc0*/  LOP3.LUT R7, R7, 0xffff7fff, RZ, 0xc0, !PT ;  /* 0xffff7fff07077812 */ /* 0x000fc800078ec0ff */
[----:B------:R-:W-:Y:S02]  /*58dd0*/  @P0 LOP3.LUT R7, R7, 0x8000, RZ, 0xfc, !PT ;  /* 0x0000800007070812 */ /* 0x000fe400078efcff */
[----:B------:R-:W-:Y:S01]  /*58de0*/  ISETP.GE.AND P0, PT, R8, UR60, PT ;  /* 0x0000003c08007c0c */ /* 0x000fe2000bf06270 */
[----:B------:R-:W1:Y:S01]  /*58df0*/  LDCU UR60, c[0x0][0x398] ;  /* 0x00007300ff3c77ac */ /* 0x000e620008000800 */
[----:B------:R-:W-:Y:S02]  /*58e00*/  SHF.R.U32.HI R8, RZ, 0x8, R10 ;  /* 0x00000008ff087819 */ /* 0x000fe4000001160a */
[----:B------:R-:W-:Y:S02]  /*58e10*/  SHF.R.U32.HI R12, RZ, 0x8, R11 ;  /* 0x00000008ff0c7819 */ /* 0x000fe4000001160b */
[--C-:B------:R-:W-:Y:S02]  /*58e20*/  SHF.R.U32.HI R10, RZ, 0x8, R9.reuse ;  /* 0x00000008ff0a7819 */ /* 0x100fe40000011609 */
[----:B0-----:R-:W-:-:S02]  /*58e30*/  PRMT R6, R11, 0x3340, R9 ;  /* 0x000033400b067816 */ /* 0x001fc40000000009 */
[----:B------:R-:W-:Y:S02]  /*58e40*/  LOP3.LUT R9, R13, 0xffff, RZ, 0xc0, !PT ;  /* 0x0000ffff0d097812 */ /* 0x000fe400078ec0ff */
[----:B------:R-:W-:Y:S02]  /*58e50*/  LOP3.LUT R8, R8, 0xffff, RZ, 0xc0, !PT ;  /* 0x0000ffff08087812 */ /* 0x000fe400078ec0ff */
[----:B------:R-:W-:Y:S02]  /*58e60*/  LOP3.LUT R11, R12, 0xffff, RZ, 0xc0, !PT ;  /* 0x0000ffff0c0b7812 */ /* 0x000fe400078ec0ff */
[----:B------:R-:W-:Y:S01]  /*58e70*/  LOP3.LUT R10, R10, 0xffff, RZ, 0xc0, !PT ;  /* 0x0000ffff0a0a7812 */ /* 0x000fe200078ec0ff */
[----:B------:R0:W-:Y:S01]  /*58e80*/  STL [R1+0x380], R6 ;  /* 0x0003800601007387 */ /* 0x0001e20000100800 */
[----:B------:R-:W-:-:S05]  /*58e90*/  PRMT R9, R9, 0x3340, R8 ;  /* 0x0000334009097816 */ /* 0x000fca0000000008 */
[----:B------:R2:W-:Y:S01]  /*58ea0*/  STL [R1+0x204], R9 ;  /* 0x0002040901007387 */ /* 0x0005e20000100800 */
[----:B0-----:R-:W-:-:S05]  /*58eb0*/  PRMT R6, R11, 0x3340, R10 ;  /* 0x000033400b067816 */ /* 0x001fca000000000a */
[----:B------:R0:W-:Y:S01]  /*58ec0*/  STL [R1+0x200], R6 ;  /* 0x0002000601007387 */ /* 0x0001e20000100800 */
[----:B------:R-:W-:-:S03]  /*58ed0*/  LOP3.LUT R11, R44, 0xffff, RZ, 0xc0, !PT ;  /* 0x0000ffff2c0b7812 */ /* 0x000fc600078ec0ff */
[----:B------:R-:W3:Y:S01]  /*58ee0*/  LDL.LU R44, [R1+0x1684] ;  /* 0x00168400012c7983 */ /* 0x000ee20000300800 */
[----:B-1----:R-:W-:Y:S02]  /*58ef0*/  ISETP.LT.AND P1, PT, R61, UR68, !P0 ;  /* 0x000000443d007c0c */ /* 0x002fe4000c721270 */
[----:B------:R-:W-:Y:S01]  /*58f00*/  LOP3.LUT R7, R7, 0xffffbfff, RZ, 0xc0, !PT ;  /* 0xffffbfff07077812 */ /* 0x000fe200078ec0ff */
[----:B------:R-:W-:Y:S01]  /*58f10*/  VIADD R8, R0, 0x96 ;  /* 0x0000009600087836 */ /* 0x000fe20000000000 */
[----:B------:R-:W-:Y:S01]  /*58f20*/  ISETP.LT.AND P0, PT, R60, UR70, !P0 ;  /* 0x000000463c007c0c */ /* 0x000fe2000c701270 */
[----:B------:R-:W1:Y:S01]  /*58f30*/  LDCU UR68, c[0x0][0x39c] ;  /* 0x00007380ff4477ac */ /* 0x000e620008000800 */
[----:B----4-:R-:W-:Y:S01]  /*58f40*/  LOP3.LUT R10, R42, 0xffff, RZ, 0xc0, !PT ;  /* 0x0000ffff2a0a7812 */ /* 0x010fe200078ec0ff */
[C---:B------:R-:W-:Y:S01]  /*58f50*/  VIADD R2, R0.reuse, 0xdb ;  /* 0x000000db00027836 */ /* 0x040fe20000000000 */
[----:B------:R-:W4:Y:S05]  /*58f60*/  LDL.LU R42, [R1+0x1628] ;  /* 0x00162800012a7983 */ /* 0x000f2a0000300800 */
[----:B------:R-:W-:Y:S01]  /*58f70*/  @P1 LOP3.LUT R7, R7, 0x4000, RZ, 0xfc, !PT ;  /* 0x0000400007071812 */ /* 0x000fe200078efcff */
[----:B------:R-:W-:Y:S01]  /*58f80*/  VIADD R43, R0, 0xe7 ;  /* 0x000000e7002b7836 */ /* 0x000fe20000000000 */
[----:B--2---:R-:W-:Y:S01]  /*58f90*/  LOP3.LUT R9, R40, 0xffff, RZ, 0xc0, !PT ;  /* 0x0000ffff28097812 */ /* 0x004fe200078ec0ff */
[C---:B------:R-:W-:Y:S01]  /*58fa0*/  VIADD R37, R0.reuse, 0xea ;  /* 0x000000ea00257836 */ /* 0x040fe20000000000 */
[----:B------:R-:W-:Y:S01]  /*58fb0*/  LOP3.LUT R7, R7, 0xffffefff, RZ, 0xc0, !PT ;  /* 0xffffefff07077812 */ /* 0x000fe200078ec0ff */
[----:B------:R-:W2:Y:S01]  /*58fc0*/  LDL.LU R40, [R1+0x15dc] ;  /* 0x0015dc0001287983 */ /* 0x000ea20000300800 */
[----:B------:R-:W-:Y:S01]  /*58fd0*/  SHF.R.U32.HI R13, RZ, 0x8, R11 ;  /* 0x00000008ff0d7819 */ /* 0x000fe2000001160b */
[C---:B------:R-:W-:Y:S01]  /*58fe0*/  VIADD R36, R0.reuse, 0xeb ;  /* 0x000000eb00247836 */ /* 0x040fe20000000000 */
[----:B------:R-:W-:Y:S01]  /*58ff0*/  @P0 LOP3.LUT R7, R7, 0x1000, RZ, 0xfc, !PT ;  /* 0x0000100007070812 */ /* 0x000fe200078efcff */
[----:B------:R-:W-:Y:S01]  /*59000*/  VIADD R28, R0, 0xf0 ;  /* 0x000000f0001c7836 */ /* 0x000fe20000000000 */
[----:B------:R-:W-:Y:S01]  /*59010*/  ISETP.GE.AND P0, PT, R8, UR62, PT ;  /* 0x0000003e08007c0c */ /* 0x000fe2000bf06270 */
[C---:B------:R-:W-:Y:S01]  /*59020*/  VIADD R27, R0.reuse, 0xf1 ;  /* 0x000000f1001b7836 */ /* 0x040fe20000000000 */
[----:B------:R-:W-:Y:S01]  /*59030*/  LOP3.LUT R7, R7, 0xfffff7ff, RZ, 0xc0, !PT ;  /* 0xfffff7ff07077812 */ /* 0x000fe200078ec0ff */
[----:B------:R-:W-:Y:S01]  /*59040*/  VIADD R8, R0, 0x97 ;  /* 0x0000009700087836 */ /* 0x000fe20000000000 */
[----:B---3--:R-:W-:Y:S01]  /*59050*/  ISETP.LT.AND P1, PT, R61, UR64, !P0 ;  /* 0x000000403d007c0c */ /* 0x008fe2000c721270 */
[----:B------:R-:W3:Y:S01]  /*59060*/  LDCU UR62, c[0x0][0x398] ;  /* 0x00007300ff3e77ac */ /* 0x000ee20008000800 */
[----:B------:R-:W-:-:S02]  /*59070*/  ISETP.LT.AND P0, PT, R60, UR66, !P0 ;  /* 0x000000423c007c0c */ /* 0x000fc4000c701270 */
[----:B0-----:R-:W-:Y:S01]  /*59080*/  PRMT R6, R11, 0x3340, R9 ;  /* 0x000033400b067816 */ /* 0x001fe20000000009 */
[----:B------:R-:W0:Y:S01]  /*59090*/  LDCU UR64, c[0x0][0x398] ;  /* 0x00007300ff4077ac */ /* 0x000e220008000800 */
[----:B------:R-:W-:Y:S01]  /*590a0*/  LOP3.LUT R12, R45, 0xffff, RZ, 0xc0, !PT ;  /* 0x0000ffff2d0c7812 */ /* 0x000fe200078ec0ff */
[C---:B------:R-:W-:Y:S02]  /*590b0*/  VIADD R26, R0.reuse, 0xf2 ;  /* 0x000000f2001a7836 */ /* 0x040fe40000000000 */
[C---:B------:R-:W-:Y:S01]  /*590c0*/  VIADD R25, R0.reuse, 0xf3 ;  /* 0x000000f300197836 */ /* 0x040fe20000000000 */
[----:B------:R-:W0:Y:S03]  /*590d0*/  LDCU UR70, c[0x0][0x39c] ;  /* 0x00007380ff4677ac */ /* 0x000e260008000800 */
[----:B------:R-:W-:Y:S01]  /*590e0*/  @P1 LOP3.LUT R7, R7, 0x800, RZ, 0xfc, !PT ;  /* 0x0000080007071812 */ /* 0x000fe200078efcff */
[----:B------:R-:W-:Y:S01]  /*590f0*/  VIADD R24, R0, 0xf4 ;  /* 0x000000f400187836 */ /* 0x000fe20000000000 */
[----:B------:R-:W0:Y:S02]  /*59100*/  LDCU UR66, c[0x0][0x39c] ;  /* 0x00007380ff4277ac */ /* 0x000e240008000800 */
[----:B------:R-:W-:-:S04]  /*59110*/  LOP3.LUT R7, R7, 0xfffffdff, RZ, 0xc0, !PT ;  /* 0xfffffdff07077812 */ /* 0x000fc800078ec0ff */
[----:B------:R-:W-:Y:S02]  /*59120*/  @P0 LOP3.LUT R7, R7, 0x200, RZ, 0xfc, !PT ;  /* 0x0000020007070812 */ /* 0x000fe400078efcff */
[----:B------:R-:W-:Y:S01]  /*59130*/  ISETP.GE.AND P0, PT, R8, UR57, PT ;  /* 0x0000003908007c0c */ /* 0x000fe2000bf06270 */
[----:B------:R0:W-:Y:S01]  /*59140*/  STL [R1+0x360], R6 ;  /* 0x0003600601007387 */ /* 0x0001e20000100800 */
[----:B------:R-:W-:Y:S01]  /*59150*/  SHF.R.U32.HI R8, RZ, 0x8, R9 ;  /* 0x00000008ff087819 */ /* 0x000fe20000011609 */
[----:B------:R-:W0:Y:S01]  /*59160*/  LDCU UR57, c[0x0][0x398] ;  /* 0x00007300ff3977ac */ /* 0x000e220008000800 */
[----:B------:R-:W-:Y:S02]  /*59170*/  ISETP.LT.AND P1, PT, R61, UR58, !P0 ;  /* 0x0000003a3d007c0c */ /* 0x000fe4000c721270 */
[----:B------:R-:W-:Y:S01]  /*59180*/  ISETP.LT.AND P0, PT, R60, UR60, !P0 ;  /* 0x0000003c3c007c0c */ /* 0x000fe2000c701270 */
[----:B------:R-:W0:Y:S01]  /*59190*/  LDCU UR58, c[0x0][0x398] ;  /* 0x00007300ff3a77ac */ /* 0x000e220008000800 */
[----:B------:R-:W-:-:S02]  /*591a0*/  LOP3.LUT R7, R7, 0xffffff7f, RZ, 0xc0, !PT ;  /* 0xffffff7f07077812 */ /* 0x000fc400078ec0ff */
[----:B------:R-:W-:Y:S01]  /*591b0*/  LOP3.LUT R9, R13, 0xffff, RZ, 0xc0, !PT ;  /* 0x0000ffff0d097812 */ /* 0x000fe200078ec0ff */
[----:B------:R-:W0:Y:S01]  /*591c0*/  LDCU UR60, c[0x0][0x398] ;  /* 0x00007300ff3c77ac */ /* 0x000e220008000800 */
[----:B------:R-:W-:-:S05]  /*591d0*/  LOP3.LUT R8, R8, 0xffff, RZ, 0xc0, !PT ;  /* 0x0000ffff08087812 */ /* 0x000fca00078ec0ff */
[----:B------:R-:W-:Y:S02]  /*591e0*/  @P1 LOP3.LUT R7, R7, 0x80, RZ, 0xfc, !PT ;  /* 0x0000008007071812 */ /* 0x000fe400078efcff */
[----:B------:R-:W-:Y:S01]  /*591f0*/  PRMT R9, R9, 0x3340, R8 ;  /* 0x0000334009097816 */ /* 0x000fe20000000008 */
[----:B------:R-:W-:Y:S01]  /*59200*/  VIADD R8, R0, 0x98 ;  /* 0x0000009800087836 */ /* 0x000fe20000000000 */
[----:B------:R-:W-:-:S04]  /*59210*/  LOP3.LUT R7, R7, 0xffffffdf, RZ, 0xc0, !PT ;  /* 0xffffffdf07077812 */ /* 0x000fc800078ec0ff */
[----:B------:R-:W-:Y:S02]  /*59220*/  @P0 LOP3.LUT R7, R7, 0x20, RZ, 0xfc, !PT ;  /* 0x0000002007070812 */ /* 0x000fe400078efcff */
[----:B------:R-:W-:Y:S02]  /*59230*/  ISETP.GE.AND P0, PT, R8, UR56, PT ;  /* 0x0000003808007c0c */ /* 0x000fe4000bf06270 */
[----:B------:R-:W-:Y:S02]  /*59240*/  LOP3.LUT R7, R7, 0xfffffff7, RZ, 0xc0, !PT ;  /* 0xfffffff707077812 */ /* 0x000fe400078ec0ff */
[----:B0-----:R-:W-:Y:S02]  /*59250*/  PRMT R6, R12, 0x3340, R10 ;  /* 0x000033400c067816 */ /* 0x001fe4000000000a */
[----:B------:R-:W-:Y:S01]  /*59260*/  SHF.R.U32.HI R11, RZ, 0x8, R12 ;  /* 0x00000008ff0b7819 */ /* 0x000fe2000001160c */
[----:B------:R-:W-:Y:S01]  /*59270*/  VIADD R8, R0, 0x99 ;  /* 0x0000009900087836 */ /* 0x000fe20000000000 */
[----:B---3--:R-:W-:Y:S01]  /*59280*/  ISETP.LT.AND P1, PT, R61, UR62, !P0 ;  /* 0x0000003e3d007c0c */ /* 0x008fe2000c721270 */
[----:B------:R-:W0:Y:S01]  /*59290*/  LDCU UR56, c[0x0][0x398] ;  /* 0x00007300ff3877ac */ /* 0x000e220008000800 */
[----:B------:R-:W-:-:S02]  /*592a0*/  ISETP.LT.AND P0, PT, R60, UR64, !P0 ;  /* 0x000000403c007c0c */ /* 0x000fc4000c701270 */
[----:B------:R-:W-:Y:S01]  /*592b0*/  SHF.R.U32.HI R10, RZ, 0x8, R10 ;  /* 0x00000008ff0a7819 */ /* 0x000fe2000001160a */
[----:B------:R3:W-:Y:S01]  /*592c0*/  STL [R1+0x328], R6 ;  /* 0x0003280601007387 */ /* 0x0007e20000100800 */
[----:B------:R-:W-:Y:S01]  /*592d0*/  LOP3.LUT R11, R11, 0xffff, RZ, 0xc0, !PT ;  /* 0x0000ffff0b0b7812 */ /* 0x000fe200078ec0ff */
[----:B------:R-:W-:Y:S01]  /*592e0*/  VIADD R23, R0, 0xf5 ;  /* 0x000000f500177836 */ /* 0x000fe20000000000 */
[----:B------:R-:W-:Y:S01]  /*592f0*/  LOP3.LUT R10, R10, 0xffff, RZ, 0xc0, !PT ;  /* 0x0000ffff0a0a7812 */ /* 0x000fe200078ec0ff */
[C---:B------:R-:W-:Y:S01]  /*59300*/  VIADD R22, R0.reuse, 0xf6 ;  /* 0x000000f600167836 */ /* 0x040fe20000000000 */
[----:B------:R-:W0:Y:S03]  /*59310*/  LDCU UR62, c[0x0][0x39c] ;  /* 0x00007380ff3e77ac */ /* 0x000e260008000800 */
[----:B------:R-:W-:Y:S01]  /*59320*/  @P1 LOP3.LUT R7, R7, 0x8, RZ, 0xfc, !PT ;  /* 0x0000000807071812 */ /* 0x000fe200078efcff */
[----:B------:R-:W-:Y:S01]  /*59330*/  VIADD R52, R0, 0xcd ;  /* 0x000000cd00347836 */ /* 0x000fe20000000000 */
[----:B------:R-:W-:Y:S01]  /*59340*/  LOP3.LUT R12, R44, 0xffff, RZ, 0xc0, !PT ;  /* 0x0000ffff2c0c7812 */ /* 0x000fe200078ec0ff */
[C---:B------:R-:W-:Y:S01]  /*59350*/  VIADD R51, R0.reuse, 0xce ;  /* 0x000000ce00337836 */ /* 0x040fe20000000000 */
[----:B------:R-:W-:Y:S01]  /*59360*/  LOP3.LUT R7, R7, 0xfffffffd, RZ, 0xc0, !PT ;  /* 0xfffffffd07077812 */ /* 0x000fe200078ec0ff */
[C---:B------:R-:W-:Y:S01]  /*59370*/  VIADD R53, R0.reuse, 0xcf ;  /* 0x000000cf00357836 */ /* 0x040fe20000000000 */
[----:B---3--:R-:W-:Y:S01]  /*59380*/  PRMT R6, R11, 0x3340, R10 ;  /* 0x000033400b067816 */ /* 0x008fe2000000000a */
[C---:B------:R-:W-:Y:S01]  /*59390*/  VIADD R55, R0.reuse, 0xd0 ;  /* 0x000000d000377836 */ /* 0x040fe20000000000 */
[----:B------:R-:W-:Y:S01]  /*593a0*/  @P0 LOP3.LUT R7, R7, 0x2, RZ, 0xfc, !PT ;  /* 0x0000000207070812 */ /* 0x000fe200078efcff */
[----:B------:R3:W-:Y:S01]  /*593b0*/  STL [R1+0x17c], R9 ;  /* 0x00017c0901007387 */ /* 0x0007e20000100800 */
[----:B------:R-:W-:Y:S01]  /*593c0*/  VIADD R54, R0, 0xd1 ;  /* 0x000000d100367836 */ /* 0x000fe20000000000 */
[----:B------:R-:W0:Y:S02]  /*593d0*/  LDCU UR64, c[0x0][0x39c] ;  /* 0x00007380ff4077ac */ /* 0x000e240008000800 */
[----:B------:R0:W-:Y:S04]  /*593e0*/  STL [R1+0xe4], R6 ;  /* 0x0000e40601007387 */ /* 0x0001e80000100800 */
[----:B------:R-:W-:Y:S01]  /*593f0*/  STL [R1+0x173c], R7 ;  /* 0x00173c0701007387 */ /* 0x000fe20000100800 */
[----:B---3--:R-:W-:-:S03]  /*59400*/  LOP3.LUT R9, R48, 0xffff, RZ, 0xc0, !PT ;  /* 0x0000ffff30097812 */ /* 0x008fc600078ec0ff */
[----:B------:R-:W3:Y:S04]  /*59410*/  LDL.LU R48, [R1+0x1780] ;  /* 0x0017800001307983 */ /* 0x000ee80000300800 */
[----:B------:R-:W3:Y:S04]  /*59420*/  LDL.LU R45, [R1+0x1688] ;  /* 0x00168800012d7983 */ /* 0x000ee80000300800 */
[----:B------:R-:W3:Y:S01]  /*59430*/  LDL.LU R44, [R1+0x162c] ;  /* 0x00162c00012c7983 */ /* 0x000ee20000300800 */
[----:B----4-:R-:W-:-:S03]  /*59440*/  LOP3.LUT R11, R42, 0xffff, RZ, 0xc0, !PT ;  /* 0x0000ffff2a0b7812 */ /* 0x010fc600078ec0ff */
[----:B------:R-:W4:Y:S01]  /*59450*/  LDL.LU R42, [R1+0x15e4] ;  /* 0x0015e400012a7983 */ /* 0x000f220000300800 */
[----:B--2---:R-:W-:-:S03]  /*59460*/  LOP3.LUT R10, R40, 0xffff, RZ, 0xc0, !PT ;  /* 0x0000ffff280a7812 */ /* 0x004fc600078ec0ff */
[----:B------:R-:W2:Y:S01]  /*59470*/  LDL.LU R40, [R1+0x5c] ;  /* 0x00005c0001287983 */ /* 0x000ea20000300800 */
[----:B0-----:R-:W-:Y:S02]  /*59480*/  PRMT R6, R12, 0x3340, R10 ;  /* 0x000033400c067816 */ /* 0x001fe4000000000a */
[----:B------:R-:W-:Y:S01]  /*59490*/  ISETP.GE.AND P0, PT, R8, UR52, PT ;  /* 0x0000003408007c0c */ /* 0x000fe2000bf06270 */
[----:B------:R-:W0:Y:S01]  /*594a0*/  LDCU UR52, c[0x0][0x398] ;  /* 0x00007300ff3477ac */ /* 0x000e220008000800 */
[----:B------:R-:W-:Y:S02]  /*594b0*/  SHF.R.U32.HI R13, RZ, 0x8, R12 ;  /* 0x00000008ff0d7819 */ /* 0x000fe4000001160c */
[----:B------:R-:W-:Y:S01]  /*594c0*/  SHF.R.U32.HI R8, RZ, 0x8, R10 ;  /* 0x00000008ff087819 */ /* 0x000fe2000001160a */
[----:B------:R1:W-:Y:S01]  /*594d0*/  STL [R1+0x308], R6 ;  /* 0x0003080601007387 */ /* 0x0003e20000100800 */
[----:B------:R-:W-:Y:S02]  /*594e0*/  SHF.R.U32.HI R12, RZ, 0x8, R11 ;  /* 0x00000008ff0c7819 */ /* 0x000fe4000001160b */
[----:B------:R-:W-:-:S02]  /*594f0*/  SHF.R.U32.HI R10, RZ, 0x8, R9 ;  /* 0x00000008ff0a7819 */ /* 0x000fc40000011609 */
[----:B------:R-:W-:Y:S02]  /*59500*/  LOP3.LUT R8, R8, 0xffff, RZ, 0xc0, !PT ;  /* 0x0000ffff08087812 */ /* 0x000fe400078ec0ff */
[----:B------:R-:W-:Y:S02]  /*59510*/  LOP3.LUT R10, R10, 0xffff, RZ, 0xc0, !PT ;  /* 0x0000ffff0a0a7812 */ /* 0x000fe400078ec0ff */
[----:B-1----:R-:W-:Y:S02]  /*59520*/  PRMT R6, R11, 0x3340, R9 ;  /* 0x000033400b067816 */ /* 0x002fe40000000009 */
[----:B------:R-:W-:Y:S02]  /*59530*/  LOP3.LUT R9, R13, 0xffff, RZ, 0xc0, !PT ;  /* 0x0000ffff0d097812 */ /* 0x000fe400078ec0ff */
[----:B------:R-:W-:Y:S01]  /*59540*/  LOP3.LUT R11, R12, 0xffff, RZ, 0xc0, !PT ;  /* 0x0000ffff0c0b7812 */ /* 0x000fe200078ec0ff */
[----:B------:R1:W-:Y:S01]  /*59550*/  STL [R1+0x304], R6 ;  /* 0x0003040601007387 */ /* 0x0003e20000100800 */
[----:B------:R-:W-:-:S05]  /*59560*/  PRMT R7, R9, 0x3340, R8 ;  /* 0x0000334009077816 */ /* 0x000fca0000000008 */
[----:B------:R-:W-:Y:S01]  /*59570*/  STL [R1+0xcc], R7 ;  /* 0x0000cc0701007387 */ /* 0x000fe20000100800 */
[----:B-1----:R-:W-:-:S05]  /*59580*/  PRMT R6, R11, 0x3340, R10 ;  /* 0x000033400b067816 */ /* 0x002fca000000000a */
        /* <DEDUP_REMOVED lines=11> */
[----:B------:R-:W2:Y:S01]  /*59640*/  LDL.LU R40, [R1+0x15ec] ;  /* 0x0015ec0001287983 */ /* 0x000ea20000300800 */
[----:B------:R-:W-:Y:S01]  /*59650*/  LOP3.LUT R12, R45, 0xffff, RZ, 0xc0, !PT ;  /* 0x0000ffff2d0c7812 */ /* 0x000fe200078ec0ff */
[----:B------:R-:W0:Y:S03]  /*59660*/  LDCU UR60, c[0x0][0x398] ;  /* 0x00007300ff3c77ac */ /* 0x000e260008000800 */
        /* <DEDUP_REMOVED lines=9> */
[----:B-1----:R-:W-:Y:S01]  /*59700*/  PRMT R6, R11, 0x3340, R9 ;  /* 0x000033400b067816 */ /* 0x002fe20000000009 */
[----:B------:R-:W1:Y:S01]  /*59710*/  LDCU UR57, c[0x0][0x398] ;  /* 0x00007300ff3977ac */ /* 0x000e620008000800 */
[----:B------:R-:W-:Y:S01]  /*59720*/  SHF.R.U32.HI R13, RZ, 0x8, R11 ;  /* 0x00000008ff0d7819 */ /* 0x000fe2000001160b */
[----:B------:R-:W-:Y:S01]  /*59730*/  VIADD R5, R0, 0xd2 ;  /* 0x000000d200057836 */ /* 0x000fe20000000000 */
[----:B------:R-:W0:Y:S05]  /*59740*/  LDCU UR6, c[0x0][0x39c] ;  /* 0x00007380ff0677ac */ /* 0x000e2a0008000800 */
[----:B------:R-:W-:-:S04]  /*59750*/  @P1 LOP3.LUT R48, R48, 0x10000000, RZ, 0xfc, !PT ;  /* 0x1000000030301812 */ /* 0x000fc800078efcff */
[----:B------:R-:W-:Y:S01]  /*59760*/  LOP3.LUT R48, R48, 0xfdffffff, RZ, 0xc0, !PT ;  /* 0xfdffffff30307812 */ /* 0x000fe200078ec0ff */
[----:B------:R0:W-:Y:S03]  /*59770*/  STL [R1+0x2e4], R6 ;  /* 0x0002e40601007387 */ /* 0x0001e60000100800 */
[----:B------:R-:W-:Y:S02]  /*59780*/  @P0 LOP3.LUT R48, R48, 0x2000000, RZ, 0xfc, !PT ;  /* 0x0200000030300812 */ /* 0x000fe400078efcff */
[----:B------:R-:W-:Y:S01]  /*59790*/  ISETP.GE.AND P0, PT, R8, UR8, PT ;  /* 0x0000000808007c0c */ /* 0x000fe2000bf06270 */
[----:B------:R-:W1:Y:S01]  /*597a0*/  LDCU UR8, c[0x0][0x39c] ;  /* 0x00007380ff0877ac */ /* 0x000e620008000800 */
[----:B------:R-:W-:Y:S02]  /*597b0*/  SHF.R.U32.HI R8, RZ, 0x8, R9 ;  /* 0x00000008ff087819 */ /* 0x000fe40000011609 */
[----:B------:R-:W-:-:S02]  /*597c0*/  SHF.R.U32.HI R11, RZ, 0x8, R12 ;  /* 0x00000008ff0b7819 */ /* 0x000fc4000001160c */
[--C-:B0-----:R-:W-:Y:S02]  /*597d0*/  PRMT R6, R12, 0x3340, R10.reuse ;  /* 0x000033400c067816 */ /* 0x101fe4000000000a */
[----:B------:R-:W-:Y:S02]  /*597e0*/  SHF.R.U32.HI R10, RZ, 0x8, R10 ;  /* 0x00000008ff0a7819 */ /* 0x000fe4000001160a */
[----:B------:R-:W-:Y:S02]  /*597f0*/  LOP3.LUT R9, R13, 0xffff, RZ, 0xc0, !PT ;  /* 0x0000ffff0d097812 */ /* 0x000fe400078ec0ff */
[----:B------:R-:W-:Y:S02]  /*59800*/  LOP3.LUT R8, R8, 0xffff, RZ, 0xc0, !PT ;  /* 0x0000ffff08087812 */ /* 0x000fe400078ec0ff */
[----:B------:R-:W-:Y:S02]  /*59810*/  LOP3.LUT R11, R11, 0xffff, RZ, 0xc0, !PT ;  /* 0x0000ffff0b0b7812 */ /* 0x000fe400078ec0ff */
[----:B------:R-:W-:Y:S01]  /*59820*/  LOP3.LUT R10, R10, 0xffff, RZ, 0xc0, !PT ;  /* 0x0000ffff0a0a7812 */ /* 0x000fe200078ec0ff */
[----:B------:R0:W-:Y:S01]  /*59830*/  STL [R1+0x324], R6 ;  /* 0x0003240601007387 */ /* 0x0001e20000100800 */
[----:B------:R-:W-:-:S02]  /*59840*/  PRMT R7, R9, 0x3340, R8 ;  /* 0x0000334009077816 */ /* 0x000fc40000000008 */
[----:B------:R-:W-:-:S03]  /*59850*/  LOP3.LUT R9, R49, 0xffff, RZ, 0xc0, !PT ;  /* 0x0000ffff31097812 */ /* 0x000fc600078ec0ff */
[----:B------:R-:W-:Y:S01]  /*59860*/  STL [R1+0xc8], R7 ;  /* 0x0000c80701007387 */ /* 0x000fe20000100800 */
[----:B0-----:R-:W-:-:S05]  /*59870*/  PRMT R6, R11, 0x3340, R10 ;  /* 0x000033400b067816 */ /* 0x001fca000000000a */
        /* <DEDUP_REMOVED lines=13> */
[----:B------:R-:W2:Y:S01]  /*59950*/  LDL.LU R40, [R1+0x15f0] ;  /* 0x0015f00001287983 */ /* 0x000ea20000300800 */
[----:B0-----:R-:W-:Y:S01]  /*59960*/  PRMT R6, R11, 0x3340, R9 ;  /* 0x000033400b067816 */ /* 0x001fe20000000009 */
        /* <DEDUP_REMOVED lines=8> */
[----:B------:R0:W-:Y:S01]  /*599f0*/  STL [R1+0x2ec], R6 ;  /* 0x0002ec0601007387 */ /* 0x0001e20000100800 */
[----:B-1----:R-:W-:Y:S01]  /*59a00*/  ISETP.LT.AND P0, PT, R60, UR57, !P0 ;  /* 0x000000393c007c0c */ /* 0x002fe2000c701270 */
[----:B------:R-:W1:Y:S01]  /*59a10*/  LDCU UR56, c[0x0][0x398] ;  /* 0x00007300ff3877ac */ /* 0x000e620008000800 */
[----:B------:R-:W-:Y:S01]  /*59a20*/  SHF.R.U32.HI R13, RZ, 0x8, R11 ;  /* 0x00000008ff0d7819 */ /* 0x000fe2000001160b */
[----:B------:R-:W1:Y:S08]  /*59a30*/  LDCU UR10, c[0x0][0x39c] ;  /* 0x00007380ff0a77ac */ /* 0x000e700008000800 */
[----:B------:R-:W-:Y:S01]  /*59a40*/  @P1 LOP3.LUT R48, R48, 0x200000, RZ, 0xfc, !PT ;  /* 0x0020000030301812 */ /* 0x000fe200078efcff */
[----:B------:R-:W1:Y:S03]  /*59a50*/  LDCU UR57, c[0x0][0x398] ;  /* 0x00007300ff3977ac */ /* 0x000e660008000800 */
[----:B------:R-:W-:-:S02]  /*59a60*/  LOP3.LUT R48, R48, 0xfff7ffff, RZ, 0xc0, !PT ;  /* 0xfff7ffff30307812 */ /* 0x000fc400078ec0ff */
[----:B0-----:R-:W-:Y:S02]  /*59a70*/  PRMT R6, R12, 0x3340, R10 ;  /* 0x000033400c067816 */ /* 0x001fe4000000000a */
[----:B------:R-:W-:Y:S02]  /*59a80*/  @P0 LOP3.LUT R48, R48, 0x80000, RZ, 0xfc, !PT ;  /* 0x0008000030300812 */ /* 0x000fe400078efcff */
[----:B------:R-:W-:Y:S02]  /*59a90*/  ISETP.GE.AND P0, PT, R8, UR12, PT ;  /* 0x0000000c08007c0c */ /* 0x000fe4000bf06270 */
[----:B------:R-:W-:Y:S02]  /*59aa0*/  SHF.R.U32.HI R11, RZ, 0x8, R12 ;  /* 0x00000008ff0b7819 */ /* 0x000fe4000001160c */
[----:B------:R-:W-:Y:S01]  /*59ab0*/  SHF.R.U32.HI R10, RZ, 0x8, R10 ;  /* 0x00000008ff0a7819 */ /* 0x000fe2000001160a */
[----:B------:R0:W-:Y:S01]  /*59ac0*/  STL [R1+0x2e0], R6 ;  /* 0x0002e00601007387 */ /* 0x0001e20000100800 */
[----:B------:R-:W-:Y:S01]  /*59ad0*/  SHF.R.U32.HI R8, RZ, 0x8, R9 ;  /* 0x00000008ff087819 */ /* 0x000fe20000011609 */
[----:B------:R-:W1:Y:S01]  /*59ae0*/  LDCU UR12, c[0x0][0x39c] ;  /* 0x00007380ff0c77ac */ /* 0x000e620008000800 */
[----:B------:R-:W-:-:S02]  /*59af0*/  LOP3.LUT R9, R13, 0xffff, RZ, 0xc0, !PT ;  /* 0x0000ffff0d097812 */ /* 0x000fc400078ec0ff */
[----:B------:R-:W-:Y:S02]  /*59b00*/  LOP3.LUT R8, R8, 0xffff, RZ, 0xc0, !PT ;  /* 0x0000ffff08087812 */ /* 0x000fe400078ec0ff */
[----:B------:R-:W-:Y:S02]  /*59b10*/  LOP3.LUT R11, R11, 0xffff, RZ, 0xc0, !PT ;  /* 0x0000ffff0b0b7812 */ /* 0x000fe400078ec0ff */
[----:B------:R-:W-:Y:S02]  /*59b20*/  LOP3.LUT R10, R10, 0xffff, RZ, 0xc0, !PT ;  /* 0x0000ffff0a0a7812 */ /* 0x000fe400078ec0ff */
[----:B------:R-:W-:Y:S02]  /*59b30*/  PRMT R7, R9, 0x3340, R8 ;  /* 0x0000334009077816 */ /* 0x000fe40000000008 */
[----:B0-----:R-:W-:-:S03]  /*59b40*/  PRMT R6, R11, 0x3340, R10 ;  /* 0x000033400b067816 */ /* 0x001fc6000000000a */
        /* <DEDUP_REMOVED lines=23> */
[----:B------:R-:W-:Y:S02]  /*59cc0*/  ISETP.LT.AND P0, PT, R60, UR57, !P0 ;  /* 0x000000393c007c0c */ /* 0x000fe4000c701270 */
[----:B0-----:R-:W-:Y:S01]  /*59cd0*/  PRMT R6, R11, 0x3340, R9 ;  /* 0x000033400b067816 */ /* 0x001fe20000000009 */
[----:B------:R-:W0:Y:S01]  /*59ce0*/  LDCU UR57, c[0x0][0x398] ;  /* 0x00007300ff3977ac */ /* 0x000e220008000800 */
[----:B------:R-:W-:Y:S01]  /*59cf0*/  SHF.R.U32.HI R13, RZ, 0x8, R11 ;  /* 0x00000008ff0d7819 */ /* 0x000fe2000001160b */
[----:B------:R-:W0:Y:S06]  /*59d00*/  LDCU UR14, c[0x0][0x39c] ;  /* 0x00007380ff0e77ac */ /* 0x000e2c0008000800 */
        /* <DEDUP_REMOVED lines=33> */
[----:B------:R-:W0:Y:S04]  /*59f20*/  LDCU UR58, c[0x0][0x398] ;  /* 0x00007300ff3a77ac */ /* 0x000e280008000800 */
        /* <DEDUP_REMOVED lines=14> */
[----:B------:R-:W-:-:S04]  /*5a010*/  LOP3.LUT R48, R48, 0xfffffff7, RZ, 0xc0, !PT ;  /* 0xfffffff730307812 */ /* 0x000fc800078ec0ff */
[----:B------:R-:W-:Y:S02]  /*5a020*/  @P0 LOP3.LUT R48, R48, 0x8, RZ, 0xfc, !PT ;  /* 0x0000000830300812 */ /* 0x000fe400078efcff */
[----:B------:R-:W-:Y:S01]  /*5a030*/  ISETP.GE.AND P0, PT, R8, UR20, PT ;  /* 0x0000001408007c0c */ /* 0x000fe2000bf06270 */
[----:B------:R0:W-:Y:S01]  /*5a040*/  STL [R1+0x26c], R6 ;  /* 0x00026c0601007387 */ /* 0x0001e20000100800 */
[----:B------:R-:W-:Y:S01]  /*5a050*/  LOP3.LUT R48, R48, 0xfffffffb, RZ, 0xc0, !PT ;  /* 0xfffffffb30307812 */ /* 0x000fe200078ec0ff */
[----:B------:R-:W0:Y:S01]  /*5a060*/  LDCU UR20, c[0x0][0x39c] ;  /* 0x00007380ff1477ac */ /* 0x000e220008000800 */
[----:B------:R-:W-:Y:S02]  /*5a070*/  ISETP.LT.AND P1, PT, R61, UR52, !P0 ;  /* 0x000000343d007c0c */ /* 0x000fe4000c721270 */
[----:B------:R-:W-:Y:S01]  /*5a080*/  ISETP.LT.AND P0, PT, R60, UR58, !P0 ;  /* 0x0000003a3c007c0c */ /* 0x000fe2000c701270 */
[----:B------:R-:W0:Y:S01]  /*5a090*/  LDCU UR52, c[0x0][0x398] ;  /* 0x00007300ff3477ac */ /* 0x000e220008000800 */
[----:B------:R-:W-:-:S02]  /*5a0a0*/  SHF.R.U32.HI R8, RZ, 0x8, R10 ;  /* 0x00000008ff087819 */ /* 0x000fc4000001160a */
[----:B------:R-:W-:Y:S01]  /*5a0b0*/  SHF.R.U32.HI R12, RZ, 0x8, R11 ;  /* 0x00000008ff0c7819 */ /* 0x000fe2000001160b */
[----:B------:R-:W1:Y:S06]  /*5a0c0*/  LDCU UR58, c[0x0][0x398] ;  /* 0x00007300ff3a77ac */ /* 0x000e6c0008000800 */
[----:B------:R-:W-:-:S04]  /*5a0d0*/  @P1 LOP3.LUT R48, R48, 0x4, RZ, 0xfc, !PT ;  /* 0x0000000430301812 */ /* 0x000fc800078efcff */
[----:B------:R-:W-:Y:S02]  /*5a0e0*/  LOP3.LUT R48, R48, 0xfffffffe, RZ, 0xc0, !PT ;  /* 0xfffffffe30307812 */ /* 0x000fe400078ec0ff */
[--C-:B------:R-:W-:Y:S02]  /*5a0f0*/  SHF.R.U32.HI R10, RZ, 0x8, R9.reuse ;  /* 0x00000008ff0a7819 */ /* 0x100fe40000011609 */
[----:B------:R-:W-:Y:S02]  /*5a100*/  @P0 LOP3.LUT R48, R48, 0x1, RZ, 0xfc, !PT ;  /* 0x0000000130300812 */ /* 0x000fe400078efcff */
[----:B0-----:R-:W-:Y:S02]  /*5a110*/  PRMT R6, R11, 0x3340, R9 ;  /* 0x000033400b067816 */ /* 0x001fe40000000009 */
[----:B------:R-:W-:Y:S02]  /*5a120*/  LOP3.LUT R9, R13, 0xffff, RZ, 0xc0, !PT ;  /* 0x0000ffff0d097812 */ /* 0x000fe400078ec0ff */
[----:B------:R-:W-:-:S02]  /*5a130*/  LOP3.LUT R8, R8, 0xffff, RZ, 0xc0, !PT ;  /* 0x0000ffff08087812 */ /* 0x000fc400078ec0ff */
[----:B------:R-:W-:Y:S02]  /*5a140*/  LOP3.LUT R11, R12, 0xffff, RZ, 0xc0, !PT ;  /* 0x0000ffff0c0b7812 */ /* 0x000fe400078ec0ff */
[----:B------:R-:W-:Y:S01]  /*5a150*/  LOP3.LUT R10, R10, 0xffff, RZ, 0xc0, !PT ;  /* 0x0000ffff0a0a7812 */ /* 0x000fe200078ec0ff */
[----:B------:R-:W-:Y:S01]  /*5a160*/  STL [R1+0x1748], R48 ;  /* 0x0017483001007387 */ /* 0x000fe20000100800 */
[----:B------:R-:W-:-:S03]  /*5a170*/  PRMT R7, R9, 0x3340, R8 ;  /* 0x0000334009077816 */ /* 0x000fc60000000008 */
[----:B------:R0:W-:Y:S01]  /*5a180*/  STL [R1+0x268], R6 ;  /* 0x0002680601007387 */ /* 0x0001e20000100800 */
[----:B------:R-:W-:-:S03]  /*5a190*/  LOP3.LUT R12, R45, 0xffff, RZ, 0xc0, !PT ;  /* 0x0000ffff2d0c7812 */ /* 0x000fc600078ec0ff */
[----:B------:R-:W-:Y:S01]  /*5a1a0*/  STL [R1+0xc4], R7 ;  /* 0x0000c40701007387 */ /* 0x000fe20000100800 */
[----:B0-----:R-:W-:-:S05]  /*5a1b0*/  PRMT R6, R11, 0x3340, R10 ;  /* 0x000033400b067816 */ /* 0x001fca000000000a */
[----:B------:R0:W-:Y:S04]  /*5a1c0*/  STL [R1+0xd8], R6 ;  /* 0x0000d80601007387 */ /* 0x0001e80000100800 */
[----:B------:R-:W2:Y:S01]  /*5a1d0*/  LDL.LU R45, [R1+0x165c] ;  /* 0x00165c00012d7983 */ /* 0x000ea20000300800 */
[----:B---3--:R-:W-:-:S03]  /*5a1e0*/  LOP3.LUT R11, R44, 0xffff, RZ, 0xc0, !PT ;  /* 0x0000ffff2c0b7812 */ /* 0x008fc600078ec0ff */
[----:B------:R-:W3:Y:S01]  /*5a1f0*/  LDL.LU R44, [R1+0x1654] ;  /* 0x00165400012c7983 */ /* 0x000ee20000300800 */
[----:B----4-:R-:W-:-:S03]  /*5a200*/  LOP3.LUT R10, R42, 0xffff, RZ, 0xc0, !PT ;  /* 0x0000ffff2a0a7812 */ /* 0x010fc600078ec0ff */
[----:B------:R-:W4:Y:S01]  /*5a210*/  LDL.LU R42, [R1+0x88] ;  /* 0x00008800012a7983 */ /* 0x000f220000300800 */
[----:B------:R-:W-:-:S05]  /*5a220*/  VIADD R8, R0, 0xa2 ;  /* 0x000000a200087836 */ /* 0x000fca0000000000 */
[----:B------:R-:W-:Y:S02]  /*5a230*/  ISETP.GE.AND P0, PT, R8, UR22, PT ;  /* 0x0000001608007c0c */ /* 0x000fe4000bf06270 */
[----:B--2---:R-:W-:Y:S02]  /*5a240*/  LOP3.LUT R9, R40, 0xffff, RZ, 0xc0, !PT ;  /* 0x0000ffff28097812 */ /* 0x004fe400078ec0ff */
[----:B------:R-:W-:Y:S01]  /*5a250*/  LOP3.LUT R49, R49, 0x7fffffff, RZ, 0xc0, !PT ;  /* 0x7fffffff31317812 */ /* 0x000fe200078ec0ff */
[----:B------:R-:W2:Y:S01]  /*5a260*/  LDL.LU R40, [R1+0x80] ;  /* 0x0000800001287983 */ /* 0x000ea20000300800 */
[----:B-1----:R-:W-:Y:S01]  /*5a270*/  ISETP.LT.AND P1, PT, R61, UR56, !P0 ;  /* 0x000000383d007c0c */ /* 0x002fe2000c721270 */
[----:B------:R-:W-:Y:S01]  /*5a280*/  VIADD R8, R0, 0xa3 ;  /* 0x000000a300087836 */ /* 0x000fe20000000000 */
[----:B------:R-:W-:Y:S01]  /*5a290*/  ISETP.LT.AND P0, PT, R60, UR57, !P0 ;  /* 0x000000393c007c0c */ /* 0x000fe2000c701270 */
[----:B------:R-:W1:Y:S01]  /*5a2a0*/  LDCU UR56, c[0x0][0x398] ;  /* 0x00007300ff3877ac */ /* 0x000e620008000800 */
[----:B0-----:R-:W-:-:S02]  /*5a2b0*/  PRMT R6, R12, 0x3340, R10 ;  /* 0x000033400c067816 */ /* 0x001fc4000000000a */
[----:B------:R-:W-:Y:S01]  /*5a2c0*/  SHF.R.U32.HI R13, RZ, 0x8, R12 ;  /* 0x00000008ff0d7819 */ /* 0x000fe2000001160c */
[----:B------:R-:W0:Y:S01]  /*5a2d0*/  LDCU UR57, c[0x0][0x398] ;  /* 0x00007300ff3977ac */ /* 0x000e220008000800 */
[----:B------:R-:W-:Y:S01]  /*5a2e0*/  VIADD R48, R0, 0xdc ;  /* 0x000000dc00307836 */ /* 0x000fe20000000000 */
        /* <DEDUP_REMOVED lines=9> */
[----:B------:R-:W-:Y:S02]  /*5a380*/  SHF.R.U32.HI R10, RZ, 0x8, R9 ;  /* 0x00000008ff0a7819 */ /* 0x000fe40000011609 */
[----:B------:R-:W-:-:S02]  /*5a390*/  LOP3.LUT R8, R8, 0xffff, RZ, 0xc0, !PT ;  /* 0x0000ffff08087812 */ /* 0x000fc400078ec0ff */
[----:B0-----:R-:W-:Y:S02]  /*5a3a0*/  PRMT R6, R11, 0x3340, R9 ;  /* 0x000033400b067816 */ /* 0x001fe40000000009 */
[----:B------:R-:W-:Y:S02]  /*5a3b0*/  LOP3.LUT R9, R13, 0xffff, RZ, 0xc0, !PT ;  /* 0x0000ffff0d097812 */ /* 0x000fe400078ec0ff */
[----:B------:R-:W-:Y:S02]  /*5a3c0*/  LOP3.LUT R11, R12, 0xffff, RZ, 0xc0, !PT ;  /* 0x0000ffff0c0b7812 */ /* 0x000fe400078ec0ff */
[----:B------:R-:W-:Y:S01]  /*5a3d0*/  LOP3.LUT R10, R10, 0xffff, RZ, 0xc0, !PT ;  /* 0x0000ffff0a0a7812 */ /* 0x000fe200078ec0ff */
[----:B------:R0:W-:Y:S01]  /*5a3e0*/  STL [R1+0x264], R6 ;  /* 0x0002640601007387 */ /* 0x0001e20000100800 */
[----:B------:R-:W-:-:S05]  /*5a3f0*/  PRMT R7, R9, 0x3340, R8 ;  /* 0x0000334009077816 */ /* 0x000fca0000000008 */
[----:B------:R-:W-:Y:S01]  /*5a400*/  STL [R1+0xc0], R7 ;  /* 0x0000c00701007387 */ /* 0x000fe20000100800 */
[----:B0-----:R-:W-:-:S05]  /*5a410*/  PRMT R6, R11, 0x3340, R10 ;  /* 0x000033400b067816 */ /* 0x001fca000000000a */
[----:B------:R0:W-:Y:S01]  /*5a420*/  STL [R1+0x164], R6 ;  /* 0x0001640601007387 */ /* 0x0001e20000100800 */
        /* <DEDUP_REMOVED lines=12> */
[----:B------:R-:W2:Y:S01]  /*5a4f0*/  LDCU UR58, c[0x0][0x398] ;  /* 0x00007300ff3a77ac */ /* 0x000ea20008000800 */
        /* <DEDUP_REMOVED lines=42> */
[----:B------:R-:W-:Y:S01]  /*5a7a0*/  LOP3.LUT R9, R40, 0xffff, RZ, 0xc0, !PT ;  /* 0x0000ffff28097812 */ /* 0x000fe200078ec0ff */
        /* <DEDUP_REMOVED lines=11> */
[----:B------:R-:W-:Y:S01]  /*5a860*/  LOP3.LUT R12, R45, 0xffff, RZ, 0xc0, !PT ;  /* 0x0000ffff2d0c7812 */ /* 0x000fe200078ec0ff */
[----:B------:R-:W1:Y:S01]  /*5a870*/  LDCU UR57, c[0x0][0x398] ;  /* 0x00007300ff3977ac */ /* 0x000e620008000800 */
[----:B------:R-:W1:Y:S07]  /*5a880*/  LDCU UR30, c[0x0][0x39c] ;  /* 0x00007380ff1e77ac */ /* 0x000e6e0008000800 */
[----:B------:R-:W-:-:S04]  /*5a890*/  @P1 LOP3.LUT R49, R49, 0x10000, RZ, 0xfc, !PT ;  /* 0x0001000031311812 */ /* 0x000fc800078efcff */
[----:B------:R-:W-:Y:S02]  /*5a8a0*/  LOP3.LUT R49, R49, 0xffffdfff, RZ, 0xc0, !PT ;  /* 0xffffdfff31317812 */ /* 0x000fe400078ec0ff */
[----:B0-----:R-:W-:Y:S02]  /*5a8b0*/  PRMT R6, R12, 0x3340, R10 ;  /* 0x000033400c067816 */ /* 0x001fe4000000000a */
[----:B------:R-:W-:Y:S02]  /*5a8c0*/  @P0 LOP3.LUT R49, R49, 0x2000, RZ, 0xfc, !PT ;  /* 0x0000200031310812 */ /* 0x000fe400078efcff */
[----:B------:R-:W-:Y:S02]  /*5a8d0*/  ISETP.GE.AND P0, PT, R8, UR32, PT ;  /* 0x0000002008007c0c */ /* 0x000fe4000bf06270 */
[----:B------:R-:W-:Y:S01]  /*5a8e0*/  SHF.R.U32.HI R13, RZ, 0x8, R12 ;  /* 0x00000008ff0d7819 */ /* 0x000fe2000001160c */
[----:B------:R0:W-:Y:S01]  /*5a8f0*/  STL [R1+0x260], R6 ;  /* 0x0002600601007387 */ /* 0x0001e20000100800 */
[----:B------:R-:W-:Y:S01]  /*5a900*/  SHF.R.U32.HI R8, RZ, 0x8, R10 ;  /* 0x00000008ff087819 */ /* 0x000fe2000001160a */
[----:B------:R-:W1:Y:S01]  /*5a910*/  LDCU UR32, c[0x0][0x39c] ;  /* 0x00007380ff2077ac */ /* 0x000e620008000800 */
[----:B------:R-:W-:-:S02]  /*5a920*/  SHF.R.U32.HI R12, RZ, 0x8, R11 ;  /* 0x00000008ff0c7819 */ /* 0x000fc4000001160b */
[--C-:B------:R-:W-:Y:S02]  /*5a930*/  SHF.R.U32.HI R10, RZ, 0x8, R9.reuse ;  /* 0x00000008ff0a7819 */ /* 0x100fe40000011609 */
[----:B------:R-:W-:Y:S02]  /*5a940*/  LOP3.LUT R8, R8, 0xffff, RZ, 0xc0, !PT ;  /* 0x0000ffff08087812 */ /* 0x000fe400078ec0ff */
[----:B0-----:R-:W-:Y:S02]  /*5a950*/  PRMT R6, R11, 0x3340, R9 ;  /* 0x000033400b067816 */ /* 0x001fe40000000009 */
        /* <DEDUP_REMOVED lines=15> */
[----:B--2---:R-:W-:Y:S02]  /*5aa50*/  ISETP.LT.AND P1, PT, R61, UR52, !P0 ;  /* 0x000000343d007c0c */ /* 0x004fe4000c721270 */
[----:B------:R-:W-:Y:S01]  /*5aa60*/  LOP3.LUT R49, R49, 0xffffefff, RZ, 0xc0, !PT ;  /* 0xffffefff31317812 */ /* 0x000fe200078ec0ff */
[----:B------:R-:W-:Y:S01]  /*5aa70*/  VIADD R8, R0, 0xa8 ;  /* 0x000000a800087836 */ /* 0x000fe20000000000 */
[----:B------:R-:W-:Y:S01]  /*5aa80*/  ISETP.LT.AND P0, PT, R60, UR58, !P0 ;  /* 0x0000003a3c007c0c */ /* 0x000fe2000c701270 */
[----:B------:R-:W2:Y:S01]  /*5aa90*/  LDCU UR52, c[0x0][0x398] ;  /* 0x00007300ff3477ac */ /* 0x000ea20008000800 */
[----:B------:R-:W0:Y:S07]  /*5aaa0*/  LDCU UR58, c[0x0][0x398] ;  /* 0x00007300ff3a77ac */ /* 0x000e2e0008000800 */
        /* <DEDUP_REMOVED lines=10> */
[----:B------:R-:W0:Y:S01]  /*5ab50*/  LDCU UR57, c[0x0][0x398] ;  /* 0x00007300ff3977ac */ /* 0x000e220008000800 */
[----:B------:R-:W-:Y:S01]  /*5ab60*/  SHF.R.U32.HI R13, RZ, 0x8, R12 ;  /* 0x00000008ff0d7819 */ /* 0x000fe2000001160c */
[----:B------:R-:W3:Y:S01]  /*5ab70*/  LDL.LU R40, [R1+0x70] ;  /* 0x0000700001287983 */ /* 0x000ee20000300800 */
[----:B------:R-:W0:Y:S05]  /*5ab80*/  LDCU UR34, c[0x0][0x39c] ;  /* 0x00007380ff2277ac */ /* 0x000e2a0008000800 */
[----:B------:R-:W-:-:S04]  /*5ab90*/  @P1 LOP3.LUT R49, R49, 0x200, RZ, 0xfc, !PT ;  /* 0x0000020031311812 */ /* 0x000fc800078efcff */
[----:B------:R-:W-:-:S04]  /*5aba0*/  LOP3.LUT R49, R49, 0xffffff7f, RZ, 0xc0, !PT ;  /* 0xffffff7f31317812 */ /* 0x000fc800078ec0ff */
[----:B------:R-:W-:Y:S02]  /*5abb0*/  @P0 LOP3.LUT R49, R49, 0x80, RZ, 0xfc, !PT ;  /* 0x0000008031310812 */ /* 0x000fe400078efcff */
[----:B------:R-:W-:Y:S01]  /*5abc0*/  ISETP.GE.AND P0, PT, R8, UR36, PT ;  /* 0x0000002408007c0c */ /* 0x000fe2000bf06270 */
[----:B------:R-:W1:Y:S03]  /*5abd0*/  LDCU UR36, c[0x0][0x39c] ;  /* 0x00007380ff2477ac */ /* 0x000e660008000800 */
[----:B--2---:R-:W-:Y:S01]  /*5abe0*/  ISETP.LT.AND P1, PT, R61, UR52, !P0 ;  /* 0x000000343d007c0c */ /* 0x004fe2000c721270 */
[----:B------:R-:W2:Y:S01]  /*5abf0*/  LDCU UR52, c[0x0][0x398] ;  /* 0x00007300ff3477ac */ /* 0x000ea20008000800 */
[--C-:B0-----:R-:W-:Y:S02]  /*5ac00*/  PRMT R6, R12, 0x3340, R10.reuse ;  /* 0x000033400c067816 */ /* 0x101fe4000000000a */
[----:B------:R-:W-:Y:S01]  /*5ac10*/  ISETP.LT.AND P0, PT, R60, UR58, !P0 ;  /* 0x0000003a3c007c0c */ /* 0x000fe2000c701270 */
[----:B------:R-:W0:Y:S01]  /*5ac20*/  LDCU UR58, c[0x0][0x398] ;  /* 0x00007300ff3a77ac */ /* 0x000e220008000800 */
[----:B------:R-:W-:Y:S01]  /*5ac30*/  SHF.R.U32.HI R8, RZ, 0x8, R10 ;  /* 0x00000008ff087819 */ /* 0x000fe2000001160a */
[----:B------:R1:W-:Y:S01]  /*5ac40*/  STL [R1+0x288], R6 ;  /* 0x0002880601007387 */ /* 0x0003e20000100800 */
[----:B------:R-:W-:-:S02]  /*5ac50*/  LOP3.LUT R49, R49, 0xffffffdf, RZ, 0xc0, !PT ;  /* 0xffffffdf31317812 */ /* 0x000fc400078ec0ff */
[--C-:B------:R-:W-:Y:S02]  /*5ac60*/  SHF.R.U32.HI R10, RZ, 0x8, R9.reuse ;  /* 0x00000008ff0a7819 */ /* 0x100fe40000011609 */
[----:B------:R-:W-:Y:S02]  /*5ac70*/  LOP3.LUT R8, R8, 0xffff, RZ, 0xc0, !PT ;  /* 0x0000ffff08087812 */ /* 0x000fe400078ec0ff */
[----:B------:R-:W-:Y:S02]  /*5ac80*/  @P1 LOP3.LUT R49, R49, 0x20, RZ, 0xfc, !PT ;  /* 0x0000002031311812 */ /* 0x000fe400078efcff */
[----:B-1----:R-:W-:Y:S02]  /*5ac90*/  PRMT R6, R11, 0x3340, R9 ;  /* 0x000033400b067816 */ /* 0x002fe40000000009 */
[----:B------:R-:W-:Y:S02]  /*5aca0*/  LOP3.LUT R9, R13, 0xffff, RZ, 0xc0, !PT ;  /* 0x0000ffff0d097812 */ /* 0x000fe400078ec0ff */
[----:B------:R-:W-:-:S02]  /*5acb0*/  LOP3.LUT R49, R49, 0xfffffff7, RZ, 0xc0, !PT ;  /* 0xfffffff731317812 */ /* 0x000fc400078ec0ff */
[----:B------:R-:W-:Y:S01]  /*5acc0*/  PRMT R7, R9, 0x3340, R8 ;  /* 0x0000334009077816 */ /* 0x000fe20000000008 */
[----:B------:R-:W-:Y:S01]  /*5acd0*/  VIADD R8, R0, 0xaa ;  /* 0x000000aa00087836 */ /* 0x000fe20000000000 */
[----:B------:R-:W-:-:S04]  /*5ace0*/  @P0 LOP3.LUT R49, R49, 0x8, RZ, 0xfc, !PT ;  /* 0x0000000831310812 */ /* 0x000fc800078efcff */
[----:B------:R-:W-:Y:S02]  /*5acf0*/  ISETP.GE.AND P0, PT, R8, UR38, PT ;  /* 0x0000002608007c0c */ /* 0x000fe4000bf06270 */
[----:B------:R-:W-:Y:S02]  /*5ad00*/  SHF.R.U32.HI R12, RZ, 0x8, R11 ;  /* 0x00000008ff0c7819 */ /* 0x000fe4000001160b */
[----:B------:R-:W-:Y:S02]  /*5ad10*/  LOP3.LUT R10, R10, 0xffff, RZ, 0xc0, !PT ;  /* 0x0000ffff0a0a7812 */ /* 0x000fe400078ec0ff */
[----:B------:R-:W-:Y:S01]  /*5ad20*/  LOP3.LUT R49, R49, 0xfffffffd, RZ, 0xc0, !PT ;  /* 0xfffffffd31317812 */ /* 0x000fe200078ec0ff */
[----:B------:R1:W-:Y:S01]  /*5ad30*/  STL [R1+0x2a4], R6 ;  /* 0x0002a40601007387 */ /* 0x0003e20000100800 */
[----:B------:R-:W-:Y:S01]  /*5ad40*/  ISETP.LT.AND P1, PT, R61, UR56, !P0 ;  /* 0x000000383d007c0c */ /* 0x000fe2000c721270 */
[----:B------:R-:W-:Y:S01]  /*5ad50*/  VIADD R8, R0, 0xab ;  /* 0x000000ab00087836 */ /* 0x000fe20000000000 */
[----:B------:R-:W-:Y:S01]  /*5ad60*/  LOP3.LUT R11, R12, 0xffff, RZ, 0xc0, !PT ;  /* 0x0000ffff0c0b7812 */ /* 0x000fe200078ec0ff */
[----:B------:R-:W-:Y:S01]  /*5ad70*/  STL [R1+0x1e8], R7 ;  /* 0x0001e80701007387 */ /* 0x000fe20000100800 */
[----:B------:R-:W-:Y:S01]  /*5ad80*/  LOP3.LUT R50, R50, 0x7fffffff, RZ, 0xc0, !PT ;  /* 0x7fffffff32327812 */ /* 0x000fe200078ec0ff */
[----:B------:R-:W0:Y:S01]  /*5ad90*/  LDCU UR56, c[0x0][0x398] ;  /* 0x00007300ff3877ac */ /* 0x000e220008000800 */
[----:B-1----:R-:W-:Y:S01]  /*5ada0*/  PRMT R6, R11, 0x3340, R10 ;  /* 0x000033400b067816 */ /* 0x002fe2000000000a */
[----:B------:R-:W1:Y:S06]  /*5adb0*/  LDCU UR38, c[0x0][0x39c] ;  /* 0x00007380ff2677ac */ /* 0x000e6c0008000800 */
[----:B------:R-:W-:Y:S01]  /*5adc0*/  @P1 LOP3.LUT R49, R49, 0x2, RZ, 0xfc, !PT ;  /* 0x0000000231311812 */ /* 0x000fe200078efcff */
[----:B------:R0:W-:Y:S04]  /*5add0*/  STL [R1+0x1ec], R6 ;  /* 0x0001ec0601007387 */ /* 0x0001e80000100800 */
[----:B------:R-:W-:Y:S01]  /*5ade0*/  STL [R1+0x1734], R49 ;  /* 0x0017343101007387 */ /* 0x000fe20000100800 */
[----:B----4-:R-:W-:-:S03]  /*5adf0*/  LOP3.LUT R10, R42, 0xffff, RZ, 0xc0, !PT ;  /* 0x0000ffff2a0a7812 */ /* 0x010fc600078ec0ff */
[----:B------:R-:W4:Y:S01]  /*5ae00*/  LDL.LU R42, [R1+0x98] ;  /* 0x00009800012a7983 */ /* 0x000f220000300800 */
[----:B------:R-:W-:Y:S01]  /*5ae10*/  ISETP.LT.AND P0, PT, R60, UR57, !P0 ;  /* 0x000000393c007c0c */ /* 0x000fe2000c701270 */
[----:B------:R-:W1:Y:S01]  /*5ae20*/  LDCU UR57, c[0x0][0x398] ;  /* 0x00007300ff3977ac */ /* 0x000e620008000800 */
[----:B------:R-:W-:Y:S02]  /*5ae30*/  LOP3.LUT R12, R45, 0xffff, RZ, 0xc0, !PT ;  /* 0x0000ffff2d0c7812 */ /* 0x000fe400078ec0ff */
[----:B---3--:R-:W-:Y:S02]  /*5ae40*/  LOP3.LUT R11, R44, 0xffff, RZ, 0xc0, !PT ;  /* 0x0000ffff2c0b7812 */ /* 0x008fe400078ec0ff */
[----:B0-----:R-:W-:Y:S02]  /*5ae50*/  PRMT R6, R12, 0x3340, R10 ;  /* 0x000033400c067816 */ /* 0x001fe4000000000a */
[----:B------:R-:W-:Y:S02]  /*5ae60*/  SHF.R.U32.HI R13, RZ, 0x8, R12 ;  /* 0x00000008ff0d7819 */ /* 0x000fe4000001160c */
[----:B------:R-:W-:-:S03]  /*5ae70*/  SHF.R.U32.HI R12, RZ, 0x8, R11 ;  /* 0x00000008ff0c7819 */ /* 0x000fc6000001160b */
[----:B------:R-:W-:Y:S02]  /*5ae80*/  @P0 LOP3.LUT R50, R50, 0x80000000, RZ, 0xfc, !PT ;  /* 0x8000000032320812 */ /* 0x000fe400078efcff */
[----:B------:R-:W-:Y:S01]  /*5ae90*/  ISETP.GE.AND P0, PT, R8, UR40, PT ;  /* 0x0000002808007c0c */ /* 0x000fe2000bf06270 */
[----:B------:R0:W-:Y:S01]  /*5aea0*/  STL [R1+0x2a8], R6 ;  /* 0x0002a80601007387 */ /* 0x0001e20000100800 */
[----:B------:R-:W-:Y:S02]  /*5aeb0*/  SHF.R.U32.HI R8, RZ, 0x8, R10 ;  /* 0x00000008ff087819 */ /* 0x000fe4000001160a */
[----:B------:R-:W-:Y:S02]  /*5aec0*/  LOP3.LUT R9, R40, 0xffff, RZ, 0xc0, !PT ;  /* 0x0000ffff28097812 */ /* 0x000fe400078ec0ff */
[----:B----4-:R-:W-:Y:S01]  /*5aed0*/  PRMT R41, R42, 0x5410, R41 ;  /* 0x000054102a297816 */ /* 0x010fe20000000029 */
[C---:B------:R-:W-:Y:S01]  /*5aee0*/  VIADD R45, R0.reuse, 0xe5 ;  /* 0x000000e5002d7836 */ /* 0x040fe20000000000 */
[--C-:B------:R-:W-:Y:S01]  /*5aef0*/  SHF.R.U32.HI R10, RZ, 0x8, R9.reuse ;  /* 0x00000008ff0a7819 */ /* 0x100fe20000011609 */
[C---:B------:R-:W-:Y:S01]  /*5af00*/  VIADD R44, R0.reuse, 0xe6 ;  /* 0x000000e6002c7836 */ /* 0x040fe20000000000 */
[----:B0-----:R-:W-:Y:S01]  /*5af10*/  PRMT R6, R11, 0x3340, R9 ;  /* 0x000033400b067816 */ /* 0x001fe20000000009 */
[----:B------:R-:W-:Y:S01]  /*5af20*/  VIADD R49, R0, 0xbe ;  /* 0x000000be00317836 */ /* 0x000fe20000000000 */
[----:B------:R-:W-:Y:S01]  /*5af30*/  LOP3.LUT R9, R13, 0xffff, RZ, 0xc0, !PT ;  /* 0x0000ffff0d097812 */ /* 0x000fe200078ec0ff */
[----:B------:R-:W0:Y:S01]  /*5af40*/  LDCU UR40, c[0x0][0x39c] ;  /* 0x00007380ff2877ac */ /* 0x000e220008000800 */
[----:B------:R-:W-:-:S02]  /*5af50*/  LOP3.LUT R8, R8, 0xffff, RZ, 0xc0, !PT ;  /* 0x0000ffff08087812 */ /* 0x000fc400078ec0ff */
[----:B------:R-:W-:Y:S02]  /*5af60*/  LOP3.LUT R11, R12, 0xffff, RZ, 0xc0, !PT ;  /* 0x0000ffff0c0b7812 */ /* 0x000fe400078ec0ff */
[----:B------:R-:W-:Y:S01]  /*5af70*/  LOP3.LUT R10, R10, 0xffff, RZ, 0xc0, !PT ;  /* 0x0000ffff0a0a7812 */ /* 0x000fe200078ec0ff */
[----:B------:R3:W-:Y:S01]  /*5af80*/  STL [R1+0x2c8], R6 ;  /* 0x0002c80601007387 */ /* 0x0007e20000100800 */
[----:B------:R-:W-:Y:S02]  /*5af90*/  PRMT R7, R9, 0x3340, R8 ;  /* 0x0000334009077816 */ /* 0x000fe40000000008 */
[----:B------:R-:W-:-:S03]  /*5afa0*/  PRMT R40, R58, 0x5410, R59 ;  /* 0x000054103a287816 */ /* 0x000fc6000000003b */
[----:B------:R4:W-:Y:S01]  /*5afb0*/  STL [R1+0x1f0], R7 ;  /* 0x0001f00701007387 */ /* 0x0009e20000100800 */
[----:B---3--:R-:W-:-:S05]  /*5afc0*/  PRMT R6, R11, 0x3340, R10 ;  /* 0x000033400b067816 */ /* 0x008fca000000000a */
[----:B------:R3:W-:Y:S01]  /*5afd0*/  STL [R1+0x1f4], R6 ;  /* 0x0001f40601007387 */ /* 0x0007e20000100800 */
[----:B------:R-:W-:-:S03]  /*5afe0*/  PRMT R42, R4, 0x5410, R3 ;  /* 0x00005410042a7816 */ /* 0x000fc60000000003 */
[----:B------:R-:W3:Y:S04]  /*5aff0*/  LDL.LU R59, [R1+0x1680] ;  /* 0x00168000013b7983 */ /* 0x000ee80000300800 */
[----:B------:R-:W3:Y:S04]  /*5b000*/  LDL.LU R58, [R1+0x1678] ;  /* 0x00167800013a7983 */ /* 0x000ee80000300800 */
[----:B------:R-:W-:Y:S04]  /*5b010*/  STL [R1+0x170c], R40 ;  /* 0x00170c2801007387 */ /* 0x000fe80000100800 */
[----:B------:R-:W-:Y:S04]  /*5b020*/  STL [R1+0x1710], R41 ;  /* 0x0017102901007387 */ /* 0x000fe80000100800 */
[----:B------:R-:W3:Y:S04]  /*5b030*/  LDL.LU R3, [R1+0x1770] ;  /* 0x0017700001037983 */ /* 0x000ee80000300800 */
[----:B------:R-:W3:Y:S01]  /*5b040*/  LDL.LU R4, [R1+0x176c] ;  /* 0x00176c0001047983 */ /* 0x000ee20000300800 */
[----:B--2---:R-:W-:-:S02]  /*5b050*/  ISETP.LT.AND P1, PT, R61, UR52, !P0 ;  /* 0x000000343d007c0c */ /* 0x004fc4000c721270 */
        /* <DEDUP_REMOVED lines=13> */
[----:B-1----:R-:W-:Y:S01]  /*5b130*/  ISETP.LT.AND P0, PT, R60, UR57, !P0 ;  /* 0x000000393c007c0c */ /* 0x002fe2000c701270 */
[----:B------:R-:W1:Y:S01]  /*5b140*/  LDCU UR57, c[0x0][0x398] ;  /* 0x00007300ff3977ac */ /* 0x000e620008000800 */
[----:B------:R0:W-:Y:S01]  /*5b150*/  STL [R1+0x1714], R42 ;  /* 0x0017142a01007387 */ /* 0x0001e20000100800 */
[----:B----4-:R-:W-:-:S02]  /*5b160*/  VIADD R7, R0, 0xdf ;  /* 0x000000df00077836 */ /* 0x010fc40000000000 */
[----:B---3--:R-:W-:Y:S01]  /*5b170*/  VIADD R6, R0, 0xe0 ;  /* 0x000000e000067836 */ /* 0x008fe20000000000 */
[----:B------:R-:W3:Y:S05]  /*5b180*/  LDCU UR42, c[0x0][0x39c] ;  /* 0x00007380ff2a77ac */ /* 0x000eea0008000800 */
        /* <DEDUP_REMOVED lines=8> */
[----:B0-----:R-:W-:Y:S01]  /*5b210*/  ISETP.LT.AND P0, PT, R60, UR58, !P0 ;  /* 0x0000003a3c007c0c */ /* 0x001fe2000c701270 */
[----:B------:R-:W0:Y:S01]  /*5b220*/  LDCU UR58, c[0x0][0x398] ;  /* 0x00007300ff3a77ac */ /* 0x000e220008000800 */
[----:B------:R4:W-:Y:S01]  /*5b230*/  STL [R1+0x1718], R33 ;  /* 0x0017182101007387 */ /* 0x0009e20000100800 */
[----:B------:R-:W-:-:S02]  /*5b240*/  LOP3.LUT R12, R59, 0xffff, RZ, 0xc0, !PT ;  /* 0x0000ffff3b0c7812 */ /* 0x000fc400078ec0ff */
[----:B------:R-:W-:Y:S02]  /*5b250*/  LOP3.LUT R11, R58, 0xffff, RZ, 0xc0, !PT ;  /* 0x0000ffff3a0b7812 */ /* 0x000fe400078ec0ff */
[----:B------:R-:W-:Y:S02]  /*5b260*/  LOP3.LUT R9, R3, 0xffff, RZ, 0xc0, !PT ;  /* 0x0000ffff03097812 */ /* 0x000fe400078ec0ff */
[----:B------:R-:W-:Y:S01]  /*5b270*/  LOP3.LUT R10, R4, 0xffff, RZ, 0xc0, !PT ;  /* 0x0000ffff040a7812 */ /* 0x000fe200078ec0ff */
[----:B------:R-:W-:Y:S01]  /*5b280*/  VIADD R42, R0, 0xca ;  /* 0x000000ca002a7836 */ /* 0x000fe20000000000 */
[----:B------:R-:W-:Y:S01]  /*5b290*/  @P1 LOP3.LUT R50, R50, 0x400000, RZ, 0xfc, !PT ;  /* 0x0040000032321812 */ /* 0x000fe200078efcff */
[----:B------:R-:W-:Y:S01]  /*5b2a0*/  VIADD R41, R0, 0xcb ;  /* 0x000000cb00297836 */ /* 0x000fe20000000000 */
[----:B------:R-:W0:Y:S02]  /*5b2b0*/  LDCU UR44, c[0x0][0x39c] ;  /* 0x00007380ff2c77ac */ /* 0x000e240008000800 */
[----:B------:R-:W-:-:S04]  /*5b2c0*/  LOP3.LUT R50, R50, 0xffefffff, RZ, 0xc0, !PT ;  /* 0xffefffff32327812 */ /* 0x000fc800078ec0ff */
[----:B------:R-:W-:Y:S02]  /*5b2d0*/  @P0 LOP3.LUT R50, R50, 0x100000, RZ, 0xfc, !PT ;  /* 0x0010000032320812 */ /* 0x000fe400078efcff */
[----:B------:R-:W-:Y:S02]  /*5b2e0*/  ISETP.GE.AND P0, PT, R8, UR46, PT ;  /* 0x0000002e08007c0c */ /* 0x000fe4000bf06270 */
[----:B------:R-:W-:Y:S01]  /*5b2f0*/  LOP3.LUT R50, R50, 0xfff7ffff, RZ, 0xc0, !PT ;  /* 0xfff7ffff32327812 */ /* 0x000fe200078ec0ff */
[----:B------:R-:W-:Y:S01]  /*5b300*/  VIADD R8, R0, 0xaf ;  /* 0x000000af00087836 */ /* 0x000fe20000000000 */
[----:B------:R-:W-:Y:S01]  /*5b310*/  ISETP.LT.AND P1, PT, R61, UR56, !P0 ;  /* 0x000000383d007c0c */ /* 0x000fe2000c721270 */
[----:B------:R-:W0:Y:S01]  /*5b320*/  LDCU UR56, c[0x0][0x398] ;  /* 0x00007300ff3877ac */ /* 0x000e220008000800 */
[----:B-1----:R-:W-:Y:S02]  /*5b330*/  ISETP.LT.AND P0, PT, R60, UR57, !P0 ;  /* 0x000000393c007c0c */ /* 0x002fe4000c701270 */
[----:B------:R-:W-:Y:S01]  /*5b340*/  PRMT R3, R12, 0x3340, R10 ;  /* 0x000033400c037816 */ /* 0x000fe2000000000a */
[----:B------:R-:W1:Y:S01]  /*5b350*/  LDCU UR57, c[0x0][0x398] ;  /* 0x00007300ff3977ac */ /* 0x000e620008000800 */
[----:B------:R-:W-:Y:S01]  /*5b360*/  SHF.R.U32.HI R13, RZ, 0x8, R12 ;  /* 0x00000008ff0d7819 */ /* 0x000fe2000001160c */
[----:B----4-:R-:W-:-:S02]  /*5b370*/  VIADD R33, R0, 0xc9 ;  /* 0x000000c900217836 */ /* 0x010fc40000000000 */
[----:B------:R-:W-:Y:S01]  /*5b380*/  VIADD R40, R0, 0xcc ;  /* 0x000000cc00287836 */ /* 0x000fe20000000000 */
[----:B------:R-:W4:Y:S03]  /*5b390*/  LDCU UR46, c[0x0][0x39c] ;  /* 0x00007380ff2e77ac */ /* 0x000f260008000800 */
[----:B------:R-:W-:-:S04]  /*5b3a0*/  @P1 LOP3.LUT R50, R50, 0x80000, RZ, 0xfc, !PT ;  /* 0x0008000032321812 */ /* 0x000fc800078efcff */
[----:B------:R-:W-:-:S04]  /*5b3b0*/  LOP3.LUT R50, R50, 0xfffdffff, RZ, 0xc0, !PT ;  /* 0xfffdffff32327812 */ /* 0x000fc800078ec0ff */
[----:B------:R-:W-:Y:S02]  /*5b3c0*/  @P0 LOP3.LUT R50, R50, 0x20000, RZ, 0xfc, !PT ;  /* 0x0002000032320812 */ /* 0x000fe400078efcff */
[----:B------:R-:W-:Y:S01]  /*5b3d0*/  ISETP.GE.AND P0, PT, R8, UR48, PT ;  /* 0x0000003008007c0c */ /* 0x000fe2000bf06270 */
[----:B------:R1:W-:Y:S01]  /*5b3e0*/  STL [R1+0x2cc], R3 ;  /* 0x0002cc0301007387 */ /* 0x0003e20000100800 */
[----:B------:R-:W-:Y:S01]  /*5b3f0*/  SHF.R.U32.HI R8, RZ, 0x8, R10 ;  /* 0x00000008ff087819 */ /* 0x000fe2000001160a */
[----:B------:R-:W-:Y:S01]  /*5b400*/  VIADD R59, R0, 0xd7 ;  /* 0x000000d7003b7836 */ /* 0x000fe20000000000 */
[----:B--2---:R-:W-:Y:S01]  /*5b410*/  ISETP.LT.AND P1, PT, R61, UR52, !P0 ;  /* 0x000000343d007c0c */ /* 0x004fe2000c721270 */
[----:B------:R-:W2:Y:S01]  /*5b420*/  LDCU UR52, c[0x0][0x398] ;  /* 0x00007300ff3477ac */ /* 0x000ea20008000800 */
[----:B0-----:R-:W-:Y:S02]  /*5b430*/  ISETP.LT.AND P0, PT, R60, UR58, !P0 ;  /* 0x0000003a3c007c0c */ /* 0x001fe4000c701270 */
[----:B------:R-:W-:Y:S01]  /*5b440*/  LOP3.LUT R50, R50, 0xffff7fff, RZ, 0xc0, !PT ;  /* 0xffff7fff32327812 */ /* 0x000fe200078ec0ff */
[----:B------:R-:W0:Y:S01]  /*5b450*/  LDCU UR58, c[0x0][0x398] ;  /* 0x00007300ff3a77ac */ /* 0x000e220008000800 */
[----:B------:R-:W-:-:S02]  /*5b460*/  SHF.R.U32.HI R10, RZ, 0x8, R9 ;  /* 0x00000008ff0a7819 */ /* 0x000fc40000011609 */
[----:B-1----:R-:W-:Y:S01]  /*5b470*/  PRMT R3, R11, 0x3340, R9 ;  /* 0x000033400b037816 */ /* 0x002fe20000000009 */
[----:B------:R-:W1:Y:S01]  /*5b480*/  LDCU UR48, c[0x0][0x39c] ;  /* 0x00007380ff3077ac */ /* 0x000e620008000800 */
[----:B------:R-:W-:Y:S02]  /*5b490*/  LOP3.LUT R9, R13, 0xffff, RZ, 0xc0, !PT ;  /* 0x0000ffff0d097812 */ /* 0x000fe400078ec0ff */
[----:B------:R-:W-:Y:S02]  /*5b4a0*/  LOP3.LUT R8, R8, 0xffff, RZ, 0xc0, !PT ;  /* 0x0000ffff08087812 */ /* 0x000fe400078ec0ff */
[----:B------:R-:W-:Y:S02]  /*5b4b0*/  @P1 LOP3.LUT R50, R50, 0x8000, RZ, 0xfc, !PT ;  /* 0x0000800032321812 */ /* 0x000fe400078efcff */
[----:B------:R-:W-:Y:S01]  /*5b4c0*/  PRMT R4, R9, 0x3340, R8 ;  /* 0x0000334009047816 */ /* 0x000fe20000000008 */
[----:B------:R-:W-:Y:S01]  /*5b4d0*/  VIADD R8, R0, 0xb0 ;  /* 0x000000b000087836 */ /* 0x000fe20000000000 */
        /* <DEDUP_REMOVED lines=8> */
[----:B------:R-:W-:-:S02]  /*5b560*/  SHF.R.U32.HI R12, RZ, 0x8, R11 ;  /* 0x00000008ff0c7819 */ /* 0x000fc4000001160b */
[----:B------:R-:W-:Y:S01]  /*5b570*/  LOP3.LUT R10, R10, 0xffff, RZ, 0xc0, !PT ;  /* 0x0000ffff0a0a7812 */ /* 0x000fe200078ec0ff */
[----:B------:R0:W-:Y:S01]  /*5b580*/  STL [R1+0x300], R3 ;  /* 0x0003000301007387 */ /* 0x0001e20000100800 */
[----:B------:R-:W-:Y:S01]  /*5b590*/  PRMT R9, R20, 0x5410, R16 ;  /* 0x0000541014097816 */ /* 0x000fe20000000010 */
[----:B------:R-:W0:Y:S04]  /*5b5a0*/  LDCU UR57, c[0x0][0x398] ;  /* 0x00007300ff3977ac */ /* 0x000e280008000800 */
[----:B------:R-:W-:Y:S01]  /*5b5b0*/  @P1 LOP3.LUT R50, R50, 0x800, RZ, 0xfc, !PT ;  /* 0x0000080032321812 */ /* 0x000fe200078efcff */
[----:B------:R-:W-:Y:S01]  /*5b5c0*/  VIADD R13, R0, 0xff ;  /* 0x000000ff000d7836 */ /* 0x000fe20000000000 */
[----:B------:R-:W1:Y:S02]  /*5b5d0*/  LDCU UR50, c[0x0][0x39c] ;  /* 0x00007380ff3277ac */ /* 0x000e640008000800 */
[----:B------:R-:W-:-:S04]  /*5b5e0*/  LOP3.LUT R50, R50, 0xfffffdff, RZ, 0xc0, !PT ;  /* 0xfffffdff32327812 */ /* 0x000fc800078ec0ff */
[----:B------:R-:W-:Y:S02]  /*5b5f0*/  @P0 LOP3.LUT R50, R50, 0x200, RZ, 0xfc, !PT ;  /* 0x0000020032320812 */ /* 0x000fe400078efcff */
[----:B------:R-:W-:Y:S01]  /*5b600*/  ISETP.GE.AND P0, PT, R8, UR4, PT ;  /* 0x0000000408007c0c */ /* 0x000fe2000bf06270 */
[----:B------:R-:W1:Y:S03]  /*5b610*/  LDCU UR4, c[0x0][0x398] ;  /* 0x00007300ff0477ac */ /* 0x000e660008000800 */
[----:B--2---:R-:W-:Y:S02]  /*5b620*/  ISETP.LT.AND P1, PT, R61, UR52, !P0 ;  /* 0x000000343d007c0c */ /* 0x004fe4000c721270 */
[----:B------:R-:W-:Y:S01]  /*5b630*/  LOP3.LUT R11, R12, 0xffff, RZ, 0xc0, !PT ;  /* 0x0000ffff0c0b7812 */ /* 0x000fe200078ec0ff */
[----:B------:R2:W-:Y:S01]  /*5b640*/  STL [R1+0x1f8], R4 ;  /* 0x0001f80401007387 */ /* 0x0005e20000100800 */
[----:B0-----:R-:W-:-:S02]  /*5b650*/  ISETP.LT.AND P0, PT, R60, UR58, !P0 ;  /* 0x0000003a3c007c0c */ /* 0x001fc4000c701270 */
[----:B------:R-:W-:Y:S01]  /*5b660*/  LOP3.LUT R50, R50, 0xffffff7f, RZ, 0xc0, !PT ;  /* 0xffffff7f32327812 */ /* 0x000fe200078ec0ff */
[C---:B------:R-:W-:Y:S01]  /*5b670*/  VIADD R12, R0.reuse, 0xb3 ;  /* 0x000000b3000c7836 */ /* 0x040fe20000000000 */
[----:B------:R-:W-:Y:S01]  /*5b680*/  PRMT R3, R11, 0x3340, R10 ;  /* 0x000033400b037816 */ /* 0x000fe2000000000a */
[C---:B------:R-:W-:Y:S01]  /*5b690*/  VIADD R10, R0.reuse, 0xb2 ;  /* 0x000000b2000a7836 */ /* 0x040fe20000000000 */
[----:B------:R-:W-:Y:S01]  /*5b6a0*/  PRMT R8, R21, 0x5410, R17 ;  /* 0x0000541015087816 */ /* 0x000fe20000000011 */
[----:B------:R-:W-:Y:S01]  /*5b6b0*/  VIADD R20, R0, 0xf8 ;  /* 0x000000f800147836 */ /* 0x000fe20000000000 */
[----:B------:R-:W0:Y:S01]  /*5b6c0*/  LDCU UR52, c[0x0][0x39c] ;  /* 0x00007380ff3477ac */ /* 0x000e220008000800 */
[----:B------:R-:W-:Y:S01]  /*5b6d0*/  @P1 LOP3.LUT R50, R50, 0x80, RZ, 0xfc, !PT ;  /* 0x0000008032321812 */ /* 0x000fe200078efcff */
[C---:B--2---:R-:W-:Y:S02]  /*5b6e0*/  VIADD R4, R0.reuse, 0xb5 ;  /* 0x000000b500047836 */ /* 0x044fe40000000000 */
[----:B------:R-:W-:Y:S01]  /*5b6f0*/  VIADD R16, R0, 0xfc ;  /* 0x000000fc00107836 */ /* 0x000fe20000000000 */
[----:B------:R-:W-:Y:S01]  /*5b700*/  LOP3.LUT R50, R50, 0xffffffbf, RZ, 0xc0, !PT ;  /* 0xffffffbf32327812 */ /* 0x000fe200078ec0ff */
[----:B------:R-:W2:Y:S03]  /*5b710*/  LDCU UR58, c[0x0][0x39c] ;  /* 0x00007380ff3a77ac */ /* 0x000ea60008000800 */
[----:B------:R-:W-:-:S02]  /*5b720*/  @P0 LOP3.LUT R50, R50, 0x40, RZ, 0xfc, !PT ;  /* 0x0000004032320812 */ /* 0x000fc400078efcff */
[----:B------:R-:W-:Y:S01]  /*5b730*/  ISETP.GE.AND P0, PT, R10, UR68, PT ;  /* 0x000000440a007c0c */ /* 0x000fe2000bf06270 */
[----:B------:R0:W-:Y:S01]  /*5b740*/  STL [R1+0x1fc], R3 ;  /* 0x0001fc0301007387 */ /* 0x0001e20000100800 */
[----:B------:R-:W-:Y:S02]  /*5b750*/  LOP3.LUT R50, R50, 0xffffffdf, RZ, 0xc0, !PT ;  /* 0xffffffdf32327812 */ /* 0x000fe400078ec0ff */
[----:B------:R-:W-:Y:S01]  /*5b760*/  PRMT R11, R18, 0x5410, R14 ;  /* 0x00005410120b7816 */ /* 0x000fe2000000000e */
[----:B------:R-:W2:Y:S01]  /*5b770*/  LDL.LU R58, [R1+0x1638] ;  /* 0x00163800013a7983 */ /* 0x000ea20000300800 */
[----:B------:R-:W-:Y:S01]  /*5b780*/  ISETP.LT.AND P1, PT, R61, UR56, !P0 ;  /* 0x000000383d007c0c */ /* 0x000fe2000c721270 */
[----:B------:R-:W-:Y:S01]  /*5b790*/  VIADD R21, R0, 0xf7 ;  /* 0x000000f700157836 */ /* 0x000fe20000000000 */
[----:B------:R-:W-:Y:S01]  /*5b7a0*/  ISETP.LT.AND P0, PT, R60, UR57, !P0 ;  /* 0x000000393c007c0c */ /* 0x000fe2000c701270 */
[----:B------:R1:W-:Y:S01]  /*5b7b0*/  STL [R1+0x171c], R34 ;  /* 0x00171c2201007387 */ /* 0x0003e20000100800 */
[----:B------:R-:W-:Y:S01]  /*5b7c0*/  PRMT R10, R19, 0x5410, R15 ;  /* 0x00005410130a7816 */ /* 0x000fe2000000000f */
[C---:B0-----:R-:W-:Y:S01]  /*5b7d0*/  VIADD R3, R0.reuse, 0xb4 ;  /* 0x000000b400037836 */ /* 0x041fe20000000000 */
[----:B------:R-:W0:Y:S01]  /*5b7e0*/  LDCU UR56, c[0x0][0x39c] ;  /* 0x00007380ff3877ac */ /* 0x000e220008000800 */
[----:B------:R-:W-:Y:S01]  /*5b7f0*/  VIADD R17, R0, 0xfb ;  /* 0x000000fb00117836 */ /* 0x000fe20000000000 */
[----:B------:R-:W0:Y:S05]  /*5b800*/  LDCU UR68, c[0x0][0x39c] ;  /* 0x00007380ff4477ac */ /* 0x000e2a0008000800 */
[----:B------:R-:W-:Y:S01]  /*5b810*/  @P1 LOP3.LUT R50, R50, 0x20, RZ, 0xfc, !PT ;  /* 0x0000002032321812 */ /* 0x000fe200078efcff */
[----:B------:R-:W-:Y:S01]  /*5b820*/  VIADD R18, R0, 0xfa ;  /* 0x000000fa00127836 */ /* 0x000fe20000000000 */
[----:B------:R-:W0:Y:S02]  /*5b830*/  LDCU UR57, c[0x0][0x39c] ;  /* 0x00007380ff3977ac */ /* 0x000e240008000800 */
[----:B------:R-:W-:-:S04]  /*5b840*/  LOP3.LUT R50, R50, 0xfffffff7, RZ, 0xc0, !PT ;  /* 0xfffffff732327812 */ /* 0x000fc800078ec0ff */
[----:B------:R-:W-:Y:S02]  /*5b850*/  @P0 LOP3.LUT R50, R50, 0x8, RZ, 0xfc, !PT ;  /* 0x0000000832320812 */ /* 0x000fe400078efcff */
[----:B------:R-:W-:-:S04]  /*5b860*/  ISETP.GE.AND P0, PT, R12, UR74, PT ;  /* 0x0000004a0c007c0c */ /* 0x000fc8000bf06270 */
[----:B-1----:R-:W-:Y:S02]  /*5b870*/  ISETP.LT.AND P1, PT, R61, UR4, !P0 ;  /* 0x000000043d007c0c */ /* 0x002fe4000c721270 */
[----:B------:R-:W-:Y:S01]  /*5b880*/  LOP3.LUT R50, R50, 0xfffffffb, RZ, 0xc0, !PT ;  /* 0xfffffffb32327812 */ /* 0x000fe200078ec0ff */
[----:B------:R1:W-:Y:S01]  /*5b890*/  STL [R1+0x1720], R32 ;  /* 0x0017202001007387 */ /* 0x0003e20000100800 */
[----:B------:R-:W-:Y:S01]  /*5b8a0*/  ISETP.LT.AND P0, PT, R60, UR60, !P0 ;  /* 0x0000003c3c007c0c */ /* 0x000fe2000c701270 */
[----:B------:R-:W-:Y:S01]  /*5b8b0*/  UMOV UR74, UR76 ;  /* 0x0000004c004a7c82 */ /* 0x000fe20008000000 */
[----:B------:R-:W-:Y:S01]  /*5b8c0*/  ISETP.GE.AND P5, PT, R18, UR43, PT ;  /* 0x0000002b12007c0c */ /* 0x000fe2000bfa6270 */
[C---:B------:R-:W-:Y:S02]  /*5b8d0*/  VIADD R19, R0.reuse, 0xf9 ;  /* 0x000000f900137836 */ /* 0x040fe40000000000 */
[C---:B------:R-:W-:Y:S02]  /*5b8e0*/  VIADD R15, R0.reuse, 0xfd ;  /* 0x000000fd000f7836 */ /* 0x040fe40000000000 */
[----:B------:R-:W-:-:S02]  /*5b8f0*/  VIADD R14, R0, 0xfe ;  /* 0x000000fe000e7836 */ /* 0x000fc40000000000 */
[----:B------:R-:W-:Y:S01]  /*5b900*/  VIADD R34, R0, 0xc8 ;  /* 0x000000c800227836 */ /* 0x000fe20000000000 */
[----:B------:R-:W-:Y:S01]  /*5b910*/  @P1 LOP3.LUT R50, R50, 0x4, RZ, 0xfc, !PT ;  /* 0x0000000432321812 */ /* 0x000fe200078efcff */
[----:B------:R-:W-:Y:S01]  /*5b920*/  STL [R1+0x1724], R8 ;  /* 0x0017240801007387 */ /* 0x000fe20000100800 */
[----:B-1----:R-:W-:Y:S01]  /*5b930*/  VIADD R32, R0, 0xc7 ;  /* 0x000000c700207836 */ /* 0x002fe20000000000 */
[----:B------:R-:W1:Y:S01]  /*5b940*/  LDCU UR60, c[0x0][0x39c] ;  /* 0x00007380ff3c77ac */ /* 0x000e620008000800 */
[----:B------:R-:W-:Y:S01]  /*5b950*/  LOP3.LUT R50, R50, 0xfffffffd, RZ, 0xc0, !PT ;  /* 0xfffffffd32327812 */ /* 0x000fe200078ec0ff */
[----:B------:R-:W-:Y:S01]  /*5b960*/  STL [R1+0x1728], R9 ;  /* 0x0017280901007387 */ /* 0x000fe20000100800 */
[C---:B------:R-:W-:Y:S01]  /*5b970*/  VIADD R61, R0.reuse, 0xd9 ;  /* 0x000000d9003d7836 */ /* 0x040fe20000000000 */
[----:B------:R-:W-:Y:S01]  /*5b980*/  ISETP.GE.AND P4, PT, R17, UR45, PT ;  /* 0x0000002d11007c0c */ /* 0x000fe2000bf86270 */
[----:B------:R-:W-:Y:S01]  /*5b990*/  VIADD R12, R0, 0xda ;  /* 0x000000da000c7836 */ /* 0x000fe20000000000 */
[----:B------:R-:W-:Y:S01]  /*5b9a0*/  @P0 LOP3.LUT R50, R50, 0x2, RZ, 0xfc, !PT ;  /* 0x0000000232320812 */ /* 0x000fe200078efcff */
[----:B------:R-:W-:Y:S01]  /*5b9b0*/  STL [R1+0x172c], R10 ;  /* 0x00172c0a01007387 */ /* 0x000fe20000100800 */
[----:B------:R-:W-:Y:S01]  /*5b9c0*/  ISETP.GE.AND P3, PT, R16, UR47, PT ;  /* 0x0000002f10007c0c */ /* 0x000fe2000bf66270 */
[----:B------:R-:W0:Y:S02]  /*5b9d0*/  LDCU UR4, c[0x0][0x398] ;  /* 0x00007300ff0477ac */ /* 0x000e240008000800 */
[----:B------:R-:W-:Y:S04]  /*5b9e0*/  STL [R1+0x1730], R11 ;  /* 0x0017300b01007387 */ /* 0x000fe80000100800 */
[----:B------:R1:W-:Y:S04]  /*5b9f0*/  STL [R1+0x14], R2 ;  /* 0x0000140201007387 */ /* 0x0003e80000100800 */
[----:B------:R0:W-:Y:S01]  /*5ba00*/  STL [R1+0x1740], R50 ;  /* 0x0017403201007387 */ /* 0x0001e20000100800 */
[----:B-1----:R-:W-:-:S02]  /*5ba10*/  VIADD R2, R0, 0xdd ;  /* 0x000000dd00027836 */ /* 0x002fc40000000000 */
[C---:B0-----:R-:W-:Y:S01]  /*5ba20*/  VIADD R50, R0.reuse, 0xde ;  /* 0x000000de00327836 */ /* 0x041fe20000000000 */
[----:B------:R-:W-:Y:S04]  /*5ba30*/  STL [R1+0x174c], R48 ;  /* 0x00174c3001007387 */ /* 0x000fe80000100800 */
[----:B------:R-:W-:Y:S04]  /*5ba40*/  STL [R1+0x1744], R50 ;  /* 0x0017443201007387 */ /* 0x000fe80000100800 */
[----:B------:R0:W-:Y:S04]  /*5ba50*/  STL [R1+0xc], R2 ;  /* 0x00000c0201007387 */ /* 0x0001e80000100800 */
[----:B------:R-:W-:Y:S04]  /*5ba60*/  STL [R1+0x1750], R7 ;  /* 0x0017500701007387 */ /* 0x000fe80000100800 */
[----:B------:R-:W-:Y:S01]  /*5ba70*/  STL [R1+0x1754], R6 ;  /* 0x0017540601007387 */ /* 0x000fe20000100800 */
[----:B0-----:R-:W-:-:S03]  /*5ba80*/  VIADD R2, R0, 0xb6 ;  /* 0x000000b600027836 */ /* 0x001fc60000000000 */
[----:B------:R-:W-:Y:S04]  /*5ba90*/  STL [R1+0x1758], R57 ;  /* 0x0017583901007387 */ /* 0x000fe80000100800 */
[----:B------:R-:W-:Y:S04]  /*5baa0*/  STL [R1+0x175c], R56 ;  /* 0x00175c3801007387 */ /* 0x000fe80000100800 */
[----:B------:R-:W-:Y:S04]  /*5bab0*/  STL [R1+0x1760], R47 ;  /* 0x0017602f01007387 */ /* 0x000fe80000100800 */
[----:B------:R-:W-:Y:S04]  /*5bac0*/  STL [R1+0x1764], R46 ;  /* 0x0017642e01007387 */ /* 0x000fe80000100800 */
[----:B------:R-:W-:Y:S04]  /*5bad0*/  STL [R1+0x1768], R45 ;  /* 0x0017682d01007387 */ /* 0x000fe80000100800 */
[----:B------:R0:W-:Y:S04]  /*5bae0*/  STL [R1+0xb4], R3 ;  /* 0x0000b40301007387 */ /* 0x0001e80000100800 */
[----:B------:R1:W-:Y:S04]  /*5baf0*/  STL [R1+0xb0], R4 ;  /* 0x0000b00401007387 */ /* 0x0003e80000100800 */
[----:B------:R3:W-:Y:S01]  /*5bb00*/  STL [R1+0xac], R2 ;  /* 0x0000ac0201007387 */ /* 0x0007e20000100800 */
[----:B0-----:R-:W-:-:S02]  /*5bb10*/  VIADD R3, R0, 0xb7 ;  /* 0x000000b700037836 */ /* 0x001fc40000000000 */
[----:B-1----:R-:W-:-:S03]  /*5bb20*/  VIADD R4, R0, 0xb8 ;  /* 0x000000b800047836 */ /* 0x002fc60000000000 */
[----:B------:R0:W-:Y:S01]  /*5bb30*/  STL [R1+0xa8], R3 ;  /* 0x0000a80301007387 */ /* 0x0001e20000100800 */
[----:B---3--:R-:W-:-:S03]  /*5bb40*/  VIADD R2, R0, 0xb9 ;  /* 0x000000b900027836 */ /* 0x008fc60000000000 */
[----:B------:R1:W-:Y:S04]  /*5bb50*/  STL [R1+0xa4], R4 ;  /* 0x0000a40401007387 */ /* 0x0003e80000100800 */
[----:B------:R3:W-:Y:S01]  /*5bb60*/  STL [R1+0xa0], R2 ;  /* 0x0000a00201007387 */ /* 0x0007e20000100800 */
[C---:B0-----:R-:W-:Y:S02]  /*5bb70*/  VIADD R3, R0.reuse, 0xba ;  /* 0x000000ba00037836 */ /* 0x041fe40000000000 */
        /* <DEDUP_REMOVED lines=8> */
[----:B---3--:R-:W-:-:S05]  /*5bc00*/  VIADD R2, R0, 0xbf ;  /* 0x000000bf00027836 */ /* 0x008fca0000000000 */
[----:B------:R1:W-:Y:S01]  /*5bc10*/  STL [R1+0x88], R2 ;  /* 0x0000880201007387 */ /* 0x0003e20000100800 */
[----:B0-----:R-:W-:-:S03]  /*5bc20*/  VIADD R3, R0, 0xc1 ;  /* 0x000000c100037836 */ /* 0x001fc60000000000 */
[----:B------:R-:W-:Y:S04]  /*5bc30*/  STL [R1+0x84], R4 ;  /* 0x0000840401007387 */ /* 0x000fe80000100800 */
[----:B------:R-:W3:Y:S01]  /*5bc40*/  LDL.LU R57, [R1+0x16a4] ;  /* 0x0016a40001397983 */ /* 0x000ee20000300800 */
[----:B-1----:R-:W-:-:S03]  /*5bc50*/  VIADD R2, R0, 0xc2 ;  /* 0x000000c200027836 */ /* 0x002fc60000000000 */
[----:B------:R-:W-:Y:S04]  /*5bc60*/  STL [R1+0x80], R3 ;  /* 0x0000800301007387 */ /* 0x000fe80000100800 */
[----:B------:R-:W2:Y:S04]  /*5bc70*/  LDL.LU R47, [R1+0x16a0] ;  /* 0x0016a000012f7983 */ /* 0x000ea80000300800 */
[----:B------:R-:W-:Y:S04]  /*5bc80*/  STL [R1+0x7c], R2 ;  /* 0x00007c0201007387 */ /* 0x000fe80000100800 */
[----:B------:R-:W4:Y:S04]  /*5bc90*/  LDL.LU R50, [R1+0x1698] ;  /* 0x0016980001327983 */ /* 0x000f280000300800 */
[----:B------:R-:W4:Y:S04]  /*5bca0*/  LDL.LU R56, [R1+0xfc] ;  /* 0x0000fc0001387983 */ /* 0x000f280000300800 */
[----:B------:R-:W4:Y:S04]  /*5bcb0*/  LDL.LU R6, [R1+0xf8] ;  /* 0x0000f80001067983 */ /* 0x000f280000300800 */
[----:B------:R-:W4:Y:S04]  /*5bcc0*/  LDL.LU R7, [R1+0xf4] ;  /* 0x0000f40001077983 */ /* 0x000f280000300800 */
[----:B------:R-:W4:Y:S01]  /*5bcd0*/  LDL.LU R48, [R1+0x14] ;  /* 0x0000140001307983 */ /* 0x000f220000300800 */
[----:B---3--:R-:W-:-:S02]  /*5bce0*/  LOP3.LUT R57, R57, 0xffff, RZ, 0xc0, !PT ;  /* 0x0000ffff39397812 */ /* 0x008fc400078ec0ff */
[----:B--2---:R-:W-:Y:S02]  /*5bcf0*/  LOP3.LUT R46, R47, 0xffff, RZ, 0xc0, !PT ;  /* 0x0000ffff2f2e7812 */ /* 0x004fe400078ec0ff */
[----:B------:R-:W-:Y:S02]  /*5bd00*/  SHF.R.U32.HI R47, RZ, 0x8, R57 ;  /* 0x00000008ff2f7819 */ /* 0x000fe40000011639 */
[----:B----4-:R-:W-:-:S04]  /*5bd10*/  LOP3.LUT R56, R56, 0xffff, RZ, 0xc0, !PT ;  /* 0x0000ffff38387812 */ /* 0x010fc800078ec0ff */
[----:B------:R-:W-:Y:S02]  /*5bd20*/  PRMT R57, R57, 0x3340, R56 ;  /* 0x0000334039397816 */ /* 0x000fe40000000038 */
[----:B------:R-:W-:Y:S02]  /*5bd30*/  LOP3.LUT R45, R50, 0xffff, RZ, 0xc0, !PT ;  /* 0x0000ffff322d7812 */ /* 0x000fe400078ec0ff */
[----:B------:R-:W-:Y:S01]  /*5bd40*/  LOP3.LUT R6, R6, 0xffff, RZ, 0xc0, !PT ;  /* 0x0000ffff06067812 */ /* 0x000fe200078ec0ff */
[----:B------:R-:W2:Y:S04]  /*5bd50*/  LDL.LU R50, [R1+0xc] ;  /* 0x00000c0001327983 */ /* 0x000ea80000300800 */
[----:B------:R0:W-:Y:S01]  /*5bd60*/  STL [R1+0x2e8], R57 ;  /* 0x0002e83901007387 */ /* 0x0001e20000100800 */
[----:B------:R-:W-:-:S02]  /*5bd70*/  LOP3.LUT R7, R7, 0xffff, RZ, 0xc0, !PT ;  /* 0x0000ffff07077812 */ /* 0x000fc400078ec0ff */
[----:B0-----:R-:W-:Y:S02]  /*5bd80*/  SHF.R.U32.HI R57, RZ, 0x8, R46 ;  /* 0x00000008ff397819 */ /* 0x001fe4000001162e */
[----:B------:R-:W-:-:S05]  /*5bd90*/  PRMT R46, R46, 0x3340, R6 ;  /* 0x000033402e2e7816 */ /* 0x000fca0000000006 */
[----:B------:R0:W-:Y:S01]  /*5bda0*/  STL [R1+0x30c], R46 ;  /* 0x00030c2e01007387 */ /* 0x0001e20000100800 */
[----:B------:R-:W-:Y:S02]  /*5bdb0*/  SHF.R.U32.HI R56, RZ, 0x8, R56 ;  /* 0x00000008ff387819 */ /* 0x000fe40000011638 */
[----:B------:R-:W-:Y:S02]  /*5bdc0*/  LOP3.LUT R47, R47, 0xffff, RZ, 0xc0, !PT ;  /* 0x0000ffff2f2f7812 */ /* 0x000fe400078ec0ff */
[----:B0-----:R-:W-:Y:S02]  /*5bdd0*/  SHF.R.U32.HI R46, RZ, 0x8, R45 ;  /* 0x00000008ff2e7819 */ /* 0x001fe4000001162d */
[----:B------:R-:W-:Y:S02]  /*5bde0*/  PRMT R45, R45, 0x3340, R7 ;  /* 0x000033402d2d7816 */ /* 0x000fe40000000007 */
[----:B------:R-:W-:Y:S02]  /*5bdf0*/  LOP3.LUT R46, R46, 0xffff, RZ, 0xc0, !PT ;  /* 0x0000ffff2e2e7812 */ /* 0x000fe400078ec0ff */
[----:B------:R-:W-:Y:S01]  /*5be00*/  SHF.R.U32.HI R6, RZ, 0x8, R6 ;  /* 0x00000008ff067819 */ /* 0x000fe20000011606 */
[----:B------:R0:W-:Y:S01]  /*5be10*/  STL [R1+0x320], R45 ;  /* 0x0003202d01007387 */ /* 0x0001e20000100800 */
[----:B------:R-:W-:-:S02]  /*5be20*/  LOP3.LUT R56, R56, 0xffff, RZ, 0xc0, !PT ;  /* 0x0000ffff38387812 */ /* 0x000fc400078ec0ff */
[----:B------:R-:W-:Y:S02]  /*5be30*/  SHF.R.U32.HI R7, RZ, 0x8, R7 ;  /* 0x00000008ff077819 */ /* 0x000fe40000011607 */
[----:B------:R-:W-:Y:S01]  /*5be40*/  LOP3.LUT R57, R57, 0xffff, RZ, 0xc0, !PT ;  /* 0x0000ffff39397812 */ /* 0x000fe200078ec0ff */
[----:B0-----:R-:W3:Y:S01]  /*5be50*/  LDL.LU R45, [R1+0x1768] ;  /* 0x00176800012d7983 */ /* 0x001ee20000300800 */
[----:B------:R-:W-:-:S03]  /*5be60*/  LOP3.LUT R6, R6, 0xffff, RZ, 0xc0, !PT ;  /* 0x0000ffff06067812 */ /* 0x000fc600078ec0ff */
[----:B------:R0:W-:Y:S01]  /*5be70*/  STL [R1+0x108], R46 ;  /* 0x0001082e01007387 */ /* 0x0001e20000100800 */
[----:B------:R-:W-:-:S03]  /*5be80*/  LOP3.LUT R7, R7, 0xffff, RZ, 0xc0, !PT ;  /* 0x0000ffff07077812 */ /* 0x000fc600078ec0ff */
[----:B0-----:R-:W4:Y:S04]  /*5be90*/  LDL.LU R46, [R1+0x1764] ;  /* 0x00176400012e7983 */ /* 0x001f280000300800 */
[----:B------:R0:W-:Y:S01]  /*5bea0*/  STL [R1+0xf8], R47 ;  /* 0x0000f82f01007387 */ /* 0x0001e20000100800 */
[----:B------:R-:W-:Y:S02]  /*5beb0*/  ISETP.GE.AND P1, PT, R48, UR74, PT ;  /* 0x0000004a30007c0c */ /* 0x000fe4000bf26270 */
[----:B------:R-:W-:Y:S01]  /*5bec0*/  R2UR UR76, R58 ;  /* 0x000000003a4c72ca */ /* 0x000fe200000e0000 */
[----:B0-----:R-:W2:Y:S01]  /*5bed0*/  LDL.LU R47, [R1+0x1760] ;  /* 0x00176000012f7983 */ /* 0x001ea20000300800 */
[----:B------:R-:W-:Y:S01]  /*5bee0*/  VIADD R11, R0, 0xc3 ;  /* 0x000000c3000b7836 */ /* 0x000fe20000000000 */
[----:B------:R-:W0:Y:S02]  /*5bef0*/  LDCU UR74, c[0x0][0x39c] ;  /* 0x00007380ff4a77ac */ /* 0x000e240008000800 */
[----:B------:R1:W-:Y:S04]  /*5bf00*/  STL [R1+0xf4], R56 ;  /* 0x0000f43801007387 */ /* 0x0003e80000100800 */
[----:B-1----:R-:W2:Y:S04]  /*5bf10*/  LDL.LU R56, [R1+0x175c] ;  /* 0x00175c0001387983 */ /* 0x002ea80000300800 */
[----:B------:R1:W-:Y:S04]  /*5bf20*/  STL [R1+0x100], R57 ;  /* 0x0001003901007387 */ /* 0x0003e80000100800 */
[----:B-1----:R-:W2:Y:S04]  /*5bf30*/  LDL.LU R57, [R1+0x1758] ;  /* 0x0017580001397983 */ /* 0x002ea80000300800 */
[----:B------:R1:W-:Y:S04]  /*5bf40*/  STL [R1+0xfc], R6 ;  /* 0x0000fc0601007387 */ /* 0x0003e80000100800 */
[----:B-1----:R-:W2:Y:S04]  /*5bf50*/  LDL.LU R6, [R1+0x1754] ;  /* 0x0017540001067983 */ /* 0x002ea80000300800 */
[----:B------:R1:W-:Y:S04]  /*5bf60*/  STL [R1+0x104], R7 ;  /* 0x0001040701007387 */ /* 0x0003e80000100800 */
[----:B-1----:R-:W2:Y:S04]  /*5bf70*/  LDL.LU R7, [R1+0x1750] ;  /* 0x0017500001077983 */ /* 0x002ea80000300800 */
[----:B------:R-:W2:Y:S02]  /*5bf80*/  LDL.LU R48, [R1+0x174c] ;  /* 0x00174c0001307983 */ /* 0x000ea40000300800 */
[----:B--2---:R-:W-:Y:S01]  /*5bf90*/  ISETP.GE.AND P0, PT, R48, UR76, PT ;  /* 0x0000004c30007c0c */ /* 0x004fe2000bf06270 */
[C---:B------:R-:W-:Y:S01]  /*5bfa0*/  VIADD R10, R0.reuse, 0xc4 ;  /* 0x000000c4000a7836 */ /* 0x040fe20000000000 */
[----:B------:R-:W2:Y:S01]  /*5bfb0*/  LDL.LU R48, [R1+0x1748] ;  /* 0x0017480001307983 */ /* 0x000ea20000300800 */
[----:B------:R-:W-:Y:S01]  /*5bfc0*/  ISETP.GE.AND P2, PT, R7, UR63, PT ;  /* 0x0000003f07007c0c */ /* 0x000fe2000bf46270 */
[----:B------:R-:W1:Y:S01]  /*5bfd0*/  LDCU UR63, c[0x0][0x39c] ;  /* 0x00007380ff3f77ac */ /* 0x000e620008000800 */
[----:B------:R-:W-:-:S02]  /*5bfe0*/  VIADD R9, R0, 0xc5 ;  /* 0x000000c500097836 */ /* 0x000fc40000000000 */
[----:B------:R-:W-:Y:S01]  /*5bff0*/  VIADD R8, R0, 0xc6 ;  /* 0x000000c600087836 */ /* 0x000fe20000000000 */
[----:B------:R-:W0:Y:S01]  /*5c000*/  LDCU UR76, c[0x0][0x39c] ;  /* 0x00007380ff4c77ac */ /* 0x000e220008000800 */
[----:B--2---:R-:W-:-:S04]  /*5c010*/  LOP3.LUT R48, R48, 0xff7fffff, RZ, 0xc0, !PT ;  /* 0xff7fffff30307812 */ /* 0x004fc800078ec0ff */
[----:B------:R-:W-:Y:S02]  /*5c020*/  @P1 LOP3.LUT R48, R48, 0x800000, RZ, 0xfc, !PT ;  /* 0x0080000030301812 */ /* 0x000fe400078efcff */
[----:B------:R-:W-:Y:S01]  /*5c030*/  ISETP.GE.AND P1, PT, R50, UR59, PT ;  /* 0x0000003b32007c0c */ /* 0x000fe2000bf26270 */
[----:B------:R-:W-:Y:S01]  /*5c040*/  VIADD R4, R0, 0xd3 ;  /* 0x000000d300047836 */ /* 0x000fe20000000000 */
[----:B------:R-:W2:Y:S01]  /*5c050*/  LDL.LU R50, [R1+0x1744] ;  /* 0x0017440001327983 */ /* 0x000ea20000300800 */
[----:B------:R-:W-:Y:S01]  /*5c060*/  LOP3.LUT R48, R48, 0xfbffffff, RZ, 0xc0, !PT ;  /* 0xfbffffff30307812 */ /* 0x000fe200078ec0ff */
[----:B------:R-:W-:Y:S01]  /*5c070*/  VIADD R3, R0, 0xd4 ;  /* 0x000000d400037836 */ /* 0x000fe20000000000 */
[----:B------:R-:W0:Y:S02]  /*5c080*/  LDCU UR59, c[0x0][0x39c] ;  /* 0x00007380ff3b77ac */ /* 0x000e240008000800 */
[----:B------:R-:W-:Y:S02]  /*5c090*/  @P0 LOP3.LUT R48, R48, 0x4000000, RZ, 0xfc, !PT ;  /* 0x0400000030300812 */ /* 0x000fe400078efcff */
[----:B--2---:R-:W-:Y:S01]  /*5c0a0*/  ISETP.GE.AND P0, PT, R50, UR61, PT ;  /* 0x0000003d32007c0c */ /* 0x004fe2000bf06270 */
[----:B------:R-:W-:Y:S01]  /*5c0b0*/  VIADD R2, R0, 0xd5 ;  /* 0x000000d500027836 */ /* 0x000fe20000000000 */
[----:B------:R-:W2:Y:S01]  /*5c0c0*/  LDL.LU R50, [R1+0x1740] ;  /* 0x0017400001327983 */ /* 0x000ea20000300800 */
[----:B------:R-:W-:Y:S01]  /*5c0d0*/  LOP3.LUT R48, R48, 0xf7ffffff, RZ, 0xc0, !PT ;  /* 0xf7ffffff30307812 */ /* 0x000fe200078ec0ff */
[----:B------:R-:W-:Y:S01]  /*5c0e0*/  VIADD R58, R0, 0xd6 ;  /* 0x000000d6003a7836 */ /* 0x000fe20000000000 */
[----:B------:R-:W0:Y:S01]  /*5c0f0*/  LDCU UR61, c[0x0][0x39c] ;  /* 0x00007380ff3d77ac */ /* 0x000e220008000800 */
[----:B------:R-:W2:Y:S01]  /*5c100*/  LDL.LU R7, [R1+0x173c] ;  /* 0x00173c0001077983 */ /* 0x000ea20000300800 */
[----:B------:R-:W-:-:S02]  /*5c110*/  @P1 LOP3.LUT R48, R48, 0x8000000, RZ, 0xfc, !PT ;  /* 0x0800000030301812 */ /* 0x000fc400078efcff */
[----:B------:R-:W-:Y:S02]  /*5c120*/  ISETP.GE.AND P1, PT, R6, UR65, PT ;  /* 0x0000004106007c0c */ /* 0x000fe4000bf26270 */
[----:B------:R-:W-:Y:S01]  /*5c130*/  LOP3.LUT R48, R48, 0xbfffffff, RZ, 0xc0, !PT ;  /* 0xbfffffff30307812 */ /* 0x000fe200078ec0ff */
[----:B------:R-:W3:Y:S03]  /*5c140*/  LDL.LU R6, [R1+0x1738] ;  /* 0x0017380001067983 */ /* 0x000ee60000300800 */
[----:B------:R-:W-:Y:S02]  /*5c150*/  @P0 LOP3.LUT R48, R48, 0x40000000, RZ, 0xfc, !PT ;  /* 0x4000000030300812 */ /* 0x000fe400078efcff */
[----:B------:R-:W-:Y:S02]  /*5c160*/  ISETP.GE.AND P0, PT, R57, UR67, PT ;  /* 0x0000004339007c0c */ /* 0x000fe4000bf06270 */
[----:B--2---:R-:W-:-:S04]  /*5c170*/  LOP3.LUT R7, R7, 0xfffffffe, RZ, 0xc0, !PT ;  /* 0xfffffffe07077812 */ /* 0x004fc800078ec0ff */
[----:B------:R-:W-:-:S04]  /*5c180*/  @P2 LOP3.LUT R7, R7, 0x1, RZ, 0xfc, !PT ;  /* 0x0000000107072812 */ /* 0x000fc800078efcff */
[----:B------:R-:W-:-:S04]  /*5c190*/  LOP3.LUT R7, R7, 0xfffffffb, RZ, 0xc0, !PT ;  /* 0xfffffffb07077812 */ /* 0x000fc800078ec0ff */
[----:B------:R-:W-:Y:S02]  /*5c1a0*/  @P1 LOP3.LUT R7, R7, 0x4, RZ, 0xfc, !PT ;  /* 0x0000000407071812 */ /* 0x000fe400078efcff */
[----:B------:R-:W-:Y:S02]  /*5c1b0*/  ISETP.GE.AND P2, PT, R56, UR69, PT ;  /* 0x0000004538007c0c */ /* 0x000fe4000bf46270 */
[----:B------:R-:W-:Y:S01]  /*5c1c0*/  LOP3.LUT R7, R7, 0xffffffef, RZ, 0xc0, !PT ;  /* 0xffffffef07077812 */ /* 0x000fe200078ec0ff */
[----:B------:R-:W2:Y:S03]  /*5c1d0*/  LDL.LU R56, [R1+0xa8] ;  /* 0x0000a80001387983 */ /* 0x000ea60000300800 */
[----:B------:R-:W-:Y:S02]  /*5c1e0*/  @P0 LOP3.LUT R7, R7, 0x10, RZ, 0xfc, !PT ;  /* 0x0000001007070812 */ /* 0x000fe400078efcff */
[----:B------:R-:W-:-:S02]  /*5c1f0*/  ISETP.GE.AND P1, PT, R47, UR71, PT ;  /* 0x000000472f007c0c */ /* 0x000fc4000bf26270 */
[----:B------:R-:W-:Y:S01]  /*5c200*/  LOP3.LUT R7, R7, 0xffffffbf, RZ, 0xc0, !PT ;  /* 0xffffffbf07077812 */ /* 0x000fe200078ec0ff */
[----:B------:R-:W0:Y:S03]  /*5c210*/  LDL.LU R47, [R1+0xac] ;  /* 0x0000ac00012f7983 */ /* 0x000e260000300800 */
[----:B------:R-:W-:Y:S02]  /*5c220*/  @P2 LOP3.LUT R7, R7, 0x40, RZ, 0xfc, !PT ;  /* 0x0000004007072812 */ /* 0x000fe400078efcff */
[----:B----4-:R-:W-:Y:S02]  /*5c230*/  ISETP.GE.AND P0, PT, R46, UR73, PT ;  /* 0x000000492e007c0c */ /* 0x010fe4000bf06270 */
[----:B------:R-:W-:Y:S01]  /*5c240*/  LOP3.LUT R7, R7, 0xfffffeff, RZ, 0xc0, !PT ;  /* 0xfffffeff07077812 */ /* 0x000fe200078ec0ff */
[----:B------:R-:W4:Y:S01]  /*5c250*/  LDL.LU R46, [R1+0xb0] ;  /* 0x0000b000012e7983 */ /* 0x000f220000300800 */
[----:B---3--:R-:W-:-:S02]  /*5c260*/  ISETP.GE.AND P2, PT, R45, UR75, PT ;  /* 0x0000004b2d007c0c */ /* 0x008fc4000bf46270 */
[----:B------:R-:W-:Y:S01]  /*5c270*/  @P1 LOP3.LUT R7, R7, 0x100, RZ, 0xfc, !PT ;  /* 0x0000010007071812 */ /* 0x000fe200078efcff */
[----:B------:R-:W1:Y:S03]  /*5c280*/  LDL.LU R45, [R1+0xb4] ;  /* 0x0000b400012d7983 */ /* 0x000e660000300800 */
[----:B------:R-:W-:-:S04]  /*5c290*/  LOP3.LUT R7, R7, 0xfffffbff, RZ, 0xc0, !PT ;  /* 0xfffffbff07077812 */ /* 0x000fc800078ec0ff */
[----:B------:R-:W-:Y:S02]  /*5c2a0*/  @P0 LOP3.LUT R7, R7, 0x400, RZ, 0xfc, !PT ;  /* 0x0000040007070812 */ /* 0x000fe400078efcff */
[----:B------:R-:W-:Y:S02]  /*5c2b0*/  ISETP.GE.AND P1, PT, R44, UR77, PT ;  /* 0x0000004d2c007c0c */ /* 0x000fe4000bf26270 */
[----:B------:R-:W-:Y:S01]  /*5c2c0*/  LOP3.LUT R7, R7, 0xffffdfff, RZ, 0xc0, !PT ;  /* 0xffffdfff07077812 */ /* 0x000fe200078ec0ff */
[----:B------:R-:W3:Y:S03]  /*5c2d0*/  LDL.LU R44, [R1+0x90] ;  /* 0x00009000012c7983 */ /* 0x000ee60000300800 */
[----:B------:R-:W-:Y:S02]  /*5c2e0*/  @P2 LOP3.LUT R7, R7, 0x2000, RZ, 0xfc, !PT ;  /* 0x0000200007072812 */ /* 0x000fe400078efcff */
[----:B------:R-:W-:-:S02]  /*5c2f0*/  ISETP.GE.AND P0, PT, R43, UR5, PT ;  /* 0x000000052b007c0c */ /* 0x000fc4000bf06270 */
[----:B------:R-:W-:Y:S01]  /*5c300*/  LOP3.LUT R7, R7, 0xfffeffff, RZ, 0xc0, !PT ;  /* 0xfffeffff07077812 */ /* 0x000fe200078ec0ff */
[----:B------:R-:W2:Y:S03]  /*5c310*/  LDL.LU R43, [R1+0x94] ;  /* 0x00009400012b7983 */ /* 0x000ea60000300800 */
[----:B------:R-:W-:Y:S02]  /*5c320*/  @P1 LOP3.LUT R7, R7, 0x10000, RZ, 0xfc, !PT ;  /* 0x0001000007071812 */ /* 0x000fe400078efcff */
[----:B------:R-:W-:Y:S02]  /*5c330*/  ISETP.GE.AND P2, PT, R39, UR7, PT ;  /* 0x0000000727007c0c */ /* 0x000fe4000bf46270 */
[----:B------:R-:W-:Y:S01]  /*5c340*/  LOP3.LUT R7, R7, 0xfffdffff, RZ, 0xc0, !PT ;  /* 0xfffdffff07077812 */ /* 0x000fe200078ec0ff */
[----:B------:R-:W2:Y:S03]  /*5c350*/  LDL.LU R39, [R1+0x98] ;  /* 0x0000980001277983 */ /* 0x000ea60000300800 */
[----:B------:R-:W-:-:S04]  /*5c360*/  @P0 LOP3.LUT R7, R7, 0x20000, RZ, 0xfc, !PT ;  /* 0x0002000007070812 */ /* 0x000fc800078efcff */
[----:B------:R-:W-:Y:S02]  /*5c370*/  LOP3.LUT R7, R7, 0xffefffff, RZ, 0xc0, !PT ;  /* 0xffefffff07077812 */ /* 0x000fe400078ec0ff */
[----:B------:R-:W-:Y:S02]  /*5c380*/  ISETP.GE.AND P1, PT, R38, UR9, PT ;  /* 0x0000000926007c0c */ /* 0x000fe4000bf26270 */
[----:B------:R-:W3:Y:S01]  /*5c390*/  LDL.LU R38, [R1+0x9c] ;  /* 0x00009c0001267983 */ /* 0x000ee20000300800 */
[----:B------:R-:W-:Y:S02]  /*5c3a0*/  ISETP.GE.AND P0, PT, R37, UR11, PT ;  /* 0x0000000b25007c0c */ /* 0x000fe4000bf06270 */
[----:B------:R-:W-:Y:S01]  /*5c3b0*/  @P2 LOP3.LUT R7, R7, 0x100000, RZ, 0xfc, !PT ;  /* 0x0010000007072812 */ /* 0x000fe200078efcff */
[----:B------:R-:W3:Y:S01]  /*5c3c0*/  LDL.LU R37, [R1+0xa0] ;  /* 0x0000a00001257983 */ /* 0x000ee20000300800 */
[----:B------:R-:W-:-:S03]  /*5c3d0*/  ISETP.GE.AND P2, PT, R36, UR13, PT ;  /* 0x0000000d24007c0c */ /* 0x000fc6000bf46270 */
[----:B------:R-:W3:Y:S01]  /*5c3e0*/  LDL.LU R36, [R1+0xa4] ;  /* 0x0000a40001247983 */ /* 0x000ee20000300800 */
[C---:B------:R-:W-:Y:S01]  /*5c3f0*/  VIADD R60, R0.reuse, 0xd8 ;  /* 0x000000d8003c7836 */ /* 0x040fe20000000000 */
[----:B------:R-:W-:-:S04]  /*5c400*/  LOP3.LUT R0, R0, 0xffffdfff, RZ, 0xc0, !PT ;  /* 0xffffdfff00007812 */ /* 0x000fc800078ec0ff */
[----:B------:R-:W-:Y:S02]  /*5c410*/  @P5 LOP3.LUT R0, R0, 0x2000, RZ, 0xfc, !PT ;  /* 0x0000200000005812 */ /* 0x000fe400078efcff */
[----:B------:R-:W-:Y:S02]  /*5c420*/  LOP3.LUT R50, R50, 0xfffffffe, RZ, 0xc0, !PT ;  /* 0xfffffffe32327812 */ /* 0x000fe400078ec0ff */
[----:B-1----:R-:W-:Y:S02]  /*5c430*/  ISETP.GE.AND P5, PT, R45, UR63, PT ;  /* 0x0000003f2d007c0c */ /* 0x002fe4000bfa6270 */
[----:B------:R-:W4:Y:S11]  /*5c440*/  LDL.LU R45, [R1+0x88] ;  /* 0x00008800012d7983 */ /* 0x000f360000300800 */
[----:B------:R-:W-:-:S02]  /*5c450*/  @P5 LOP3.LUT R50, R50, 0x1, RZ, 0xfc, !PT ;  /* 0x0000000132325812 */ /* 0x000fc400078efcff */
[----:B0-----:R-:W-:Y:S02]  /*5c460*/  ISETP.GE.AND P5, PT, R47, UR59, PT ;  /* 0x0000003b2f007c0c */ /* 0x001fe4000bfa6270 */
[----:B------:R-:W-:-:S11]  /*5c470*/  LOP3.LUT R50, R50, 0xffffffef, RZ, 0xc0, !PT ;  /* 0xffffffef32327812 */ /* 0x000fd600078ec0ff */
[----:B------:R-:W-:Y:S02]  /*5c480*/  @P5 LOP3.LUT R50, R50, 0x10, RZ, 0xfc, !PT ;  /* 0x0000001032325812 */ /* 0x000fe400078efcff */
[----:B--2---:R-:W-:Y:S02]  /*5c490*/  ISETP.GE.AND P5, PT, R56, UR76, PT ;  /* 0x0000004c38007c0c */ /* 0x004fe4000bfa6270 */
[----:B------:R-:W-:-:S11]  /*5c4a0*/  LOP3.LUT R50, R50, 0xfffffeff, RZ, 0xc0, !PT ;  /* 0xfffffeff32327812 */ /* 0x000fd600078ec0ff */
[----:B------:R-:W-:Y:S02]  /*5c4b0*/  @P5 LOP3.LUT R50, R50, 0x100, RZ, 0xfc, !PT ;  /* 0x0000010032325812 */ /* 0x000fe400078efcff */
[----:B---3--:R-:W-:Y:S02]  /*5c4c0*/  ISETP.GE.AND P5, PT, R36, UR74, PT ;  /* 0x0000004a24007c0c */ /* 0x008fe4000bfa6270 */
[----:B------:R-:W-:-:S11]  /*5c4d0*/  LOP3.LUT R50, R50, 0xfffffbff, RZ, 0xc0, !PT ;  /* 0xfffffbff32327812 */ /* 0x000fd600078ec0ff */
[----:B------:R-:W-:Y:S02]  /*5c4e0*/  @P5 LOP3.LUT R50, R50, 0x400, RZ, 0xfc, !PT ;  /* 0x0000040032325812 */ /* 0x000fe400078efcff */
[----:B------:R-:W-:Y:S02]  /*5c4f0*/  ISETP.GE.AND P5, PT, R37, UR72, PT ;  /* 0x0000004825007c0c */ /* 0x000fe4000bfa6270 */
[----:B------:R-:W-:-:S11]  /*5c500*/  LOP3.LUT R50, R50, 0xffffefff, RZ, 0xc0, !PT ;  /* 0xffffefff32327812 */ /* 0x000fd600078ec0ff */
[----:B------:R-:W-:Y:S02]  /*5c510*/  @P5 LOP3.LUT R50, R50, 0x1000, RZ, 0xfc, !PT ;  /* 0x0000100032325812 */ /* 0x000fe400078efcff */
[----:B------:R-:W-:Y:S02]  /*5c520*/  ISETP.GE.AND P5, PT, R38, UR6, PT ;  /* 0x0000000626007c0c */ /* 0x000fe4000bfa6270 */
[----:B------:R-:W-:Y:S02]  /*5c530*/  LOP3.LUT R50, R50, 0xffffbfff, RZ, 0xc0, !PT ;  /* 0xffffbfff32327812 */ /* 0x000fe400078ec0ff */
[----:B----4-:R-:W-:Y:S02]  /*5c540*/  ISETP.GE.AND P6, PT, R46, UR61, PT ;  /* 0x0000003d2e007c0c */ /* 0x010fe4000bfc6270 */
[----:B------:R-:W2:Y:S04]  /*5c550*/  LDL.LU R46, [R1+0x84] ;  /* 0x00008400012e7983 */ /* 0x000ea80000300800 */
[----:B------:R-:W3:Y:S03]  /*5c560*/  LDL.LU R47, [R1+0x80] ;  /* 0x00008000012f7983 */ /* 0x000ee60000300800 */
[----:B------:R-:W-:Y:S01]  /*5c570*/  @P5 LOP3.LUT R50, R50, 0x4000, RZ, 0xfc, !PT ;  /* 0x0000400032325812 */ /* 0x000fe200078efcff */
[----:B------:R-:W4:Y:S01]  /*5c580*/  LDL.LU R56, [R1+0x7c] ;  /* 0x00007c0001387983 */ /* 0x000f220000300800 */
[----:B------:R-:W-:-:S02]  /*5c590*/  ISETP.GE.AND P5, PT, R39, UR8, PT ;  /* 0x0000000827007c0c */ /* 0x000fc4000bfa6270 */
[----:B------:R-:W-:-:S11]  /*5c5a0*/  LOP3.LUT R50, R50, 0xfffeffff, RZ, 0xc0, !PT ;  /* 0xfffeffff32327812 */ /* 0x000fd600078ec0ff */
[----:B------:R-:W-:Y:S02]  /*5c5b0*/  @P5 LOP3.LUT R50, R50, 0x10000, RZ, 0xfc, !PT ;  /* 0x0001000032325812 */ /* 0x000fe400078efcff */
[----:B------:R-:W-:Y:S02]  /*5c5c0*/  ISETP.GE.AND P5, PT, R43, UR10, PT ;  /* 0x0000000a2b007c0c */ /* 0x000fe4000bfa6270 */
[----:B------:R-:W-:-:S11]  /*5c5d0*/  LOP3.LUT R50, R50, 0xfffbffff, RZ, 0xc0, !PT ;  /* 0xfffbffff32327812 */ /* 0x000fd600078ec0ff */
[----:B------:R-:W-:Y:S02]  /*5c5e0*/  @P5 LOP3.LUT R50, R50, 0x40000, RZ, 0xfc, !PT ;  /* 0x0004000032325812 */ /* 0x000fe400078efcff */
[----:B------:R-:W-:Y:S02]  /*5c5f0*/  ISETP.GE.AND P5, PT, R44, UR12, PT ;  /* 0x0000000c2c007c0c */ /* 0x000fe4000bfa6270 */
[----:B------:R-:W-:-:S11]  /*5c600*/  LOP3.LUT R50, R50, 0xffdfffff, RZ, 0xc0, !PT ;  /* 0xffdfffff32327812 */ /* 0x000fd600078ec0ff */
[----:B------:R-:W-:Y:S02]  /*5c610*/  @P5 LOP3.LUT R50, R50, 0x200000, RZ, 0xfc, !PT ;  /* 0x0020000032325812 */ /* 0x000fe400078efcff */
[----:B------:R-:W-:Y:S02]  /*5c620*/  ISETP.GE.AND P5, PT, R49, UR14, PT ;  /* 0x0000000e31007c0c */ /* 0x000fe4000bfa6270 */
[----:B------:R-:W4:Y:S01]  /*5c630*/  LDL.LU R49, [R1+0x1734] ;  /* 0x0017340001317983 */ /* 0x000f220000300800 */
[----:B------:R-:W-:-:S10]  /*5c640*/  LOP3.LUT R50, R50, 0xfeffffff, RZ, 0xc0, !PT ;  /* 0xfeffffff32327812 */ /* 0x000fd400078ec0ff */
[----:B------:R-:W-:-:S04]  /*5c650*/  @P5 LOP3.LUT R50, R50, 0x1000000, RZ, 0xfc, !PT ;  /* 0x0100000032325812 */ /* 0x000fc800078efcff */
[----:B------:R-:W-:Y:S02]  /*5c660*/  LOP3.LUT R50, R50, 0xfdffffff, RZ, 0xc0, !PT ;  /* 0xfdffffff32327812 */ /* 0x000fe400078ec0ff */
[----:B------:R-:W-:-:S13]  /*5c670*/  ISETP.GE.AND P5, PT, R45, UR16, PT ;  /* 0x000000102d007c0c */ /* 0x000fda000bfa6270 */
[----:B------:R-:W-:-:S04]  /*5c680*/  @P5 LOP3.LUT R50, R50, 0x2000000, RZ, 0xfc, !PT ;  /* 0x0200000032325812 */ /* 0x000fc800078efcff */
[----:B------:R-:W-:Y:S02]  /*5c690*/  LOP3.LUT R50, R50, 0xefffffff, RZ, 0xc0, !PT ;  /* 0xefffffff32327812 */ /* 0x000fe400078ec0ff */
[----:B--2---:R-:W-:-:S13]  /*5c6a0*/  ISETP.GE.AND P5, PT, R46, UR18, PT ;  /* 0x000000122e007c0c */ /* 0x004fda000bfa6270 */
[----:B------:R-:W-:Y:S02]  /*5c6b0*/  @P5 LOP3.LUT R50, R50, 0x10000000, RZ, 0xfc, !PT ;  /* 0x1000000032325812 */ /* 0x000fe400078efcff */
[----:B---3--:R-:W-:Y:S02]  /*5c6c0*/  ISETP.GE.AND P5, PT, R47, UR20, PT ;  /* 0x000000142f007c0c */ /* 0x008fe4000bfa6270 */
[----:B------:R-:W-:-:S11]  /*5c6d0*/  LOP3.LUT R50, R50, 0xbfffffff, RZ, 0xc0, !PT ;  /* 0xbfffffff32327812 */ /* 0x000fd600078ec0ff */
[----:B------:R-:W-:Y:S02]  /*5c6e0*/  @P5 LOP3.LUT R50, R50, 0x40000000, RZ, 0xfc, !PT ;  /* 0x4000000032325812 */ /* 0x000fe400078efcff */
[----:B----4-:R-:W-:Y:S02]  /*5c6f0*/  ISETP.GE.AND P5, PT, R56, UR22, PT ;  /* 0x0000001638007c0c */ /* 0x010fe4000bfa6270 */
[----:B------:R-:W-:-:S11]  /*5c700*/  LOP3.LUT R49, R49, 0xfffffffe, RZ, 0xc0, !PT ;  /* 0xfffffffe31317812 */ /* 0x000fd600078ec0ff */
[----:B------:R-:W-:Y:S02]  /*5c710*/  @P5 LOP3.LUT R49, R49, 0x1, RZ, 0xfc, !PT ;  /* 0x0000000131315812 */ /* 0x000fe400078efcff */
[----:B------:R-:W-:Y:S02]  /*5c720*/  ISETP.GE.AND P5, PT, R11, UR24, PT ;  /* 0x000000180b007c0c */ /* 0x000fe4000bfa6270 */
[----:B------:R-:W-:Y:S01]  /*5c730*/  LOP3.LUT R49, R49, 0xfffffffb, RZ, 0xc0, !PT ;  /* 0xfffffffb31317812 */ /* 0x000fe200078ec0ff */
[----:B------:R-:W2:Y:S10]  /*5c740*/  LDL.LU R11, [R1+0x1730] ;  /* 0x00173000010b7983 */ /* 0x000eb40000300800 */
[----:B------:R-:W-:-:S02]  /*5c750*/  @P5 LOP3.LUT R49, R49, 0x4, RZ, 0xfc, !PT ;  /* 0x0000000431315812 */ /* 0x000fc400078efcff */
        /* <DEDUP_REMOVED lines=14> */
[----:B------:R-:W3:Y:S10]  /*5c840*/  LDL.LU R32, [R1+0x1720] ;  /* 0x0017200001207983 */ /* 0x000ef40000300800 */
        /* <DEDUP_REMOVED lines=11> */
[----:B------:R-:W4:Y:S10]  /*5c900*/  LDL.LU R42, [R1+0x1714] ;  /* 0x00171400012a7983 */ /* 0x000f340000300800 */
        /* <DEDUP_REMOVED lines=58> */
[----:B------:R-:W3:Y:S01]  /*5ccb0*/  LDL.LU R61, [R1+0x16d8] ;  /* 0x0016d800013d7983 */ /* 0x000ee20000300800 */
[----:B------:R-:W-:-:S04]  /*5ccc0*/  LOP3.LUT R7, R7, 0xffbfffff, RZ, 0xc0, !PT ;  /* 0xffbfffff07077812 */ /* 0x000fc800078ec0ff */
[----:B------:R-:W-:-:S04]  /*5ccd0*/  @P1 LOP3.LUT R7, R7, 0x400000, RZ, 0xfc, !PT ;  /* 0x0040000007071812 */ /* 0x000fc800078efcff */
[----:B------:R-:W-:-:S04]  /*5cce0*/  LOP3.LUT R7, R7, 0xfeffffff, RZ, 0xc0, !PT ;  /* 0xfeffffff07077812 */ /* 0x000fc800078ec0ff */
[----:B------:R-:W-:Y:S02]  /*5ccf0*/  @P0 LOP3.LUT R7, R7, 0x1000000, RZ, 0xfc, !PT ;  /* 0x0100000007070812 */ /* 0x000fe400078efcff */
[----:B------:R-:W-:Y:S02]  /*5cd00*/  ISETP.GE.AND P1, PT, R35, UR15, PT ;  /* 0x0000000f23007c0c */ /* 0x000fe4000bf26270 */
[----:B------:R-:W-:-:S04]  /*5cd10*/  LOP3.LUT R7, R7, 0xfbffffff, RZ, 0xc0, !PT ;  /* 0xfbffffff07077812 */ /* 0x000fc800078ec0ff */
[----:B------:R-:W-:Y:S02]  /*5cd20*/  @P2 LOP3.LUT R7, R7, 0x4000000, RZ, 0xfc, !PT ;  /* 0x0400000007072812 */ /* 0x000fe400078efcff */
[----:B------:R-:W-:Y:S02]  /*5cd30*/  ISETP.GE.AND P2, PT, R30, UR19, PT ;  /* 0x000000131e007c0c */ /* 0x000fe4000bf46270 */
[----:B------:R-:W-:Y:S02]  /*5cd40*/  ISETP.GE.AND P0, PT, R31, UR17, PT ;  /* 0x000000111f007c0c */ /* 0x000fe4000bf06270 */
[----:B------:R-:W-:Y:S02]  /*5cd50*/  LOP3.LUT R7, R7, 0xefffffff, RZ, 0xc0, !PT ;  /* 0xefffffff07077812 */ /* 0x000fe400078ec0ff */
[----:B------:R-:W-:Y:S02]  /*5cd60*/  LOP3.LUT R6, R6, 0xfffffffe, RZ, 0xc0, !PT ;  /* 0xfffffffe06067812 */ /* 0x000fe400078ec0ff */
[----:B------:R-:W-:-:S02]  /*5cd70*/  @P1 LOP3.LUT R7, R7, 0x10000000, RZ, 0xfc, !PT ;  /* 0x1000000007071812 */ /* 0x000fc400078efcff */
[----:B------:R-:W-:Y:S02]  /*5cd80*/  ISETP.GE.AND P1, PT, R29, UR21, PT ;  /* 0x000000151d007c0c */ /* 0x000fe4000bf26270 */
[----:B------:R-:W-:Y:S02]  /*5cd90*/  LOP3.LUT R7, R7, 0xbfffffff, RZ, 0xc0, !PT ;  /* 0xbfffffff07077812 */ /* 0x000fe400078ec0ff */
[----:B------:R-:W-:Y:S02]  /*5cda0*/  @P2 LOP3.LUT R6, R6, 0x1, RZ, 0xfc, !PT ;  /* 0x0000000106062812 */ /* 0x000fe400078efcff */
[----:B------:R-:W-:Y:S02]  /*5cdb0*/  @P0 LOP3.LUT R7, R7, 0x40000000, RZ, 0xfc, !PT ;  /* 0x4000000007070812 */ /* 0x000fe400078efcff */
[----:B------:R-:W-:Y:S02]  /*5cdc0*/  ISETP.GE.AND P0, PT, R28, UR23, PT ;  /* 0x000000171c007c0c */ /* 0x000fe4000bf06270 */
[----:B------:R-:W-:-:S04]  /*5cdd0*/  LOP3.LUT R6, R6, 0xfffffff7, RZ, 0xc0, !PT ;  /* 0xfffffff706067812 */ /* 0x000fc800078ec0ff */
        /* <DEDUP_REMOVED lines=23> */
[----:B------:R-:W-:Y:S02]  /*5cf50*/  LOP3.LUT R6, R6, 0xffefffff, RZ, 0xc0, !PT ;  /* 0xffefffff06067812 */ /* 0x000fe400078ec0ff */
[----:B------:R-:W-:Y:S02]  /*5cf60*/  LOP3.LUT R48, R48, 0xfffbffff, RZ, 0xc0, !PT ;  /* 0xfffbffff30307812 */ /* 0x000fe400078ec0ff */
[----:B------:R-:W-:Y:S02]  /*5cf70*/  @P2 LOP3.LUT R6, R6, 0x100000, RZ, 0xfc, !PT ;  /* 0x0010000006062812 */ /* 0x000fe400078efcff */
[----:B------:R-:W-:-:S02]  /*5cf80*/  @P5 LOP3.LUT R48, R48, 0x40000, RZ, 0xfc, !PT ;  /* 0x0004000030305812 */ /* 0x000fc400078efcff */
[----:B------:R-:W-:Y:S02]  /*5cf90*/  ISETP.GE.AND P0, PT, R19, UR41, PT ;  /* 0x0000002913007c0c */ /* 0x000fe4000bf06270 */
[----:B------:R-:W-:Y:S02]  /*5cfa0*/  ISETP.GE.AND P5, PT, R12, UR70, PT ;  /* 0x000000460c007c0c */ /* 0x000fe4000bfa6270 */
[----:B------:R-:W-:-:S04]  /*5cfb0*/  LOP3.LUT R6, R6, 0xffbfffff, RZ, 0xc0, !PT ;  /* 0xffbfffff06067812 */ /* 0x000fc800078ec0ff */
[----:B------:R-:W-:Y:S02]  /*5cfc0*/  @P1 LOP3.LUT R6, R6, 0x400000, RZ, 0xfc, !PT ;  /* 0x0040000006061812 */ /* 0x000fe400078efcff */
[----:B------:R-:W-:Y:S02]  /*5cfd0*/  LOP3.LUT R48, R48, 0xffefffff, RZ, 0xc0, !PT ;  /* 0xffefffff30307812 */ /* 0x000fe400078ec0ff */
[----:B------:R-:W-:Y:S02]  /*5cfe0*/  LOP3.LUT R6, R6, 0xfdffffff, RZ, 0xc0, !PT ;  /* 0xfdffffff06067812 */ /* 0x000fe400078ec0ff */
[----:B------:R-:W-:Y:S02]  /*5cff0*/  ISETP.GE.AND P2, PT, R15, UR49, PT ;  /* 0x000000310f007c0c */ /* 0x000fe4000bf46270 */
[----:B------:R-:W-:Y:S02]  /*5d000*/  @P0 LOP3.LUT R6, R6, 0x2000000, RZ, 0xfc, !PT ;  /* 0x0200000006060812 */ /* 0x000fe400078efcff */
[----:B------:R-:W-:-:S02]  /*5d010*/  @P5 LOP3.LUT R48, R48, 0x100000, RZ, 0xfc, !PT ;  /* 0x0010000030305812 */ /* 0x000fc400078efcff */
[----:B------:R-:W-:Y:S02]  /*5d020*/  ISETP.GE.AND P1, PT, R14, UR51, PT ;  /* 0x000000330e007c0c */ /* 0x000fe4000bf26270 */
[----:B------:R-:W-:Y:S02]  /*5d030*/  ISETP.GE.AND P0, PT, R13, UR53, PT ;  /* 0x000000350d007c0c */ /* 0x000fe4000bf06270 */
[----:B------:R-:W-:Y:S01]  /*5d040*/  LOP3.LUT P5, RZ, R0, 0x2000, RZ, 0xc0, !PT ;  /* 0x0000200000ff7812 */ /* 0x000fe200078ac0ff */
[----:B------:R-:W4:Y:S01]  /*5d050*/  LDL.LU R27, [R1+0x15d0] ;  /* 0x0015d000011b7983 */ /* 0x000f220000300800 */
[----:B--2---:R-:W-:Y:S01]  /*5d060*/  LOP3.LUT R2, R2, 0xfff7ffff, RZ, 0xc0, !PT ;  /* 0xfff7ffff02027812 */ /* 0x004fe200078ec0ff */
[----:B------:R-:W0:Y:S02]  /*5d070*/  LDCU UR6, c[0x0][0x398] ;  /* 0x00007300ff0677ac */ /* 0x000e240008000800 */
[----:B------:R-:W2:Y:S01]  /*5d080*/  LDL.LU R28, [R1+0xf4] ;  /* 0x0000f400011c7983 */ /* 0x000ea20000300800 */
[----:B------:R-:W-:Y:S01]  /*5d090*/  LOP3.LUT R0, R0, 0xffffffef, RZ, 0xc0, !PT ;  /* 0xffffffef00007812 */ /* 0x000fe200078ec0ff */
[----:B------:R-:W1:Y:S02]  /*5d0a0*/  LDCU UR7, c[0x0][0x398] ;  /* 0x00007300ff0777ac */ /* 0x000e640008000800 */
[----:B------:R-:W2:Y:S01]  /*5d0b0*/  LDL.LU R35, [R1+0xf8] ;  /* 0x0000f80001237983 */ /* 0x000ea20000300800 */
[----:B------:R-:W0:Y:S03]  /*5d0c0*/  LDCU UR8, c[0x0][0x398] ;  /* 0x00007300ff0877ac */ /* 0x000e260008000800 */
[----:B------:R-:W2:Y:S01]  /*5d0d0*/  LDL.LU R29, [R1+0xfc] ;  /* 0x0000fc00011d7983 */ /* 0x000ea20000300800 */
[----:B------:R-:W0:Y:S03]  /*5d0e0*/  LDCU UR9, c[0x0][0x398] ;  /* 0x00007300ff0977ac */ /* 0x000e260008000800 */
[----:B------:R-:W2:Y:S01]  /*5d0f0*/  LDL.LU R30, [R1+0x100] ;  /* 0x00010000011e7983 */ /* 0x000ea20000300800 */
[----:B------:R-:W0:Y:S03]  /*5d100*/  LDCU UR10, c[0x0][0x398] ;  /* 0x00007300ff0a77ac */ /* 0x000e260008000800 */
[----:B------:R-:W2:Y:S01]  /*5d110*/  LDL.LU R36, [R1+0x104] ;  /* 0x0001040001247983 */ /* 0x000ea20000300800 */
[----:B------:R-:W0:Y:S03]  /*5d120*/  LDCU UR11, c[0x0][0x398] ;  /* 0x00007300ff0b77ac */ /* 0x000e260008000800 */
        /* <DEDUP_REMOVED lines=13> */
[----:B------:R-:W-:-:S03]  /*5d200*/  @P6 LOP3.LUT R2, R2, 0x80000, RZ, 0xfc, !PT ;  /* 0x0008000002026812 */ /* 0x000fc600078efcff */
[----:B------:R-:W2:Y:S01]  /*5d210*/  LDL.LU R44, [R1+0x144] ;  /* 0x00014400012c7983 */ /* 0x000ea20000300800 */
[----:B------:R-:W-:-:S03]  /*5d220*/  LOP3.LUT R2, R2, 0xfffbffff, RZ, 0xc0, !PT ;  /* 0xfffbffff02027812 */ /* 0x000fc600078ec0ff */
[----:B------:R-:W2:Y:S01]  /*5d230*/  LDL.LU R45, [R1+0x4ac] ;  /* 0x0004ac00012d7983 */ /* 0x000ea20000300800 */
[----:B------:R-:W-:-:S03]  /*5d240*/  @P5 LOP3.LUT R2, R2, 0x40000, RZ, 0xfc, !PT ;  /* 0x0004000002025812 */ /* 0x000fc600078efcff */
[----:B------:R-:W2:Y:S01]  /*5d250*/  LDL.LU R46, [R1+0x140] ;  /* 0x00014000012e7983 */ /* 0x000ea20000300800 */
[----:B------:R-:W-:-:S03]  /*5d260*/  LOP3.LUT R2, R2, 0xfffdffff, RZ, 0xc0, !PT ;  /* 0xfffdffff02027812 */ /* 0x000fc600078ec0ff */
[----:B------:R-:W2:Y:S01]  /*5d270*/  LDL.LU R47, [R1+0x4a8] ;  /* 0x0004a800012f7983 */ /* 0x000ea20000300800 */
[----:B------:R-:W-:Y:S02]  /*5d280*/  @P4 LOP3.LUT R2, R2, 0x20000, RZ, 0xfc, !PT ;  /* 0x0002000002024812 */ /* 0x000fe400078efcff */
[----:B------:R-:W-:Y:S01]  /*5d290*/  LOP3.LUT P6, RZ, R4, 0x400000, RZ, 0xc0, !PT ;  /* 0x0040000004ff7812 */ /* 0x000fe200078cc0ff */
[----:B------:R-:W0:Y:S01]  /*5d2a0*/  S2R R56, SR_TID.X ;  /* 0x0000000000387919 */ /* 0x000e220000002100 */
[----:B------:R-:W-:Y:S01]  /*5d2b0*/  LOP3.LUT R2, R2, 0xfffeffff, RZ, 0xc0, !PT ;  /* 0xfffeffff02027812 */ /* 0x000fe200078ec0ff */
[----:B------:R-:W-:Y:S03]  /*5d2c0*/  BAR.SYNC.DEFER_BLOCKING 0x0 ;  /* 0x0000000000007b1d */ /* 0x000fe60000010000 */
[----:B------:R-:W-:Y:S02]  /*5d2d0*/  @P3 LOP3.LUT R2, R2, 0x10000, RZ, 0xfc, !PT ;  /* 0x0001000002023812 */ /* 0x000fe400078efcff */
[----:B------:R-:W-:-:S02]  /*5d2e0*/  LOP3.LUT P5, RZ, R4, 0x2000000, RZ, 0xc0, !PT ;  /* 0x0200000004ff7812 */ /* 0x000fc400078ac0ff */
[C---:B------:R-:W-:Y:S02]  /*5d2f0*/  LOP3.LUT P3, RZ, R2.reuse, 0x1000, RZ, 0xc0, !PT ;  /* 0x0000100002ff7812 */ /* 0x040fe4000786c0ff */
[----:B------:R-:W-:Y:S01]  /*5d300*/  LOP3.LUT R2, R2, 0xffff7fff, RZ, 0xc0, !PT ;  /* 0xffff7fff02027812 */ /* 0x000fe200078ec0ff */
[----:B------:R-:W-:Y:S01]  /*5d310*/  STL [R1+0x1794], R5 ;  /* 0x0017940501007387 */ /* 0x000fe20000100800 */
[----:B------:R-:W-:Y:S02]  /*5d320*/  LOP3.LUT P4, RZ, R4, 0x8000000, RZ, 0xc0, !PT ;  /* 0x0800000004ff7812 */ /* 0x000fe4000788c0ff */
[----:B------:R-:W-:Y:S01]  /*5d330*/  @P0 LOP3.LUT R2, R2, 0x8000, RZ, 0xfc, !PT ;  /* 0x0000800002020812 */ /* 0x000fe200078efcff */
[----:B------:R-:W-:Y:S03]  /*5d340*/  STL [R1+0x178c], R54 ;  /* 0x00178c3601007387 */ /* 0x000fe60000100800 */
[----:B------:R-:W-:Y:S01]  /*5d350*/  LOP3.LUT R2, R2, 0xffffbfff, RZ, 0xc0, !PT ;  /* 0xffffbfff02027812 */ /* 0x000fe200078ec0ff */
[----:B------:R-:W-:Y:S03]  /*5d360*/  STL [R1+0x1788], R57 ;  /* 0x0017883901007387 */ /* 0x000fe60000100800 */
[----:B------:R-:W-:Y:S01]  /*5d370*/  @P2 LOP3.LUT R2, R2, 0x4000, RZ, 0xfc, !PT ;  /* 0x0000400002022812 */ /* 0x000fe200078efcff */
[----:B------:R-:W-:Y:S03]  /*5d380*/  STL [R1+0x1784], R55 ;  /* 0x0017843701007387 */ /* 0x000fe60000100800 */
[----:B------:R-:W-:Y:S01]  /*5d390*/  LOP3.LUT R2, R2, 0xffffdfff, RZ, 0xc0, !PT ;  /* 0xffffdfff02027812 */ /* 0x000fe200078ec0ff */
[----:B------:R-:W-:Y:S03]  /*5d3a0*/  STL [R1+0x1780], R53 ;  /* 0x0017803501007387 */ /* 0x000fe60000100800 */
[----:B------:R-:W-:Y:S01]  /*5d3b0*/  @P1 LOP3.LUT R2, R2, 0x2000, RZ, 0xfc, !PT ;  /* 0x0000200002021812 */ /* 0x000fe200078efcff */
[----:B------:R-:W-:Y:S01]  /*5d3c0*/  STL [R1+0x177c], R3 ;  /* 0x00177c0301007387 */ /* 0x000fe20000100800 */
[----:B------:R-:W-:-:S02]  /*5d3d0*/  LOP3.LUT P1, RZ, R4, 0x10, RZ, 0xc0, !PT ;  /* 0x0000001004ff7812 */ /* 0x000fc4000782c0ff */
[----:B0-----:R-:W-:Y:S01]  /*5d3e0*/  LOP3.LUT R56, R56, 0x1f, RZ, 0xc0, !PT ;  /* 0x0000001f38387812 */ /* 0x001fe200078ec0ff */
[----:B------:R-:W-:Y:S04]  /*5d3f0*/  STL [R1+0x1764], R51 ;  /* 0x0017643301007387 */ /* 0x000fe80000100800 */
[----:B------:R-:W-:Y:S04]  /*5d400*/  STL [R1+0x1760], R52 ;  /* 0x0017603401007387 */ /* 0x000fe80000100800 */
[----:B------:R-:W-:Y:S02]  /*5d410*/  STL [R1+0x1748], R6 ;  /* 0x0017480601007387 */ /* 0x000fe40000100800 */
[----:B------:R-:W-:-:S02]  /*5d420*/  @P1 LOP3.LUT R0, R0, 0x10, RZ, 0xfc, !PT ;  /* 0x0000001000001812 */ /* 0x000fc400078efcff */
[----:B------:R-:W-:Y:S01]  /*5d430*/  LOP3.LUT P1, RZ, R4, 0x40, RZ, 0xc0, !PT ;  /* 0x0000004004ff7812 */ /* 0x000fe2000782c0ff */
[----:B------:R-:W-:Y:S01]  /*5d440*/  STL [R1+0x173c], R7 ;  /* 0x00173c0701007387 */ /* 0x000fe20000100800 */
[----:B------:R-:W-:-:S03]  /*5d450*/  LOP3.LUT R0, R0, 0xffffffdf, RZ, 0xc0, !PT ;  /* 0xffffffdf00007812 */ /* 0x000fc600078ec0ff */
[----:B------:R-:W-:Y:S04]  /*5d460*/  STL [R1+0x1738], R48 ;  /* 0x0017383001007387 */ /* 0x000fe80000100800 */
[----:B------:R-:W-:Y:S04]  /*5d470*/  STL [R1+0x1724], R49 ;  /* 0x0017243101007387 */ /* 0x000fe80000100800 */
[----:B------:R-:W-:Y:S01]  /*5d480*/  @P1 LOP3.LUT R0, R0, 0x20, RZ, 0xfc, !PT ;  /* 0x0000002000001812 */ /* 0x000fe200078efcff */
[----:B------:R-:W-:Y:S01]  /*5d490*/  STL [R1+0x1720], R50 ;  /* 0x0017203201007387 */ /* 0x000fe20000100800 */
[----:B------:R-:W-:-:S02]  /*5d4a0*/  LOP3.LUT P1, RZ, R4, 0x200, RZ, 0xc0, !PT ;  /* 0x0000020004ff7812 */ /* 0x000fc4000782c0ff */
[----:B------:R-:W-:Y:S01]  /*5d4b0*/  LOP3.LUT R0, R0, 0xffffffbf, RZ, 0xc0, !PT ;  /* 0xffffffbf00007812 */ /* 0x000fe200078ec0ff */
[----:B---3--:R-:W-:Y:S04]  /*5d4c0*/  STL.64 [R1+0x16e0], R60 ;  /* 0x0016e03c01007387 */ /* 0x008fe80000100a00 */
[----:B------:R-:W-:Y:S04]  /*5d4d0*/  STL.64 [R1+0x16d8], R58 ;  /* 0x0016d83a01007387 */ /* 0x000fe80000100a00 */
[----:B------:R-:W-:Y:S02]  /*5d4e0*/  STL [R1+0x1778], R2 ;  /* 0x0017780201007387 */ /* 0x000fe40000100800 */
[----:B------:R-:W-:-:S02]  /*5d4f0*/  @P1 LOP3.LUT R0, R0, 0x40, RZ, 0xfc, !PT ;  /* 0x0000004000001812 */ /* 0x000fc400078efcff */
[----:B------:R-:W-:Y:S02]  /*5d500*/  LOP3.LUT P1, RZ, R4, 0x800, RZ, 0xc0, !PT ;  /* 0x0000080004ff7812 */ /* 0x000fe4000782c0ff */
[----:B------:R-:W-:-:S11]  /*5d510*/  LOP3.LUT R0, R0, 0xffffff7f, RZ, 0xc0, !PT ;  /* 0xffffff7f00007812 */ /* 0x000fd600078ec0ff */
[----:B------:R-:W-:Y:S02]  /*5d520*/  @P1 LOP3.LUT R0, R0, 0x80, RZ, 0xfc, !PT ;  /* 0x0000008000001812 */ /* 0x000fe400078efcff */
        /* <DEDUP_REMOVED lines=12> */
[----:B------:R-:W-:-:S03]  /*5d5f0*/  LOP3.LUT P1, RZ, R4, 0x100000, RZ, 0xc0, !PT ;  /* 0x0010000004ff7812 */ /* 0x000fc6000782c0ff */
[----:B------:R-:W-:Y:S04]  /*5d600*/  STL [R1+0x1790], R0 ;  /* 0x0017900001007387 */ /* 0x000fe80000100800 */
[----:B------:R0:W-:Y:S04]  /*5d610*/  STL [R1+0x1798], R4 ;  /* 0x0017980401007387 */ /* 0x0001e80000100800 */
[----:B------:R-:W3:Y:S04]  /*5d620*/  LDL.LU R25, [R1+0x13c] ;  /* 0x00013c0001197983 */ /* 0x000ee80000300800 */
[----:B------:R-:W3:Y:S01]  /*5d630*/  LDL.LU R26, [R1+0x46c] ;  /* 0x00046c00011a7983 */ /* 0x000ee20000300800 */
[----:B----4-:R-:W-:-:S03]  /*5d640*/  R2UR UR5, R27 ;  /* 0x000000001b0572ca */ /* 0x010fc600000e0000 */
[----:B------:R-:W4:Y:S01]  /*5d650*/  LDL.LU R27, [R1+0x138] ;  /* 0x00013800011b7983 */ /* 0x000f220000300800 */
[----:B--2---:R-:W-:-:S03]  /*5d660*/  PRMT R35, R35, 0x3340, R28 ;  /* 0x0000334023237816 */ /* 0x004fc6000000001c */
[----:B------:R-:W4:Y:S06]  /*5d670*/  LDL.LU R28, [R1+0x468] ;  /* 0x00046800011c7983 */ /* 0x000f2c0000300800 */
[----:B------:R-:W-:Y:S01]  /*5d680*/  LEA R56, R56, UR5, 0x4 ;  /* 0x0000000538387c11 */ /* 0x000fe2000f8e20ff */
[----:B------:R-:W2:Y:S01]  /*5d690*/  LDCU UR5, c[0x0][0x398] ;  /* 0x00007300ff0577ac */ /* 0x000ea20008000800 */
[----:B0-----:R-:W-:-:S03]  /*5d6a0*/  PRMT R4, R30, 0x3340, R29 ;  /* 0x000033401e047816 */ /* 0x001fc6000000001d */
[----:B------:R0:W-:Y:S01]  /*5d6b0*/  STSM.16.M88.4 [R56], R8 ;  /* 0x0000000838007844 */ /* 0x0001e20000000200 */
[----:B------:R-:W-:-:S03]  /*5d6c0*/  NOP ;  /* 0x0000000000007918 */ /* 0x000fc60000000000 */
[----:B------:R-:W1:Y:S01]  /*5d6d0*/  LDS.128 R12, [R56] ;  /* 0x00000000380c7984 */ /* 0x000e620000000c00 */
[----:B------:R-:W-:-:S03]  /*5d6e0*/  PRMT R5, R37, 0x3340, R36 ;  /* 0x0000334025057816 */ /* 0x000fc60000000024 */
[----:B------:R-:W2:Y:S04]  /*5d6f0*/  LDL.LU R29, [R1+0x134] ;  /* 0x00013400011d7983 */ /* 0x000ea80000300800 */
[----:B------:R-:W2:Y:S01]  /*5d700*/  LDL.LU R30, [R1+0x44c] ;  /* 0x00044c00011e7983 */ /* 0x000ea20000300800 */
[----:B0-----:R-:W-:-:S03]  /*5d710*/  PRMT R8, R18, 0x5410, R17 ;  /* 0x0000541012087816 */ /* 0x001fc60000000011 */
[----:B------:R-:W2:Y:S01]  /*5d720*/  LDL.LU R36, [R1+0x130] ;  /* 0x0001300001247983 */ /* 0x000ea20000300800 */
[----:B------:R-:W-:-:S03]  /*5d730*/  PRMT R9, R20, 0x5410, R19 ;  /* 0x0000541014097816 */ /* 0x000fc60000000013 */
[----:B------:R-:W2:Y:S01]  /*5d740*/  LDL.LU R37, [R1+0x444] ;  /* 0x0004440001257983 */ /* 0x000ea20000300800 */
[----:B------:R-:W-:Y:S02]  /*5d750*/  PRMT R10, R22, 0x5410, R21 ;  /* 0x00005410160a7816 */ /* 0x000fe40000000015 */
[----:B------:R-:W-:Y:S01]  /*5d760*/  PRMT R11, R24, 0x5410, R23 ;  /* 0x00005410180b7816 */ /* 0x000fe20000000017 */
[----:B------:R-:W-:-:S04]  /*5d770*/  NOP ;  /* 0x0000000000007918 */ /* 0x000fc80000000000 */
[----:B------:R0:W-:Y:S01]  /*5d780*/  STSM.16.M88.4 [R56], R8 ;  /* 0x0000000838007844 */ /* 0x0001e20000000200 */
[----:B-1----:R-:W-:Y:S02]  /*5d790*/  IMAD.MOV.U32 R0, RZ, RZ, R12 ;  /* 0x000000ffff007224 */ /* 0x002fe400078e000c */
[----:B------:R-:W-:Y:S01]  /*5d7a0*/  IMAD.MOV.U32 R54, RZ, RZ, R14 ;  /* 0x000000ffff367224 */ /* 0x000fe200078e000e */
[----:B------:R-:W-:Y:S01]  /*5d7b0*/  STL [R1+0x154], R13 ;  /* 0x0001540d01007387 */ /* 0x000fe20000100800 */
[----:B------:R-:W-:Y:S01]  /*5d7c0*/  IMAD.MOV.U32 R57, RZ, RZ, R15 ;  /* 0x000000ffff397224 */ /* 0x000fe200078e000f */
[----:B------:R-:W-:Y:S02]  /*5d7d0*/  NOP ;  /* 0x0000000000007918 */ /* 0x000fe40000000000 */
[----:B------:R-:W1:Y:S01]  /*5d7e0*/  LDS.128 R12, [R56] ;  /* 0x00000000380c7984 */ /* 0x000e620000000c00 */
[----:B0-----:R-:W-:-:S03]  /*5d7f0*/  PRMT R8, R38, 0x5410, R31 ;  /* 0x0000541026087816 */ /* 0x001fc6000000001f */
[----:B------:R-:W2:Y:S01]  /*5d800*/  LDL.LU R31, [R1+0x11c] ;  /* 0x00011c00011f7983 */ /* 0x000ea20000300800 */
[----:B------:R-:W-:-:S03]  /*5d810*/  PRMT R9, R43, 0x5410, R39 ;  /* 0x000054102b097816 */ /* 0x000fc60000000027 */
[----:B------:R-:W2:Y:S04]  /*5d820*/  LDL.LU R38, [R1+0x428] ;  /* 0x0004280001267983 */ /* 0x000ea80000300800 */
[----:B-1----:R-:W-:Y:S04]  /*5d830*/  STL.64 [R1+0x140], R12 ;  /* 0x0001400c01007387 */ /* 0x002fe80000100a00 */
[----:B------:R-:W-:Y:S01]  /*5d840*/  STL.64 [R1+0x148], R14 ;  /* 0x0001480e01007387 */ /* 0x000fe20000100a00 */
[----:B------:R-:W-:Y:S01]  /*5d850*/  PRMT R10, R45, 0x5410, R44 ;  /* 0x000054102d0a7816 */ /* 0x000fe2000000002c */
[----:B------:R-:W-:-:S02]  /*5d860*/  NOP ;  /* 0x0000000000007918 */ /* 0x000fc40000000000 */
[----:B------:R-:W2:Y:S04]  /*5d870*/  LDL.LU R39, [R1+0x118] ;  /* 0x0001180001277983 */ /* 0x000ea80000300800 */
[----:B------:R-:W2:Y:S01]  /*5d880*/  LDL.LU R43, [R1+0x424] ;  /* 0x00042400012b7983 */ /* 0x000ea20000300800 */
[----:B------:R-:W-:-:S03]  /*5d890*/  PRMT R11, R47, 0x5410, R46 ;  /* 0x000054102f0b7816 */ /* 0x000fc6000000002e */
[----:B------:R-:W2:Y:S04]  /*5d8a0*/  LDL.LU R44, [R1+0x114] ;  /* 0x00011400012c7983 */ /* 0x000ea80000300800 */
[----:B------:R-:W-:Y:S01]  /*5d8b0*/  STSM.16.M88.4 [R56], R8 ;  /* 0x0000000838007844 */ /* 0x000fe20000000200 */
[----:B------:R-:W-:-:S03]  /*5d8c0*/  NOP ;  /* 0x0000000000007918 */ /* 0x000fc60000000000 */
[----:B------:R-:W0:Y:S04]  /*5d8d0*/  LDS.128 R12, [R56] ;  /* 0x00000000380c7984 */ /* 0x000e280000000c00 */
[----:B------:R-:W2:Y:S04]  /*5d8e0*/  LDL.LU R45, [R1+0x40c] ;  /* 0x00040c00012d7983 */ /* 0x000ea80000300800 */
[----:B------:R-:W2:Y:S04]  /*5d8f0*/  LDL.LU R46, [R1+0x110] ;  /* 0x00011000012e7983 */ /* 0x000ea80000300800 */
[----:B------:R-:W2:Y:S04]  /*5d900*/  LDL.LU R47, [R1+0x404] ;  /* 0x00040400012f7983 */ /* 0x000ea80000300800 */
[----:B0-----:R-:W-:Y:S04]  /*5d910*/  STL [R1+0x134], R13 ;  /* 0x0001340d01007387 */ /* 0x001fe80000100800 */
[----:B------:R-:W-:Y:S04]  /*5d920*/  STL.64 [R1+0x138], R14 ;  /* 0x0001380e01007387 */ /* 0x000fe80000100a00 */
        /* <DEDUP_REMOVED lines=8> */
[----:B---3--:R-:W-:-:S03]  /*5d9b0*/  PRMT R8, R26, 0x5410, R25 ;  /* 0x000054101a087816 */ /* 0x008fc60000000019 */
[----:B------:R-:W3:Y:S04]  /*5d9c0*/  LDL.LU R25, [R1+0xbc] ;  /* 0x0000bc0001197983 */ /* 0x000ee80000300800 */
[----:B------:R-:W3:Y:S01]  /*5d9d0*/  LDL.LU R26, [R1+0x36c] ;  /* 0x00036c00011a7983 */ /* 0x000ee20000300800 */
[----:B----4-:R-:W-:-:S03]  /*5d9e0*/  PRMT R9, R28, 0x5410, R27 ;  /* 0x000054101c097816 */ /* 0x010fc6000000001b */
[----:B------:R-:W4:Y:S04]  /*5d9f0*/  LDL.LU R27, [R1+0xd4] ;  /* 0x0000d400011b7983 */ /* 0x000f280000300800 */
[----:B------:R-:W4:Y:S01]  /*5da00*/  LDL.LU R28, [R1+0x368] ;  /* 0x00036800011c7983 */ /* 0x000f220000300800 */
[----:B--2---:R-:W-:-:S03]  /*5da10*/  PRMT R10, R30, 0x5410, R29 ;  /* 0x000054101e0a7816 */ /* 0x004fc6000000001d */
[----:B------:R-:W2:Y:S04]  /*5da20*/  LDL.LU R29, [R1+0xb8] ;  /* 0x0000b800011d7983 */ /* 0x000ea80000300800 */
[----:B------:R-:W2:Y:S01]  /*5da30*/  LDL.LU R30, [R1+0x364] ;  /* 0x00036400011e7983 */ /* 0x000ea20000300800 */
[----:B------:R-:W-:Y:S01]  /*5da40*/  PRMT R11, R37, 0x5410, R36 ;  /* 0x00005410250b7816 */ /* 0x000fe20000000024 */
[----:B------:R-:W-:Y:S02]  /*5da50*/  NOP ;  /* 0x0000000000007918 */ /* 0x000fe40000000000 */
[----:B------:R-:W2:Y:S04]  /*5da60*/  LDL.LU R36, [R1+0xd0] ;  /* 0x0000d00001247983 */ /* 0x000ea80000300800 */
[----:B------:R-:W2:Y:S04]  /*5da70*/  LDL.LU R37, [R1+0x34c] ;  /* 0x00034c0001257983 */ /* 0x000ea80000300800 */
[----:B------:R0:W-:Y:S02]  /*5da80*/  STSM.16.M88.4 [R56], R8 ;  /* 0x0000000838007844 */ /* 0x0001e40000000200 */
[----:B0-----:R-:W-:-:S02]  /*5da90*/  PRMT R8, R38, 0x5410, R31 ;  /* 0x0000541026087816 */ /* 0x001fc4000000001f */
[----:B------:R-:W2:Y:S04]  /*5daa0*/  LDL.LU R31, [R1+0xe4] ;  /* 0x0000e400011f7983 */ /* 0x000ea80000300800 */
[----:B------:R-:W2:Y:S01]  /*5dab0*/  LDL.LU R38, [R1+0x328] ;  /* 0x0003280001267983 */ /* 0x000ea20000300800 */
[----:B------:R-:W-:-:S03]  /*5dac0*/  PRMT R9, R43, 0x5410, R39 ;  /* 0x000054102b097816 */ /* 0x000fc60000000027 */
[----:B------:R-:W2:Y:S04]  /*5dad0*/  LDL.LU R39, [R1+0xcc] ;  /* 0x0000cc0001277983 */ /* 0x000ea80000300800 */
[----:B------:R-:W2:Y:S01]  /*5dae0*/  LDL.LU R43, [R1+0x308] ;  /* 0x00030800012b7983 */ /* 0x000ea20000300800 */
[----:B------:R-:W-:Y:S01]  /*5daf0*/  IMAD.MOV.U32 R55, RZ, RZ, R12 ;  /* 0x000000ffff377224 */ /* 0x000fe200078e000c */
[----:B------:R-:W-:Y:S02]  /*5db00*/  NOP ;  /* 0x0000000000007918 */ /* 0x000fe40000000000 */
[----:B------:R-:W0:Y:S01]  /*5db10*/  LDS.128 R12, [R56] ;  /* 0x00000000380c7984 */ /* 0x000e220000000c00 */
[----:B------:R-:W-:-:S03]  /*5db20*/  PRMT R10, R45, 0x5410, R44 ;  /* 0x000054102d0a7816 */ /* 0x000fc6000000002c */
[----:B------:R-:W2:Y:S04]  /*5db30*/  LDL.LU R44, [R1+0xe0] ;  /* 0x0000e000012c7983 */ /* 0x000ea80000300800 */
[----:B------:R-:W2:Y:S01]  /*5db40*/  LDL.LU R45, [R1+0x304] ;  /* 0x00030400012d7983 */ /* 0x000ea20000300800 */
[----:B------:R-:W-:Y:S01]  /*5db50*/  PRMT R11, R47, 0x5410, R46 ;  /* 0x000054102f0b7816 */ /* 0x000fe2000000002e */
[----:B------:R-:W-:Y:S02]  /*5db60*/  NOP ;  /* 0x0000000000007918 */ /* 0x000fe40000000000 */
[----:B------:R-:W2:Y:S04]  /*5db70*/  LDL.LU R46, [R1+0xc8] ;  /* 0x0000c800012e7983 */ /* 0x000ea80000300800 */
[----:B------:R-:W2:Y:S04]  /*5db80*/  LDL.LU R47, [R1+0x2e4] ;  /* 0x0002e400012f7983 */ /* 0x000ea80000300800 */
[----:B------:R1:W-:Y:S04]  /*5db90*/  STSM.16.M88.4 [R56], R8 ;  /* 0x0000000838007844 */ /* 0x0003e80000000200 */
[----:B0-----:R-:W-:Y:S01]  /*5dba0*/  STL [R1+0x120], R12 ;  /* 0x0001200c01007387 */ /* 0x001fe20000100800 */
[----:B------:R-:W-:-:S03]  /*5dbb0*/  IMAD.MOV.U32 R53, RZ, RZ, R13 ;  /* 0x000000ffff357224 */ /* 0x000fc600078e000d */
[----:B------:R-:W-:Y:S01]  /*5dbc0*/  STL.64 [R1+0x128], R14 ;  /* 0x0001280e01007387 */ /* 0x000fe20000100a00 */
[----:B------:R-:W-:-:S03]  /*5dbd0*/  NOP ;  /* 0x0000000000007918 */ /* 0x000fc60000000000 */
[----:B------:R-:W0:Y:S01]  /*5dbe0*/  LDS.128 R12, [R56] ;  /* 0x00000000380c7984 */ /* 0x000e220000000c00 */
[----:B-1----:R-:W-:Y:S02]  /*5dbf0*/  PRMT R8, R18, 0x5410, R17 ;  /* 0x0000541012087816 */ /* 0x002fe40000000011 */
[----:B------:R-:W-:Y:S02]  /*5dc00*/  PRMT R9, R20, 0x5410, R19 ;  /* 0x0000541014097816 */ /* 0x000fe40000000013 */
[----:B------:R-:W-:Y:S02]  /*5dc10*/  PRMT R10, R22, 0x5410, R21 ;  /* 0x00005410160a7816 */ /* 0x000fe40000000015 */
[----:B------:R-:W-:Y:S01]  /*5dc20*/  PRMT R11, R24, 0x5410, R23 ;  /* 0x00005410180b7816 */ /* 0x000fe20000000017 */
[----:B------:R-:W-:-:S04]  /*5dc30*/  NOP ;  /* 0x0000000000007918 */ /* 0x000fc80000000000 */
[----:B------:R3:W-:Y:S04]  /*5dc40*/  STSM.16.M88.4 [R56], R8 ;  /* 0x0000000838007844 */ /* 0x0007e80000000200 */
[----:B0-----:R-:W-:Y:S04]  /*5dc50*/  STL.64 [R1+0x110], R12 ;  /* 0x0001100c01007387 */ /* 0x001fe80000100a00 */
[----:B------:R-:W-:Y:S01]  /*5dc60*/  STL.64 [R1+0x118], R14 ;  /* 0x0001180e01007387 */ /* 0x000fe20000100a00 */
[----:B------:R-:W-:-:S03]  /*5dc70*/  NOP ;  /* 0x0000000000007918 */ /* 0x000fc60000000000 */
[----:B------:R-:W0:Y:S01]  /*5dc80*/  LDS.128 R12, [R56] ;  /* 0x00000000380c7984 */ /* 0x000e220000000c00 */
        /* <DEDUP_REMOVED lines=13> */
[----:B------:R1:W-:Y:S04]  /*5dd60*/  STSM.16.M88.4 [R56], R8 ;  /* 0x0000000838007844 */ /* 0x0003e80000000200 */
[----:B0-----:R-:W-:Y:S04]  /*5dd70*/  STL.64 [R1+0x100], R12 ;  /* 0x0001000c01007387 */ /* 0x001fe80000100a00 */
[----:B------:R-:W-:Y:S01]  /*5dd80*/  STL.64 [R1+0x108], R14 ;  /* 0x0001080e01007387 */ /* 0x000fe20000100a00 */
[----:B------:R-:W-:-:S03]  /*5dd90*/  NOP ;  /* 0x0000000000007918 */ /* 0x000fc60000000000 */
[----:B------:R-:W0:Y:S04]  /*5dda0*/  LDS.128 R12, [R56] ;  /* 0x00000000380c7984 */ /* 0x000e280000000c00 */
[----:B------:R-:W2:Y:S04]  /*5ddb0*/  LDL.LU R17, [R1+0x16c] ;  /* 0x00016c0001117983 */ /* 0x000ea80000300800 */
[----:B------:R-:W2:Y:S01]  /*5ddc0*/  LDL.LU R18, [R1+0x2e0] ;  /* 0x0002e00001127983 */ /* 0x000ea20000300800 */
[----:B-1----:R-:W-:-:S03]  /*5ddd0*/  PRMT R8, R38, 0x5410, R31 ;  /* 0x0000541026087816 */ /* 0x002fc6000000001f */
[----:B0-----:R-:W-:Y:S04]  /*5dde0*/  STL.64 [R1+0xf0], R12 ;  /* 0x0000f00c01007387 */ /* 0x001fe80000100a00 */
[----:B------:R-:W-:Y:S01]  /*5ddf0*/  STL.64 [R1+0xf8], R14 ;  /* 0x0000f80e01007387 */ /* 0x000fe20000100a00 */
[----:B------:R-:W-:-:S03]  /*5de00*/  NOP ;  /* 0x0000000000007918 */ /* 0x000fc60000000000 */
[----:B------:R-:W2:Y:S01]  /*5de10*/  LDL.LU R38, [R1+0x168] ;  /* 0x0001680001267983 */ /* 0x000ea20000300800 */
[----:B------:R-:W-:-:S03]  /*5de20*/  PRMT R9, R43, 0x5410, R39 ;  /* 0x000054102b097816 */ /* 0x000fc60000000027 */
        /* <DEDUP_REMOVED lines=9> */
[----:B------:R-:W-:-:S02]  /*5dec0*/  PRMT R10, R45, 0x5410, R44 ;  /* 0x000054102d0a7816 */ /* 0x000fc4000000002c */
[----:B------:R-:W-:Y:S01]  /*5ded0*/  PRMT R11, R47, 0x5410, R46 ;  /* 0x000054102f0b7816 */ /* 0x000fe2000000002e */
[----:B------:R-:W2:Y:S04]  /*5dee0*/  LDL.LU R44, [R1+0x174] ;  /* 0x00017400012c7983 */ /* 0x000ea80000300800 */
[----:B------:R-:W2:Y:S04]  /*5def0*/  LDL.LU R45, [R1+0x2ec] ;  /* 0x0002ec00012d7983 */ /* 0x000ea80000300800 */
[----:B------:R-:W2:Y:S04]  /*5df00*/  LDL.LU R46, [R1+0x170] ;  /* 0x00017000012e7983 */ /* 0x000ea80000300800 */
[----:B------:R-:W2:Y:S04]  /*5df10*/  LDL.LU R47, [R1+0x24c] ;  /* 0x00024c00012f7983 */ /* 0x000ea80000300800 */
[----:B------:R3:W-:Y:S01]  /*5df20*/  STSM.16.M88.4 [R56], R8 ;  /* 0x0000000838007844 */ /* 0x0007e20000000200 */
[----:B------:R-:W-:-:S03]  /*5df30*/  NOP ;  /* 0x0000000000007918 */ /* 0x000fc60000000000 */
[----:B------:R-:W0:Y:S01]  /*5df40*/  LDS.128 R12, [R56] ;  /* 0x00000000380c7984 */ /* 0x000e220000000c00 */
[----:B---3--:R-:W-:-:S03]  /*5df50*/  PRMT R8, R26, 0x5410, R25 ;  /* 0x000054101a087816 */ /* 0x008fc60000000019 */
[----:B------:R-:W3:Y:S04]  /*5df60*/  LDL.LU R25, [R1+0x20c] ;  /* 0x00020c0001197983 */ /* 0x000ee80000300800 */
[----:B------:R-:W3:Y:S04]  /*5df70*/  LDL.LU R26, [R1+0x3c8] ;  /* 0x0003c800011a7983 */ /* 0x000ee80000300800 */
[----:B0-----:R-:W-:Y:S04]  /*5df80*/  STL.64 [R1+0xe0], R12 ;  /* 0x0000e00c01007387 */ /* 0x001fe80000100a00 */
[----:B------:R-:W-:Y:S01]  /*5df90*/  STL.64 [R1+0xe8], R14 ;  /* 0x0000e80e01007387 */ /* 0x000fe20000100a00 */
[----:B------:R-:W-:Y:S01]  /*5dfa0*/  NOP ;  /* 0x0000000000007918 */ /* 0x000fe20000000000 */
[----:B----4-:R-:W-:-:S02]  /*5dfb0*/  PRMT R9, R28, 0x5410, R27 ;  /* 0x000054101c097816 */ /* 0x010fc4000000001b */
[----:B------:R-:W4:Y:S04]  /*5dfc0*/  LDL.LU R27, [R1+0x208] ;  /* 0x00020800011b7983 */ /* 0x000f280000300800 */
[----:B------:R-:W4:Y:S01]  /*5dfd0*/  LDL.LU R28, [R1+0x3c4] ;  /* 0x0003c400011c7983 */ /* 0x000f220000300800 */
[----:B--2---:R-:W-:-:S03]  /*5dfe0*/  PRMT R10, R30, 0x5410, R29 ;  /* 0x000054101e0a7816 */ /* 0x004fc6000000001d */
[----:B------:R-:W2:Y:S04]  /*5dff0*/  LDL.LU R29, [R1+0x204] ;  /* 0x00020400011d7983 */ /* 0x000ea80000300800 */
[----:B------:R-:W2:Y:S01]  /*5e000*/  LDL.LU R30, [R1+0x384] ;  /* 0x00038400011e7983 */ /* 0x000ea20000300800 */
[----:B------:R-:W-:-:S03]  /*5e010*/  PRMT R11, R37, 0x5410, R36 ;  /* 0x00005410250b7816 */ /* 0x000fc60000000024 */
[----:B------:R-:W2:Y:S04]  /*5e020*/  LDL.LU R36, [R1+0x200] ;  /* 0x0002000001247983 */ /* 0x000ea80000300800 */
[----:B------:R-:W2:Y:S04]  /*5e030*/  LDL.LU R37, [R1+0x380] ;  /* 0x0003800001257983 */ /* 0x000ea80000300800 */
[----:B------:R0:W-:Y:S01]  /*5e040*/  STSM.16.M88.4 [R56], R8 ;  /* 0x0000000838007844 */ /* 0x0001e20000000200 */
[----:B------:R-:W-:-:S03]  /*5e050*/  NOP ;  /* 0x0000000000007918 */ /* 0x000fc60000000000 */
[----:B------:R-:W1:Y:S01]  /*5e060*/  LDS.128 R12, [R56] ;  /* 0x00000000380c7984 */ /* 0x000e620000000c00 */
[----:B0-----:R-:W-:Y:S02]  /*5e070*/  PRMT R8, R18, 0x5410, R17 ;  /* 0x0000541012087816 */ /* 0x001fe40000000011 */
[----:B------:R-:W-:Y:S02]  /*5e080*/  PRMT R9, R39, 0x5410, R38 ;  /* 0x0000541027097816 */ /* 0x000fe40000000026 */
[----:B------:R-:W2:Y:S04]  /*5e090*/  LDL.LU R38, [R1+0x218] ;  /* 0x0002180001267983 */ /* 0x000ea80000300800 */
[----:B------:R-:W2:Y:S01]  /*5e0a0*/  LDL.LU R39, [R1+0x408] ;  /* 0x0004080001277983 */ /* 0x000ea20000300800 */
[----:B------:R-:W-:-:S03]  /*5e0b0*/  PRMT R10, R20, 0x5410, R19 ;  /* 0x00005410140a7816 */ /* 0x000fc60000000013 */
[----:B-1----:R-:W-:Y:S01]  /*5e0c0*/  STL [R1+0xd4], R13 ;  /* 0x0000d40d01007387 */ /* 0x002fe20000100800 */
[----:B------:R-:W-:Y:S01]  /*5e0d0*/  PRMT R11, R22, 0x5410, R21 ;  /* 0x00005410160b7816 */ /* 0x000fe20000000015 */
[----:B------:R-:W-:-:S04]  /*5e0e0*/  NOP ;  /* 0x0000000000007918 */ /* 0x000fc80000000000 */
[----:B------:R0:W-:Y:S04]  /*5e0f0*/  STSM.16.M88.4 [R56], R8 ;  /* 0x0000000838007844 */ /* 0x0001e80000000200 */
[----:B------:R-:W-:Y:S01]  /*5e100*/  STL.64 [R1+0xd8], R14 ;  /* 0x0000d80e01007387 */ /* 0x000fe20000100a00 */
[----:B0-----:R-:W-:-:S03]  /*5e110*/  PRMT R9, R43, 0x5410, R31 ;  /* 0x000054102b097816 */ /* 0x001fc6000000001f */
[----:B------:R-:W2:Y:S04]  /*5e120*/  LDL.LU R31, [R1+0x214] ;  /* 0x00021400011f7983 */ /* 0x000ea80000300800 */
[----:B------:R-:W2:Y:S01]  /*5e130*/  LDL.LU R43, [R1+0x3ec] ;  /* 0x0003ec00012b7983 */ /* 0x000ea20000300800 */
[----:B------:R-:W-:Y:S01]  /*5e140*/  IMAD.MOV.U32 R3, RZ, RZ, R12 ;  /* 0x000000ffff037224 */ /* 0x000fe200078e000c */
[----:B------:R-:W-:Y:S02]  /*5e150*/  NOP ;  /* 0x0000000000007918 */ /* 0x000fe40000000000 */
[----:B------:R-:W0:Y:S01]  /*5e160*/  LDS.128 R12, [R56] ;  /* 0x00000000380c7984 */ /* 0x000e220000000c00 */
[----:B------:R-:W-:Y:S02]  /*5e170*/  PRMT R8, R24, 0x5410, R23 ;  /* 0x0000541018087816 */ /* 0x000fe40000000017 */
[----:B------:R-:W-:-:S02]  /*5e180*/  PRMT R10, R45, 0x5410, R44 ;  /* 0x000054102d0a7816 */ /* 0x000fc4000000002c */
[----:B------:R-:W-:Y:S01]  /*5e190*/  PRMT R11, R47, 0x5410, R46 ;  /* 0x000054102f0b7816 */ /* 0x000fe2000000002e */
[----:B------:R-:W2:Y:S01]  /*5e1a0*/  LDL.LU R44, [R1+0x210] ;  /* 0x00021000012c7983 */ /* 0x000ea20000300800 */
[----:B------:R-:W-:-:S03]  /*5e1b0*/  NOP ;  /* 0x0000000000007918 */ /* 0x000fc60000000000 */
[----:B------:R-:W2:Y:S04]  /*5e1c0*/  LDL.LU R45, [R1+0x3e8] ;  /* 0x0003e800012d7983 */ /* 0x000ea80000300800 */
[----:B------:R-:W2:Y:S04]  /*5e1d0*/  LDL.LU R46, [R1+0x1e0] ;  /* 0x0001e000012e7983 */ /* 0x000ea80000300800 */
[----:B------:R-:W2:Y:S04]  /*5e1e0*/  LDL.LU R47, [R1+0x260] ;  /* 0x00026000012f7983 */ /* 0x000ea80000300800 */
[----:B------:R-:W-:Y:S04]  /*5e1f0*/  STSM.16.M88.4 [R56], R8 ;  /* 0x0000000838007844 */ /* 0x000fe80000000200 */
[----:B0-----:R-:W-:Y:S01]  /*5e200*/  STL [R1+0xc0], R12 ;  /* 0x0000c00c01007387 */ /* 0x001fe20000100800 */
[----:B------:R-:W-:-:S03]  /*5e210*/  IMAD.MOV.U32 R2, RZ, RZ, R13 ;  /* 0x000000ffff027224 */ /* 0x000fc600078e000d */
[----:B------:R-:W-:Y:S01]  /*5e220*/  STL.64 [R1+0xc8], R14 ;  /* 0x0000c80e01007387 */ /* 0x000fe20000100a00 */
[----:B------:R-:W-:-:S03]  /*5e230*/  NOP ;  /* 0x0000000000007918 */ /* 0x000fc60000000000 */
[----:B------:R-:W0:Y:S04]  /*5e240*/  LDS.128 R12, [R56] ;  /* 0x00000000380c7984 */ /* 0x000e280000000c00 */
[----:B0-----:R-:W-:Y:S04]  /*5e250*/  STL.64 [R1+0xb0], R12 ;  /* 0x0000b00c01007387 */ /* 0x001fe80000100a00 */
[----:B------:R-:W-:Y:S01]  /*5e260*/  STL.64 [R1+0xb8], R14 ;  /* 0x0000b80e01007387 */ /* 0x000fe20000100a00 */
[----:B---3--:R-:W-:Y:S01]  /*5e270*/  PRMT R8, R26, 0x5410, R25 ;  /* 0x000054101a087816 */ /* 0x008fe20000000019 */
[----:B------:R-:W-:-:S02]  /*5e280*/  NOP ;  /* 0x0000000000007918 */ /* 0x000fc40000000000 */
        /* <DEDUP_REMOVED lines=14> */
[----:B------:R-:W-:-:S03]  /*5e370*/  PRMT R11, R37, 0x5410, R36 ;  /* 0x00005410250b7816 */ /* 0x000fc60000000024 */
[----:B------:R-:W2:Y:S04]  /*5e380*/  LDL.LU R36, [R1+0x2a0] ;  /* 0x0002a00001247983 */ /* 0x000ea80000300800 */
[----:B------:R0:W-:Y:S01]  /*5e390*/  STSM.16.M88.4 [R56], R8 ;  /* 0x0000000838007844 */ /* 0x0001e20000000200 */
[----:B------:R-:W-:-:S03]  /*5e3a0*/  NOP ;  /* 0x0000000000007918 */ /* 0x000fc60000000000 */
[----:B------:R-:W2:Y:S04]  /*5e3b0*/  LDL.LU R37, [R1+0x4a4] ;  /* 0x0004a40001257983 */ /* 0x000ea80000300800 */
[----:B------:R-:W1:Y:S01]  /*5e3c0*/  LDS.128 R12, [R56] ;  /* 0x00000000380c7984 */ /* 0x000e620000000c00 */
[----:B0-----:R-:W-:-:S03]  /*5e3d0*/  PRMT R8, R39, 0x5410, R38 ;  /* 0x0000541027087816 */ /* 0x001fc60000000026 */
[----:B------:R-:W2:Y:S04]  /*5e3e0*/  LDL.LU R38, [R1+0x1e4] ;  /* 0x0001e40001267983 */ /* 0x000ea80000300800 */
[----:B------:R-:W2:Y:S04]  /*5e3f0*/  LDL.LU R39, [R1+0x284] ;  /* 0x0002840001277983 */ /* 0x000ea80000300800 */
[----:B-1----:R-:W-:Y:S04]  /*5e400*/  STL [R1+0xa0], R12 ;  /* 0x0000a00c01007387 */ /* 0x002fe80000100800 */
[----:B------:R-:W2:Y:S04]  /*5e410*/  LDL.LU R25, [R1+0x348] ;  /* 0x0003480001197983 */ /* 0x000ea80000300800 */
[----:B------:R-:W2:Y:S01]  /*5e420*/  LDL.LU R26, [R1+0x564] ;  /* 0x00056400011a7983 */ /* 0x000ea20000300800 */
[----:B------:R-:W-:-:S03]  /*5e430*/  PRMT R9, R43, 0x5410, R31 ;  /* 0x000054102b097816 */ /* 0x000fc6000000001f */
[----:B------:R-:W2:Y:S04]  /*5e440*/  LDL.LU R31, [R1+0x344] ;  /* 0x00034400011f7983 */ /* 0x000ea80000300800 */
[----:B------:R-:W2:Y:S01]  /*5e450*/  LDL.LU R43, [R1+0x560] ;  /* 0x00056000012b7983 */ /* 0x000ea20000300800 */
[----:B------:R-:W-:Y:S02]  /*5e460*/  IMAD.MOV.U32 R51, RZ, RZ, R13 ;  /* 0x000000ffff337224 */ /* 0x000fe400078e000d */
[----:B------:R-:W-:Y:S02]  /*5e470*/  IMAD.MOV.U32 R61, RZ, RZ, R14 ;  /* 0x000000ffff3d7224 */ /* 0x000fe400078e000e */
[----:B------:R-:W-:Y:S01]  /*5e480*/  IMAD.MOV.U32 R60, RZ, RZ, R15 ;  /* 0x000000ffff3c7224 */ /* 0x000fe200078e000f */
[----:B------:R-:W-:Y:S01]  /*5e490*/  NOP ;  /* 0x0000000000007918 */ /* 0x000fe20000000000 */
[----:B------:R-:W-:-:S02]  /*5e4a0*/  PRMT R10, R45, 0x5410, R44 ;  /* 0x000054102d0a7816 */ /* 0x000fc4000000002c */
        /* <DEDUP_REMOVED lines=8> */
[----:B------:R-:W-:Y:S04]  /*5e530*/  STL.64 [R1+0x1768], R60 ;  /* 0x0017683c01007387 */ /* 0x000fe80000100a00 */
[----:B0-----:R-:W-:Y:S04]  /*5e540*/  STL.64 [R1+0x90], R12 ;  /* 0x0000900c01007387 */ /* 0x001fe80000100a00 */
[----:B------:R-:W-:Y:S01]  /*5e550*/  STL.64 [R1+0x98], R14 ;  /* 0x0000980e01007387 */ /* 0x000fe20000100a00 */
[----:B------:R-:W-:Y:S01]  /*5e560*/  NOP ;  /* 0x0000000000007918 */ /* 0x000fe20000000000 */
[----:B---3--:R-:W-:-:S02]  /*5e570*/  PRMT R8, R18, 0x5410, R17 ;  /* 0x0000541012087816 */ /* 0x008fc40000000011 */
[----:B------:R-:W-:Y:S02]  /*5e580*/  PRMT R9, R20, 0x5410, R19 ;  /* 0x0000541014097816 */ /* 0x000fe40000000013 */
[----:B------:R-:W-:Y:S02]  /*5e590*/  PRMT R10, R22, 0x5410, R21 ;  /* 0x00005410160a7816 */ /* 0x000fe40000000015 */
[----:B------:R-:W-:-:S05]  /*5e5a0*/  PRMT R11, R24, 0x5410, R23 ;  /* 0x00005410180b7816 */ /* 0x000fca0000000017 */
[----:B------:R4:W-:Y:S01]  /*5e5b0*/  STSM.16.M88.4 [R56], R8 ;  /* 0x0000000838007844 */ /* 0x0009e20000000200 */
[----:B------:R-:W-:-:S03]  /*5e5c0*/  NOP ;  /* 0x0000000000007918 */ /* 0x000fc60000000000 */
[----:B------:R-:W0:Y:S01]  /*5e5d0*/  LDS.128 R12, [R56] ;  /* 0x00000000380c7984 */ /* 0x000e220000000c00 */
[----:B----4-:R-:W-:-:S03]  /*5e5e0*/  PRMT R8, R28, 0x5410, R27 ;  /* 0x000054101c087816 */ /* 0x010fc6000000001b */
[----:B------:R-:W3:Y:S04]  /*5e5f0*/  LDL.LU R27, [R1+0x3a0] ;  /* 0x0003a000011b7983 */ /* 0x000ee80000300800 */
[----:B------:R-:W3:Y:S01]  /*5e600*/  LDL.LU R28, [R1+0x590] ;  /* 0x00059000011c7983 */ /* 0x000ee20000300800 */
[----:B--2---:R-:W-:-:S03]  /*5e610*/  PRMT R9, R30, 0x5410, R29 ;  /* 0x000054101e097816 */ /* 0x004fc6000000001d */
[----:B0-----:R-:W-:Y:S04]  /*5e620*/  STL.64 [R1+0x80], R12 ;  /* 0x0000800c01007387 */ /* 0x001fe80000100a00 */
[----:B------:R-:W-:Y:S01]  /*5e630*/  STL.64 [R1+0x88], R14 ;  /* 0x0000880e01007387 */ /* 0x000fe20000100a00 */
[----:B------:R-:W-:-:S03]  /*5e640*/  NOP ;  /* 0x0000000000007918 */ /* 0x000fc60000000000 */
[----:B------:R-:W2:Y:S01]  /*5e650*/  LDL.LU R29, [R1+0x38c] ;  /* 0x00038c00011d7983 */ /* 0x000ea20000300800 */
[----:B------:R-:W-:-:S03]  /*5e660*/  PRMT R10, R37, 0x5410, R36 ;  /* 0x00005410250a7816 */ /* 0x000fc60000000024 */
[----:B------:R-:W2:Y:S04]  /*5e670*/  LDL.LU R30, [R1+0x588] ;  /* 0x00058800011e7983 */ /* 0x000ea80000300800 */
[----:B------:R-:W4:Y:S04]  /*5e680*/  LDL.LU R36, [R1+0x388] ;  /* 0x0003880001247983 */ /* 0x000f280000300800 */
[----:B------:R-:W4:Y:S01]  /*5e690*/  LDL.LU R37, [R1+0x584] ;  /* 0x0005840001257983 */ /* 0x000f220000300800 */
[----:B------:R-:W-:-:S03]  /*5e6a0*/  PRMT R11, R39, 0x5410, R38 ;  /* 0x00005410270b7816 */ /* 0x000fc60000000026 */
[----:B------:R-:W4:Y:S04]  /*5e6b0*/  LDL.LU R38, [R1+0x1e8] ;  /* 0x0001e80001267983 */ /* 0x000f280000300800 */
[----:B------:R-:W4:Y:S04]  /*5e6c0*/  LDL.LU R39, [R1+0x288] ;  /* 0x0002880001277983 */ /* 0x000f280000300800 */
[----:B------:R0:W-:Y:S01]  /*5e6d0*/  STSM.16.M88.4 [R56], R8 ;  /* 0x0000000838007844 */ /* 0x0001e20000000200 */
[----:B------:R-:W-:-:S03]  /*5e6e0*/  NOP ;  /* 0x0000000000007918 */ /* 0x000fc60000000000 */
[----:B------:R-:W1:Y:S04]  /*5e6f0*/  LDS.128 R12, [R56] ;  /* 0x00000000380c7984 */ /* 0x000e680000000c00 */
[----:B------:R-:W4:Y:S04]  /*5e700*/  LDL.LU R17, [R1+0x400] ;  /* 0x0004000001117983 */ /* 0x000f280000300800 */
[----:B------:R-:W4:Y:S04]  /*5e710*/  LDL.LU R18, [R1+0xa48] ;  /* 0x000a480001127983 */ /* 0x000f280000300800 */
[----:B------:R-:W4:Y:S04]  /*5e720*/  LDL.LU R19, [R1+0x3e4] ;  /* 0x0003e40001137983 */ /* 0x000f280000300800 */
[----:B------:R-:W4:Y:S04]  /*5e730*/  LDL.LU R20, [R1+0x9ec] ;  /* 0x0009ec0001147983 */ /* 0x000f280000300800 */
[----:B------:R-:W4:Y:S04]  /*5e740*/  LDL.LU R21, [R1+0x3e0] ;  /* 0x0003e00001157983 */ /* 0x000f280000300800 */
[----:B------:R-:W4:Y:S01]  /*5e750*/  LDL.LU R22, [R1+0x9e8] ;  /* 0x0009e80001167983 */ /* 0x000f220000300800 */
[----:B0-----:R-:W-:-:S03]  /*5e760*/  PRMT R8, R26, 0x5410, R25 ;  /* 0x000054101a087816 */ /* 0x001fc60000000019 */
[----:B------:R-:W4:Y:S04]  /*5e770*/  LDL.LU R23, [R1+0x3a4] ;  /* 0x0003a40001177983 */ /* 0x000f280000300800 */
[----:B------:R-:W4:Y:S01]  /*5e780*/  LDL.LU R24, [R1+0x59c] ;  /* 0x00059c0001187983 */ /* 0x000f220000300800 */
[----:B------:R-:W-:-:S03]  /*5e790*/  PRMT R9, R43, 0x5410, R31 ;  /* 0x000054102b097816 */ /* 0x000fc6000000001f */
[----:B-1----:R-:W-:Y:S04]  /*5e7a0*/  STL [R1+0x74], R13 ;  /* 0x0000740d01007387 */ /* 0x002fe80000100800 */
[----:B------:R-:W-:Y:S04]  /*5e7b0*/  STL.64 [R1+0x78], R14 ;  /* 0x0000780e01007387 */ /* 0x000fe80000100a00 */
[----:B------:R-:W4:Y:S04]  /*5e7c0*/  LDL.LU R25, [R1+0x448] ;  /* 0x0004480001197983 */ /* 0x000f280000300800 */
[----:B------:R-:W4:Y:S04]  /*5e7d0*/  LDL.LU R26, [R1+0xad0] ;  /* 0x000ad000011a7983 */ /* 0x000f280000300800 */
[----:B------:R-:W4:Y:S04]  /*5e7e0*/  LDL.LU R31, [R1+0x42c] ;  /* 0x00042c00011f7983 */ /* 0x000f280000300800 */
[----:B------:R-:W4:Y:S01]  /*5e7f0*/  LDL.LU R43, [R1+0xa64] ;  /* 0x000a6400012b7983 */ /* 0x000f220000300800 */
[----:B------:R-:W-:-:S02]  /*5e800*/  PRMT R10, R45, 0x5410, R44 ;  /* 0x000054102d0a7816 */ /* 0x000fc4000000002c */
[----:B------:R-:W-:Y:S01]  /*5e810*/  PRMT R11, R47, 0x5410, R46 ;  /* 0x000054102f0b7816 */ /* 0x000fe2000000002e */
[----:B------:R-:W-:-:S04]  /*5e820*/  NOP ;  /* 0x0000000000007918 */ /* 0x000fc80000000000 */
[----:B------:R3:W-:Y:S01]  /*5e830*/  STSM.16.M88.4 [R56], R8 ;  /* 0x0000000838007844 */ /* 0x0007e20000000200 */
[----:B------:R-:W-:Y:S01]  /*5e840*/  IMAD.MOV.U32 R52, RZ, RZ, R12 ;  /* 0x000000ffff347224 */ /* 0x000fe200078e000c */
[----:B------:R-:W-:Y:S02]  /*5e850*/  NOP ;  /* 0x0000000000007918 */ /* 0x000fe40000000000 */
[----:B------:R-:W0:Y:S04]  /*5e860*/  LDS.128 R12, [R56] ;  /* 0x00000000380c7984 */ /* 0x000e280000000c00 */
[----:B------:R-:W4:Y:S04]  /*5e870*/  LDL.LU R44, [R1+0x420] ;  /* 0x00042000012c7983 */ /* 0x000f280000300800 */
[----:B------:R-:W4:Y:S04]  /*5e880*/  LDL.LU R45, [R1+0xa4c] ;  /* 0x000a4c00012d7983 */ /* 0x000f280000300800 */
[----:B------:R-:W4:Y:S04]  /*5e890*/  LDL.LU R46, [R1+0x1ec] ;  /* 0x0001ec00012e7983 */ /* 0x000f280000300800 */
[----:B------:R-:W4:Y:S01]  /*5e8a0*/  LDL.LU R47, [R1+0x2a4] ;  /* 0x0002a400012f7983 */ /* 0x000f220000300800 */
[----:B---3--:R-:W-:-:S03]  /*5e8b0*/  PRMT R8, R28, 0x5410, R27 ;  /* 0x000054101c087816 */ /* 0x008fc6000000001b */
[----:B------:R-:W3:Y:S04]  /*5e8c0*/  LDL.LU R27, [R1+0x48c] ;  /* 0x00048c00011b7983 */ /* 0x000ee80000300800 */
[----:B------:R-:W3:Y:S04]  /*5e8d0*/  LDL.LU R28, [R1+0x13e0] ;  /* 0x0013e000011c7983 */ /* 0x000ee80000300800 */
[----:B0-----:R-:W-:Y:S04]  /*5e8e0*/  STL.64 [R1+0x60], R12 ;  /* 0x0000600c01007387 */ /* 0x001fe80000100a00 */
[----:B------:R-:W-:Y:S01]  /*5e8f0*/  STL.64 [R1+0x68], R14 ;  /* 0x0000680e01007387 */ /* 0x000fe20000100a00 */
[----:B------:R-:W-:Y:S01]  /*5e900*/  NOP ;  /* 0x0000000000007918 */ /* 0x000fe20000000000 */
[----:B--2---:R-:W-:-:S02]  /*5e910*/  PRMT R9, R30, 0x5410, R29 ;  /* 0x000054101e097816 */ /* 0x004fc4000000001d */
[----:B------:R-:W2:Y:S04]  /*5e920*/  LDL.LU R29, [R1+0x488] ;  /* 0x00048800011d7983 */ /* 0x000ea80000300800 */
[----:B------:R-:W2:Y:S01]  /*5e930*/  LDL.LU R30, [R1+0x13dc] ;  /* 0x0013dc00011e7983 */ /* 0x000ea20000300800 */
[----:B----4-:R-:W-:-:S03]  /*5e940*/  PRMT R10, R37, 0x5410, R36 ;  /* 0x00005410250a7816 */ /* 0x010fc60000000024 */
[----:B------:R-:W4:Y:S04]  /*5e950*/  LDL.LU R36, [R1+0x484] ;  /* 0x0004840001247983 */ /* 0x000f280000300800 */
[----:B------:R-:W4:Y:S01]  /*5e960*/  LDL.LU R37, [R1+0x13d8] ;  /* 0x0013d80001257983 */ /* 0x000f220000300800 */
[----:B------:R-:W-:-:S03]  /*5e970*/  PRMT R11, R39, 0x5410, R38 ;  /* 0x00005410270b7816 */ /* 0x000fc60000000026 */
[----:B------:R-:W2:Y:S04]  /*5e980*/  LDL.LU R38, [R1+0x480] ;  /* 0x0004800001267983 */ /* 0x000ea80000300800 */
[----:B------:R0:W-:Y:S01]  /*5e990*/  STSM.16.M88.4 [R56], R8 ;  /* 0x0000000838007844 */ /* 0x0001e20000000200 */
[----:B------:R-:W-:-:S03]  /*5e9a0*/  NOP ;  /* 0x0000000000007918 */ /* 0x000fc60000000000 */
[----:B------:R-:W1:Y:S04]  /*5e9b0*/  LDS.128 R12, [R56] ;  /* 0x00000000380c7984 */ /* 0x000e680000000c00 */
[----:B------:R-:W2:Y:S01]  /*5e9c0*/  LDL.LU R39, [R1+0x13d4] ;  /* 0x0013d40001277983 */ /* 0x000ea20000300800 */
[----:B0-----:R-:W-:Y:S02]  /*5e9d0*/  PRMT R8, R18, 0x5410, R17 ;  /* 0x0000541012087816 */ /* 0x001fe40000000011 */
[----:B------:R-:W-:Y:S02]  /*5e9e0*/  PRMT R9, R20, 0x5410, R19 ;  /* 0x0000541014097816 */ /* 0x000fe40000000013 */
[----:B------:R-:W-:Y:S02]  /*5e9f0*/  PRMT R10, R22, 0x5410, R21 ;  /* 0x00005410160a7816 */ /* 0x000fe40000000015 */
[----:B------:R-:W-:Y:S01]  /*5ea00*/  PRMT R11, R24, 0x5410, R23 ;  /* 0x00005410180b7816 */ /* 0x000fe20000000017 */
[----:B------:R-:W-:-:S04]  /*5ea10*/  NOP ;  /* 0x0000000000007918 */ /* 0x000fc80000000000 */
[----:B------:R0:W-:Y:S04]  /*5ea20*/  STSM.16.M88.4 [R56], R8 ;  /* 0x0000000838007844 */ /* 0x0001e80000000200 */
[----:B-1----:R-:W-:Y:S04]  /*5ea30*/  STL [R1+0x50], R12 ;  /* 0x0000500c01007387 */ /* 0x002fe80000100800 */
        /* <DEDUP_REMOVED lines=9> */
[----:B------:R-:W2:Y:S04]  /*5ead0*/  LDL.LU R44, [R1+0x4c4] ;  /* 0x0004c400012c7983 */ /* 0x000ea80000300800 */
[----:B------:R-:W2:Y:S01]  /*5eae0*/  LDL.LU R45, [R1+0x13e8] ;  /* 0x0013e800012d7983 */ /* 0x000ea20000300800 */
[----:B------:R-:W-:Y:S01]  /*5eaf0*/  PRMT R11, R47, 0x5410, R46 ;  /* 0x000054102f0b7816 */ /* 0x000fe2000000002e */
[----:B------:R-:W-:-:S04]  /*5eb00*/  NOP ;  /* 0x0000000000007918 */ /* 0x000fc80000000000 */
[----:B------:R-:W-:Y:S04]  /*5eb10*/  STSM.16.M88.4 [R56], R8 ;  /* 0x0000000838007844 */ /* 0x000fe80000000200 */
[----:B0-----:R-:W-:Y:S04]  /*5eb20*/  STL.64 [R1+0x40], R12 ;  /* 0x0000400c01007387 */ /* 0x001fe80000100a00 */
[----:B------:R-:W-:Y:S04]  /*5eb30*/  STL [R1+0x4c], R15 ;  /* 0x00004c0f01007387 */ /* 0x000fe80000100800 */
[----:B------:R-:W2:Y:S04]  /*5eb40*/  LDL.LU R23, [R1+0x4c0] ;  /* 0x0004c00001177983 */ /* 0x000ea80000300800 */
[----:B------:R-:W2:Y:S04]  /*5eb50*/  LDL.LU R26, [R1+0x13e4] ;  /* 0x0013e400011a7983 */ /* 0x000ea80000300800 */
[----:B------:R-:W2:Y:S04]  /*5eb60*/  LDL.LU R46, [R1+0x1f0] ;  /* 0x0001f000012e7983 */ /* 0x000ea80000300800 */
[----:B------:R-:W2:Y:S01]  /*5eb70*/  LDL.LU R47, [R1+0x2a8] ;  /* 0x0002a800012f7983 */ /* 0x000ea20000300800 */
[----:B------:R-:W-:Y:S01]  /*5eb80*/  IMAD.MOV.U32 R7, RZ, RZ, R14 ;  /* 0x000000ffff077224 */ /* 0x000fe200078e000e */
[----:B------:R-:W-:-:S02]  /*5eb90*/  NOP ;  /* 0x0000000000007918 */ /* 0x000fc40000000000 */
[----:B------:R-:W0:Y:S04]  /*5eba0*/  LDS.128 R12, [R56] ;  /* 0x00000000380c7984 */ /* 0x000e280000000c00 */
[----:B------:R-:W-:Y:S01]  /*5ebb0*/  STL.64 [R1+0x1750], R6 ;  /* 0x0017500601007387 */ /* 0x000fe20000100a00 */
[----:B0-----:R-:W-:Y:S02]  /*5ebc0*/  IMAD.MOV.U32 R59, RZ, RZ, R14 ;  /* 0x000000ffff3b7224 */ /* 0x001fe400078e000e */
[----:B------:R-:W-:Y:S01]  /*5ebd0*/  IMAD.MOV.U32 R58, RZ, RZ, R15 ;  /* 0x000000ffff3a7224 */ /* 0x000fe200078e000f */
[----:B---3--:R-:W-:Y:S02]  /*5ebe0*/  PRMT R8, R28, 0x5410, R27 ;  /* 0x000054101c087816 */ /* 0x008fe4000000001b */
[----:B----4-:R-:W-:-:S02]  /*5ebf0*/  PRMT R10, R37, 0x5410, R36 ;  /* 0x00005410250a7816 */ /* 0x010fc40000000024 */
[----:B------:R-:W3:Y:S04]  /*5ec00*/  LDL.LU R36, [R1+0x508] ;  /* 0x0005080001247983 */ /* 0x000ee80000300800 */
[----:B------:R-:W3:Y:S01]  /*5ec10*/  LDL.LU R37, [R1+0x13fc] ;  /* 0x0013fc0001257983 */ /* 0x000ee20000300800 */
[----:B--2---:R-:W-:Y:S02]  /*5ec20*/  PRMT R9, R30, 0x5410, R29 ;  /* 0x000054101e097816 */ /* 0x004fe4000000001d */
[----:B------:R-:W-:Y:S01]  /*5ec30*/  PRMT R11, R39, 0x5410, R38 ;  /* 0x00005410270b7816 */ /* 0x000fe20000000026 */
[----:B------:R-:W-:Y:S01]  /*5ec40*/  NOP ;  /* 0x0000000000007918 */ /* 0x000fe20000000000 */
[----:B------:R-:W2:Y:S04]  /*5ec50*/  LDL.LU R38, [R1+0x504] ;  /* 0x0005040001267983 */ /* 0x000ea80000300800 */
[----:B------:R-:W2:Y:S04]  /*5ec60*/  LDL.LU R39, [R1+0x13f8] ;  /* 0x0013f80001277983 */ /* 0x000ea80000300800 */
[----:B------:R-:W-:Y:S04]  /*5ec70*/  STL [R1+0x30], R12 ;  /* 0x0000300c01007387 */ /* 0x000fe80000100800 */
[----:B------:R-:W4:Y:S04]  /*5ec80*/  LDL.LU R24, [R1+0x500] ;  /* 0x0005000001187983 */ /* 0x000f280000300800 */
[----:B------:R-:W4:Y:S04]  /*5ec90*/  LDL.LU R25, [R1+0x13f4] ;  /* 0x0013f40001197983 */ /* 0x000f280000300800 */
[----:B------:R-:W4:Y:S04]  /*5eca0*/  LDL.LU R27, [R1+0x4ec] ;  /* 0x0004ec00011b7983 */ /* 0x000f280000300800 */
[----:B------:R-:W4:Y:S04]  /*5ecb0*/  LDL.LU R28, [R1+0x13f0] ;  /* 0x0013f000011c7983 */ /* 0x000f280000300800 */
[----:B------:R-:W-:Y:S04]  /*5ecc0*/  STL.64 [R1+0x1740], R58 ;  /* 0x0017403a01007387 */ /* 0x000fe80000100a00 */
[----:B------:R-:W4:Y:S04]  /*5ecd0*/  LDL.LU R29, [R1+0x554] ;  /* 0x00055400011d7983 */ /* 0x000f280000300800 */
[----:B------:R-:W4:Y:S04]  /*5ece0*/  LDL.LU R30, [R1+0x140c] ;  /* 0x00140c00011e7983 */ /* 0x000f280000300800 */
[----:B------:R0:W-:Y:S02]  /*5ecf0*/  STSM.16.M88.4 [R56], R8 ;  /* 0x0000000838007844 */ /* 0x0001e40000000200 */
[----:B0-----:R-:W-:-:S02]  /*5ed00*/  PRMT R8, R43, 0x5410, R31 ;  /* 0x000054102b087816 */ /* 0x001fc4000000001f */
[----:B------:R-:W4:Y:S04]  /*5ed10*/  LDL.LU R31, [R1+0x550] ;  /* 0x00055000011f7983 */ /* 0x000f280000300800 */
[----:B------:R-:W4:Y:S01]  /*5ed20*/  LDL.LU R43, [R1+0x1408] ;  /* 0x00140800012b7983 */ /* 0x000f220000300800 */
[----:B------:R-:W-:Y:S01]  /*5ed30*/  IMAD.MOV.U32 R48, RZ, RZ, R13 ;  /* 0x000000ffff307224 */ /* 0x000fe200078e000d */
[----:B------:R-:W-:Y:S02]  /*5ed40*/  NOP ;  /* 0x0000000000007918 */ /* 0x000fe40000000000 */
[----:B------:R-:W0:Y:S01]  /*5ed50*/  LDS.128 R12, [R56] ;  /* 0x00000000380c7984 */ /* 0x000e220000000c00 */
[----:B------:R-:W-:-:S03]  /*5ed60*/  PRMT R9, R45, 0x5410, R44 ;  /* 0x000054102d097816 */ /* 0x000fc6000000002c */
[----:B------:R-:W4:Y:S04]  /*5ed70*/  LDL.LU R44, [R1+0x510] ;  /* 0x00051000012c7983 */ /* 0x000f280000300800 */
[----:B------:R-:W4:Y:S01]  /*5ed80*/  LDL.LU R45, [R1+0x1400] ;  /* 0x00140000012d7983 */ /* 0x000f220000300800 */
[----:B------:R-:W-:Y:S02]  /*5ed90*/  PRMT R10, R26, 0x5410, R23 ;  /* 0x000054101a0a7816 */ /* 0x000fe40000000017 */
[----:B------:R-:W-:Y:S01]  /*5eda0*/  PRMT R11, R47, 0x5410, R46 ;  /* 0x000054102f0b7816 */ /* 0x000fe2000000002e */
[----:B------:R-:W-:Y:S01]  /*5edb0*/  NOP ;  /* 0x0000000000007918 */ /* 0x000fe20000000000 */
[----:B------:R-:W4:Y:S04]  /*5edc0*/  LDL.LU R46, [R1+0x1f4] ;  /* 0x0001f400012e7983 */ /* 0x000f280000300800 */
[----:B------:R-:W4:Y:S01]  /*5edd0*/  LDL.LU R47, [R1+0x2c8] ;  /* 0x0002c800012f7983 */ /* 0x000f220000300800 */
[----:B0-----:R-:W-:-:S03]  /*5ede0*/  IMAD.MOV.U32 R49, RZ, RZ, R15 ;  /* 0x000000ffff317224 */ /* 0x001fc600078e000f */
[----:B------:R-:W-:Y:S04]  /*5edf0*/  STL.64 [R1+0x10], R12 ;  /* 0x0000100c01007387 */ /* 0x000fe80000100a00 */
[----:B------:R-:W-:Y:S04]  /*5ee00*/  STSM.16.M88.4 [R56], R8 ;  /* 0x0000000838007844 */ /* 0x000fe80000000200 */
[----:B------:R-:W-:Y:S01]  /*5ee10*/  STL [R1+0x18], R14 ;  /* 0x0000180e01007387 */ /* 0x000fe20000100800 */
[----:B------:R-:W-:-:S03]  /*5ee20*/  NOP ;  /* 0x0000000000007918 */ /* 0x000fc60000000000 */
[----:B------:R-:W0:Y:S04]  /*5ee30*/  LDS.128 R12, [R56] ;  /* 0x00000000380c7984 */ /* 0x000e280000000c00 */
[----:B------:R-:W-:Y:S04]  /*5ee40*/  STL.64 [R1+0x1758], R48 ;  /* 0x0017583001007387 */ /* 0x000fe80000100a00 */
[----:B------:R-:W4:Y:S04]  /*5ee50*/  LDL.LU R21, [R1+0x574] ;  /* 0x0005740001157983 */ /* 0x000f280000300800 */
[----:B------:R-:W4:Y:S01]  /*5ee60*/  LDL.LU R26, [R1+0x1424] ;  /* 0x00142400011a7983 */ /* 0x000f220000300800 */
[----:B0-----:R-:W-:Y:S01]  /*5ee70*/  IMAD.MOV.U32 R50, RZ, RZ, R12 ;  /* 0x000000ffff327224 */ /* 0x001fe200078e000c */
[----:B---3--:R-:W-:-:S02]  /*5ee80*/  PRMT R8, R37, 0x5410, R36 ;  /* 0x0000541025087816 */ /* 0x008fc40000000024 */
[----:B------:R-:W3:Y:S04]  /*5ee90*/  LDL.LU R36, [R1+0x570] ;  /* 0x0005700001247983 */ /* 0x000ee80000300800 */
[----:B------:R-:W3:Y:S01]  /*5eea0*/  LDL.LU R37, [R1+0x1420] ;  /* 0x0014200001257983 */ /* 0x000ee20000300800 */
[----:B--2---:R-:W-:-:S03]  /*5eeb0*/  PRMT R9, R39, 0x5410, R38 ;  /* 0x0000541027097816 */ /* 0x004fc60000000026 */
[----:B------:R-:W2:Y:S04]  /*5eec0*/  LDL.LU R38, [R1+0x56c] ;  /* 0x00056c0001267983 */ /* 0x000ea80000300800 */
[----:B------:R-:W2:Y:S01]  /*5eed0*/  LDL.LU R39, [R1+0x1418] ;  /* 0x0014180001277983 */ /* 0x000ea20000300800 */
[----:B----4-:R-:W-:-:S03]  /*5eee0*/  PRMT R11, R28, 0x5410, R27 ;  /* 0x000054101c0b7816 */ /* 0x010fc6000000001b */
[----:B------:R-:W4:Y:S04]  /*5eef0*/  LDL.LU R27, [R1+0x568] ;  /* 0x00056800011b7983 */ /* 0x000f280000300800 */
[----:B------:R-:W4:Y:S04]  /*5ef00*/  LDL.LU R28, [R1+0x1410] ;  /* 0x00141000011c7983 */ /* 0x000f280000300800 */
[----:B------:R0:W-:Y:S01]  /*5ef10*/  STL [R1+0x4], R13 ;  /* 0x0000040d01007387 */ /* 0x0001e20000100800 */
[----:B------:R-:W-:-:S03]  /*5ef20*/  PRMT R12, R30, 0x5410, R29 ;  /* 0x000054101e0c7816 */ /* 0x000fc6000000001d */
[----:B------:R1:W-:Y:S04]  /*5ef30*/  STL.64 [R1+0x8], R14 ;  /* 0x0000080e01007387 */ /* 0x0003e80000100a00 */
[----:B------:R-:W-:Y:S04]  /*5ef40*/  STL.64 [R1+0x1770], R50 ;  /* 0x0017703201007387 */ /* 0x000fe80000100a00 */
[----:B------:R-:W4:Y:S04]  /*5ef50*/  LDL.LU R29, [R1+0x580] ;  /* 0x00058000011d7983 */ /* 0x000f280000300800 */
[----:B------:R-:W4:Y:S01]  /*5ef60*/  LDL.LU R30, [R1+0x1434] ;  /* 0x00143400011e7983 */ /* 0x000f220000300800 */
[----:B0-----:R-:W-:-:S03]  /*5ef70*/  PRMT R13, R43, 0x5410, R31 ;  /* 0x000054102b0d7816 */ /* 0x001fc6000000001f */
[----:B------:R-:W4:Y:S04]  /*5ef80*/  LDL.LU R31, [R1+0x57c] ;  /* 0x00057c00011f7983 */ /* 0x000f280000300800 */
[----:B------:R-:W4:Y:S01]  /*5ef90*/  LDL.LU R43, [R1+0x1430] ;  /* 0x00143000012b7983 */ /* 0x000f220000300800 */
[----:B------:R-:W-:Y:S01]  /*5efa0*/  PRMT R10, R25, 0x5410, R24 ;  /* 0x00005410190a7816 */ /* 0x000fe20000000018 */
[----:B------:R-:W-:-:S04]  /*5efb0*/  NOP ;  /* 0x0000000000007918 */ /* 0x000fc80000000000 */
[----:B------:R-:W-:Y:S01]  /*5efc0*/  STSM.16.M88.4 [R56], R8 ;  /* 0x0000000838007844 */ /* 0x000fe20000000200 */
[----:B------:R-:W-:-:S03]  /*5efd0*/  NOP ;  /* 0x0000000000007918 */ /* 0x000fc60000000000 */
[----:B------:R-:W4:Y:S01]  /*5efe0*/  LDL.LU R22, [R1+0x578] ;  /* 0x0005780001167983 */ /* 0x000f220000300800 */
[----:B-1----:R-:W-:-:S03]  /*5eff0*/  PRMT R14, R45, 0x5410, R44 ;  /* 0x000054102d0e7816 */ /* 0x002fc6000000002c */
[----:B------:R-:W4:Y:S04]  /*5f000*/  LDL.LU R23, [R1+0x1428] ;  /* 0x0014280001177983 */ /* 0x000f280000300800 */
[----:B------:R-:W4:Y:S04]  /*5f010*/  LDL.LU R24, [R1+0x1f8] ;  /* 0x0001f80001187983 */ /* 0x000f280000300800 */
[----:B------:R-:W4:Y:S01]  /*5f020*/  LDL.LU R25, [R1+0x2cc] ;  /* 0x0002cc0001197983 */ /* 0x000f220000300800 */
[----:B------:R-:W-:-:S03]  /*5f030*/  PRMT R15, R47, 0x5410, R46 ;  /* 0x000054102f0f7816 */ /* 0x000fc6000000002e */
[----:B------:R-:W0:Y:S01]  /*5f040*/  LDS.128 R44, [R56] ;  /* 0x00000000382c7984 */ /* 0x000e220000000c00 */
[----:B------:R-:W-:-:S03]  /*5f050*/  NOP ;  /* 0x0000000000007918 */ /* 0x000fc60000000000 */
[----:B------:R-:W-:Y:S01]  /*5f060*/  STSM.16.M88.4 [R56], R12 ;  /* 0x0000000c38007844 */ /* 0x000fe20000000200 */
[----:B------:R-:W-:-:S03]  /*5f070*/  NOP ;  /* 0x0000000000007918 */ /* 0x000fc60000000000 */
[----:B------:R-:W1:Y:S01]  /*5f080*/  LDS.128 R8, [R56] ;  /* 0x0000000038087984 */ /* 0x000e620000000c00 */
[----:B------:R-:W-:-:S03]  /*5f090*/  PRMT R16, R26, 0x5410, R21 ;  /* 0x000054101a107816 */ /* 0x000fc60000000015 */
[----:B0-----:R-:W-:Y:S04]  /*5f0a0*/  STL.64 [R1+0x1708], R44 ;  /* 0x0017082c01007387 */ /* 0x001fe80000100a00 */
[----:B------:R-:W-:Y:S01]  /*5f0b0*/  STL.64 [R1+0x1700], R46 ;  /* 0x0017002e01007387 */ /* 0x000fe20000100a00 */
[----:B---3--:R-:W-:-:S03]  /*5f0c0*/  PRMT R17, R37, 0x5410, R36 ;  /* 0x0000541025117816 */ /* 0x008fc60000000024 */
[----:B------:R-:W3:Y:S04]  /*5f0d0*/  LDL.LU R36, [R1+0x9c8] ;  /* 0x0009c80001247983 */ /* 0x000ee80000300800 */
[----:B------:R-:W3:Y:S01]  /*5f0e0*/  LDL.LU R37, [R1+0x145c] ;  /* 0x00145c0001257983 */ /* 0x000ee20000300800 */
[----:B--2---:R-:W-:-:S03]  /*5f0f0*/  PRMT R18, R39, 0x5410, R38 ;  /* 0x0000541027127816 */ /* 0x004fc60000000026 */
[----:B------:R-:W2:Y:S04]  /*5f100*/  LDL.LU R38, [R1+0x598] ;  /* 0x0005980001267983 */ /* 0x000ea80000300800 */
[----:B------:R-:W2:Y:S04]  /*5f110*/  LDL.LU R39, [R1+0x1450] ;  /* 0x0014500001277983 */ /* 0x000ea80000300800 */
[----:B------:R-:W2:Y:S04]  /*5f120*/  LDL.LU R51, [R1+0x594] ;  /* 0x0005940001337983 */ /* 0x000ea80000300800 */
[----:B------:R-:W2:Y:S04]  /*5f130*/  LDL.LU R26, [R1+0x1440] ;  /* 0x00144000011a7983 */ /* 0x000ea80000300800 */
[----:B------:R-:W2:Y:S01]  /*5f140*/  LDL.LU R48, [R1+0x58c] ;  /* 0x00058c0001307983 */ /* 0x000ea20000300800 */
[----:B----4-:R-:W-:Y:S01]  /*5f150*/  PRMT R19, R28, 0x5410, R27 ;  /* 0x000054101c137816 */ /* 0x010fe2000000001b */
[----:B------:R-:W-:-:S02]  /*5f160*/  NOP ;  /* 0x0000000000007918 */ /* 0x000fc40000000000 */
[----:B------:R-:W4:Y:S04]  /*5f170*/  LDL.LU R27, [R1+0x143c] ;  /* 0x00143c00011b7983 */ /* 0x000f280000300800 */
[----:B-1----:R-:W-:Y:S04]  /*5f180*/  STL.64 [R1+0x16f8], R8 ;  /* 0x0016f80801007387 */ /* 0x002fe80000100a00 */
[----:B------:R-:W-:Y:S04]  /*5f190*/  STL.64 [R1+0x16e8], R10 ;  /* 0x0016e80a01007387 */ /* 0x000fe80000100a00 */
[----:B------:R-:W4:Y:S01]  /*5f1a0*/  LDL.LU R49, [R1+0x9dc] ;  /* 0x0009dc0001317983 */ /* 0x000f220000300800 */
[----:B------:R-:W-:-:S03]  /*5f1b0*/  PRMT R20, R30, 0x5410, R29 ;  /* 0x000054101e147816 */ /* 0x000fc6000000001d */
[----:B------:R-:W4:Y:S04]  /*5f1c0*/  LDL.LU R28, [R1+0x146c] ;  /* 0x00146c00011c7983 */ /* 0x000f280000300800 */
[----:B------:R-:W4:Y:S04]  /*5f1d0*/  LDL.LU R58, [R1+0x9d8] ;  /* 0x0009d800013a7983 */ /* 0x000f280000300800 */
[----:B------:R-:W4:Y:S04]  /*5f1e0*/  LDL.LU R29, [R1+0x1468] ;  /* 0x00146800011d7983 */ /* 0x000f280000300800 */
[----:B------:R-:W4:Y:S04]  /*5f1f0*/  LDL.LU R61, [R1+0x9cc] ;  /* 0x0009cc00013d7983 */ /* 0x000f280000300800 */
[----:B------:R-:W4:Y:S01]  /*5f200*/  LDL.LU R30, [R1+0x1460] ;  /* 0x00146000011e7983 */ /* 0x000f220000300800 */
[----:B------:R-:W-:-:S03]  /*5f210*/  PRMT R21, R43, 0x5410, R31 ;  /* 0x000054102b157816 */ /* 0x000fc6000000001f */
[----:B------:R-:W4:Y:S04]  /*5f220*/  LDL.LU R31, [R1+0x1fc] ;  /* 0x0001fc00011f7983 */ /* 0x000f280000300800 */
[----:B------:R-:W4:Y:S04]  /*5f230*/  LDL.LU R43, [R1+0x300] ;  /* 0x00030000012b7983 */ /* 0x000f280000300800 */
[----:B------:R-:W-:Y:S01]  /*5f240*/  STSM.16.M88.4 [R56], R16 ;  /* 0x0000001038007844 */ /* 0x000fe20000000200 */
[----:B------:R-:W-:-:S03]  /*5f250*/  NOP ;  /* 0x0000000000007918 */ /* 0x000fc60000000000 */
[----:B------:R-:W0:Y:S01]  /*5f260*/  LDS.128 R12, [R56] ;  /* 0x00000000380c7984 */ /* 0x000e220000000c00 */
[----:B------:R-:W-:Y:S02]  /*5f270*/  PRMT R22, R23, 0x5410, R22 ;  /* 0x0000541017167816 */ /* 0x000fe40000000016 */
[----:B------:R-:W-:Y:S01]  /*5f280*/  PRMT R23, R25, 0x5410, R24 ;  /* 0x0000541019177816 */ /* 0x000fe20000000018 */
[----:B------:R-:W-:-:S04]  /*5f290*/  NOP ;  /* 0x0000000000007918 */ /* 0x000fc80000000000 */
[----:B------:R-:W-:Y:S01]  /*5f2a0*/  STSM.16.M88.4 [R56], R20 ;  /* 0x0000001438007844 */ /* 0x000fe20000000200 */
[----:B------:R-:W-:-:S03]  /*5f2b0*/  NOP ;  /* 0x0000000000007918 */ /* 0x000fc60000000000 */
[----:B------:R-:W1:Y:S04]  /*5f2c0*/  LDS.128 R16, [R56] ;  /* 0x0000000038107984 */ /* 0x000e680000000c00 */
[----:B0-----:R-:W-:Y:S04]  /*5f2d0*/  STL.64 [R1+0x1710], R12 ;  /* 0x0017100c01007387 */ /* 0x001fe80000100a00 */
[----:B------:R-:W-:Y:S04]  /*5f2e0*/  STL.64 [R1+0x16f0], R14 ;  /* 0x0016f00e01007387 */ /* 0x000fe80000100a00 */
[----:B------:R-:W4:Y:S01]  /*5f2f0*/  LDL.LU R7, [R1+0xa24] ;  /* 0x000a240001077983 */ /* 0x000f220000300800 */
[----:B---3--:R-:W-:-:S03]  /*5f300*/  PRMT R24, R37, 0x5410, R36 ;  /* 0x0000541025187816 */ /* 0x008fc60000000024 */
[----:B------:R-:W3:Y:S04]  /*5f310*/  LDL.LU R36, [R1+0x16b8] ;  /* 0x0016b80001247983 */ /* 0x000ee80000300800 */
[----:B------:R-:W3:Y:S04]  /*5f320*/  LDL.LU R59, [R1+0xa20] ;  /* 0x000a2000013b7983 */ /* 0x000ee80000300800 */
[----:B------:R-:W3:Y:S04]  /*5f330*/  LDL.LU R37, [R1+0x16b4] ;  /* 0x0016b40001257983 */ /* 0x000ee80000300800 */
[----:B------:R-:W3:Y:S01]  /*5f340*/  LDL.LU R6, [R1+0x9e4] ;  /* 0x0009e40001067983 */ /* 0x000ee20000300800 */
[----:B--2---:R-:W-:-:S03]  /*5f350*/  PRMT R25, R39, 0x5410, R38 ;  /* 0x0000541027197816 */ /* 0x004fc60000000026 */
[----:B------:R-:W2:Y:S04]  /*5f360*/  LDL.LU R38, [R1+0x16b0] ;  /* 0x0016b00001267983 */ /* 0x000ea80000300800 */
[----:B------:R-:W2:Y:S04]  /*5f370*/  LDL.LU R60, [R1+0x9e0] ;  /* 0x0009e000013c7983 */ /* 0x000ea80000300800 */
[----:B------:R-:W2:Y:S04]  /*5f380*/  LDL.LU R39, [R1+0x16ac] ;  /* 0x0016ac0001277983 */ /* 0x000ea80000300800 */
[----:B-1----:R-:W-:Y:S04]  /*5f390*/  STL.64 [R1+0x1728], R16 ;  /* 0x0017281001007387 */ /* 0x002fe80000100a00 */
[----:B------:R-:W-:Y:S01]  /*5f3a0*/  STL.64 [R1+0x1718], R18 ;  /* 0x0017181201007387 */ /* 0x000fe20000100a00 */
[----:B----4-:R-:W-:-:S03]  /*5f3b0*/  PRMT R30, R30, 0x5410, R61 ;  /* 0x000054101e1e7816 */ /* 0x010fc6000000003d */
[----:B------:R-:W4:Y:S04]  /*5f3c0*/  LDL.LU R61, [R1+0x2e8] ;  /* 0x0002e800013d7983 */ /* 0x000f280000300800 */
[----:B------:R-:W4:Y:S01]  /*5f3d0*/  LDL.LU R47, [R1+0xa60] ;  /* 0x000a6000012f7983 */ /* 0x000f220000300800 */
[----:B------:R-:W-:-:S03]  /*5f3e0*/  PRMT R31, R43, 0x5410, R31 ;  /* 0x000054102b1f7816 */ /* 0x000fc6000000001f */
[----:B------:R-:W4:Y:S04]  /*5f3f0*/  LDL.LU R43, [R1+0x16bc] ;  /* 0x0016bc00012b7983 */ /* 0x000f280000300800 */
[----:B------:R-:W4:Y:S04]  /*5f400*/  LDL.LU R10, [R1+0x13d0] ;  /* 0x0013d000010a7983 */ /* 0x000f280000300800 */
[----:B------:R-:W4:Y:S04]  /*5f410*/  LDL.LU R9, [R1+0x16cc] ;  /* 0x0016cc0001097983 */ /* 0x000f280000300800 */
[----:B------:R-:W4:Y:S04]  /*5f420*/  LDL.LU R44, [R1+0xad4] ;  /* 0x000ad400012c7983 */ /* 0x000f280000300800 */
[----:B------:R-:W4:Y:S01]  /*5f430*/  LDL.LU R45, [R1+0x16c8] ;  /* 0x0016c800012d7983 */ /* 0x000f220000300800 */
[----:B------:R-:W-:-:S02]  /*5f440*/  PRMT R26, R26, 0x5410, R51 ;  /* 0x000054101a1a7816 */ /* 0x000fc40000000033 */
[----:B------:R-:W-:Y:S01]  /*5f450*/  PRMT R27, R27, 0x5410, R48 ;  /* 0x000054101b1b7816 */ /* 0x000fe20000000030 */
[----:B------:R-:W-:-:S04]  /*5f460*/  NOP ;  /* 0x0000000000007918 */ /* 0x000fc80000000000 */
[----:B------:R-:W-:Y:S01]  /*5f470*/  STSM.16.M88.4 [R56], R24 ;  /* 0x0000001838007844 */ /* 0x000fe20000000200 */
[----:B------:R-:W-:-:S03]  /*5f480*/  NOP ;  /* 0x0000000000007918 */ /* 0x000fc60000000000 */
[----:B------:R-:W0:Y:S04]  /*5f490*/  LDS.128 R20, [R56] ;  /* 0x0000000038147984 */ /* 0x000e280000000c00 */
[----:B------:R-:W4:Y:S01]  /*5f4a0*/  LDL.LU R50, [R1+0xa98] ;  /* 0x000a980001327983 */ /* 0x000f220000300800 */
[----:B------:R-:W-:-:S03]  /*5f4b0*/  PRMT R28, R28, 0x5410, R49 ;  /* 0x000054101c1c7816 */ /* 0x000fc60000000031 */
[----:B------:R-:W4:Y:S01]  /*5f4c0*/  LDL.LU R51, [R1+0x16c0] ;  /* 0x0016c00001337983 */ /* 0x000f220000300800 */
[----:B------:R-:W-:Y:S01]  /*5f4d0*/  PRMT R29, R29, 0x5410, R58 ;  /* 0x000054101d1d7816 */ /* 0x000fe2000000003a */
[----:B------:R-:W-:-:S04]  /*5f4e0*/  NOP ;  /* 0x0000000000007918 */ /* 0x000fc80000000000 */
[----:B------:R-:W-:Y:S01]  /*5f4f0*/  STSM.16.M88.4 [R56], R28 ;  /* 0x0000001c38007844 */ /* 0x000fe20000000200 */
[----:B------:R-:W-:-:S03]  /*5f500*/  NOP ;  /* 0x0000000000007918 */ /* 0x000fc60000000000 */
[----:B------:R-:W1:Y:S04]  /*5f510*/  LDS.128 R24, [R56] ;  /* 0x0000000038187984 */ /* 0x000e680000000c00 */
[----:B0-----:R-:W-:Y:S01]  /*5f520*/  STL.64 [R1+0x1730], R22 ;  /* 0x0017301601007387 */ /* 0x001fe20000100a00 */
[----:B---3--:R-:W-:-:S03]  /*5f530*/  PRMT R36, R36, 0x5410, R7 ;  /* 0x0000541024247816 */ /* 0x008fc60000000007 */
[----:B------:R-:W3:Y:S04]  /*5f540*/  LDL.LU R7, [R1+0x30c] ;  /* 0x00030c0001077983 */ /* 0x000ee80000300800 */
[----:B------:R-:W3:Y:S04]  /*5f550*/  LDL.LU R48, [R1+0x16a8] ;  /* 0x0016a80001307983 */ /* 0x000ee80000300800 */
[----:B------:R-:W3:Y:S01]  /*5f560*/  LDL.LU R49, [R1+0x16d4] ;  /* 0x0016d40001317983 */ /* 0x000ee20000300800 */
[----:B------:R-:W-:-:S03]  /*5f570*/  PRMT R37, R37, 0x5410, R59 ;  /* 0x0000541025257816 */ /* 0x000fc6000000003b */
[----:B------:R-:W3:Y:S04]  /*5f580*/  LDL.LU R11, [R1+0x1404] ;  /* 0x00140400010b7983 */ /* 0x000ee80000300800 */
[----:B------:R-:W3:Y:S04]  /*5f590*/  LDL.LU R8, [R1+0x16d0] ;  /* 0x0016d00001087983 */ /* 0x000ee80000300800 */
[----:B------:R-:W3:Y:S04]  /*5f5a0*/  LDL.LU R58, [R1+0xa9c] ;  /* 0x000a9c00013a7983 */ /* 0x000ee80000300800 */
[----:B------:R-:W3:Y:S01]  /*5f5b0*/  LDL.LU R59, [R1+0x16c4] ;  /* 0x0016c400013b7983 */ /* 0x000ee20000300800 */
[----:B--2---:R-:W-:-:S03]  /*5f5c0*/  PRMT R38, R38, 0x5410, R6 ;  /* 0x0000541026267816 */ /* 0x004fc60000000006 */
[----:B------:R-:W2:Y:S01]  /*5f5d0*/  LDL.LU R6, [R1+0x320] ;  /* 0x0003200001067983 */ /* 0x000ea20000300800 */
[----:B------:R-:W-:Y:S01]  /*5f5e0*/  PRMT R39, R39, 0x5410, R60 ;  /* 0x0000541027277816 */ /* 0x000fe2000000003c */
[----:B------:R-:W-:-:S04]  /*5f5f0*/  NOP ;  /* 0x0000000000007918 */ /* 0x000fc80000000000 */
[----:B------:R-:W-:Y:S01]  /*5f600*/  STSM.16.M88.4 [R56], R36 ;  /* 0x0000002438007844 */ /* 0x000fe20000000200 */
[----:B------:R-:W-:-:S03]  /*5f610*/  NOP ;  /* 0x0000000000007918 */ /* 0x000fc60000000000 */
[----:B------:R-:W0:Y:S01]  /*5f620*/  LDS.128 R28, [R56] ;  /* 0x00000000381c7984 */ /* 0x000e220000000c00 */
[----:B----4-:R-:W-:Y:S01]  /*5f630*/  PRMT R35, R61, 0x5410, R35 ;  /* 0x000054103d237816 */ /* 0x010fe20000000023 */
[----:B------:R-:W-:Y:S02]  /*5f640*/  NOP ;  /* 0x0000000000007918 */ /* 0x000fe40000000000 */
[----:B------:R-:W4:Y:S01]  /*5f650*/  LDL.LU.64 R60, [R1+0x13c8] ;  /* 0x0013c800013c7983 */ /* 0x000f220000300a00 */
[----:B------:R-:W-:-:S03]  /*5f660*/  PRMT R43, R43, 0x5410, R47 ;  /* 0x000054102b2b7816 */ /* 0x000fc6000000002f */
[----:B------:R-:W-:Y:S01]  /*5f670*/  STSM.16.M88.4 [R56], R32 ;  /* 0x0000002038007844 */ /* 0x000fe20000000200 */
[----:B------:R-:W-:-:S03]  /*5f680*/  NOP ;  /* 0x0000000000007918 */ /* 0x000fc60000000000 */
[----:B------:R-:W4:Y:S04]  /*5f690*/  LDL.LU.64 R46, [R1+0x13b8] ;  /* 0x0013b800012e7983 */ /* 0x000f280000300a00 */
[----:B------:R-:W0:Y:S01]  /*5f6a0*/  LDS.128 R32, [R56] ;  /* 0x0000000038207984 */ /* 0x000e220000000c00 */
[----:B------:R-:W-:-:S03]  /*5f6b0*/  NOP ;  /* 0x0000000000007918 */ /* 0x000fc60000000000 */
[----:B------:R1:W-:Y:S01]  /*5f6c0*/  STSM.16.M88.4 [R56], R40 ;  /* 0x0000002838007844 */ /* 0x0003e20000000200 */
[----:B------:R-:W-:-:S03]  /*5f6d0*/  NOP ;  /* 0x0000000000007918 */ /* 0x000fc60000000000 */
[----:B------:R-:W0:Y:S01]  /*5f6e0*/  LDS.128 R36, [R56] ;  /* 0x0000000038247984 */ /* 0x000e220000000c00 */
[----:B-1----:R-:W-:-:S03]  /*5f6f0*/  PRMT R42, R45, 0x5410, R44 ;  /* 0x000054102d2a7816 */ /* 0x002fc6000000002c */
[----:B------:R-:W4:Y:S01]  /*5f700*/  LDL.LU.64 R44, [R1+0x13c0] ;  /* 0x0013c000012c7983 */ /* 0x000f220000300a00 */
[----:B------:R-:W-:Y:S02]  /*5f710*/  PRMT R41, R9, 0x5410, R10 ;  /* 0x0000541009297816 */ /* 0x000fe4000000000a */
[----:B------:R-:W-:Y:S02]  /*5f720*/  PRMT R40, R51, 0x5410, R50 ;  /* 0x0000541033287816 */ /* 0x000fe40000000032 */
[----:B---3--:R-:W-:Y:S01]  /*5f730*/  PRMT R43, R7, 0x5410, R4 ;  /* 0x00005410072b7816 */ /* 0x008fe20000000004 */
[----:B------:R-:W-:-:S04]  /*5f740*/  NOP ;  /* 0x0000000000007918 */ /* 0x000fc80000000000 */
[----:B------:R-:W-:Y:S01]  /*5f750*/  STSM.16.M88.4 [R56], R40 ;  /* 0x0000002838007844 */ /* 0x000fe20000000200 */
[----:B------:R-:W-:Y:S01]  /*5f760*/  PRMT R9, R49, 0x5410, R48 ;  /* 0x0000541031097816 */ /* 0x000fe20000000030 */
[----:B------:R-:W-:Y:S02]  /*5f770*/  NOP ;  /* 0x0000000000007918 */ /* 0x000fe40000000000 */
[----:B------:R-:W1:Y:S01]  /*5f780*/  LDS.128 R40, [R56] ;  /* 0x0000000038287984 */ /* 0x000e620000000c00 */
[----:B------:R-:W-:-:S03]  /*5f790*/  PRMT R10, R8, 0x5410, R11 ;  /* 0x00005410080a7816 */ /* 0x000fc6000000000b */
[----:B------:R-:W3:Y:S04]  /*5f7a0*/  LDL.LU R4, [R1+0x1798] ;  /* 0x0017980001047983 */ /* 0x000ee80000300800 */
[----:B------:R-:W3:Y:S01]  /*5f7b0*/  LDL.LU.64 R50, [R1+0x13b0] ;  /* 0x0013b00001327983 */ /* 0x000ee20000300a00 */
[----:B------:R-:W-:-:S03]  /*5f7c0*/  PRMT R8, R59, 0x5410, R58 ;  /* 0x000054103b087816 */ /* 0x000fc6000000003a */
[----:B------:R-:W3:Y:S04]  /*5f7d0*/  LDL.LU R7, [R1+0x154] ;  /* 0x0001540001077983 */ /* 0x000ee80000300800 */
[----:B------:R-:W3:Y:S01]  /*5f7e0*/  LDL.LU.64 R48, [R1+0x13a8] ;  /* 0x0013a80001307983 */ /* 0x000ee20000300a00 */
[----:B--2---:R-:W-:Y:S01]  /*5f7f0*/  PRMT R11, R6, 0x5410, R5 ;  /* 0x00005410060b7816 */ /* 0x004fe20000000005 */
[----:B------:R-:W-:Y:S01]  /*5f800*/  NOP ;  /* 0x0000000000007918 */ /* 0x000fe20000000000 */
[----:B------:R-:W-:-:S03]  /*5f810*/  PRMT R6, R0, 0x7770, RZ ;  /* 0x0000777000067816 */ /* 0x000fc600000000ff */
[----:B------:R-:W-:Y:S01]  /*5f820*/  STSM.16.M88.4 [R56], R8 ;  /* 0x0000000838007844 */ /* 0x000fe20000000200 */
[----:B------:R-:W-:-:S03]  /*5f830*/  NOP ;  /* 0x0000000000007918 */ /* 0x000fc60000000000 */
[----:B------:R-:W2:Y:S04]  /*5f840*/  LDL.LU R5, [R1+0x1794] ;  /* 0x0017940001057983 */ /* 0x000ea80000300800 */
[----:B------:R-:W2:Y:S04]  /*5f850*/  LDL.LU.64 R58, [R1+0x13a0] ;  /* 0x0013a000013a7983 */ /* 0x000ea80000300a00 */
[----:B----4-:R4:W-:Y:S02]  /*5f860*/  @P3 STG.E.U8 desc[UR54][R60.64], R6 ;  /* 0x000000063c003986 */ /* 0x0109e4000c101136 */
[----:B----4-:R-:W-:-:S02]  /*5f870*/  PRMT R6, R0, 0x7771, RZ ;  /* 0x0000777100067816 */ /* 0x010fc400000000ff */
[----:B------:R-:W4:Y:S04]  /*5f880*/  LDL.LU.64 R60, [R1+0x1398] ;  /* 0x00139800013c7983 */ /* 0x000f280000300a00 */
[----:B------:R0:W-:Y:S04]  /*5f890*/  @P4 STG.E.U8 desc[UR54][R46.64], R6 ;  /* 0x000000062e004986 */ /* 0x0001e8000c101136 */
[----:B------:R-:W2:Y:S04]  /*5f8a0*/  LDL.LU.64 R18, [R1+0x1390] ;  /* 0x0013900001127983 */ /* 0x000ea80000300a00 */
[----:B------:R-:W2:Y:S01]  /*5f8b0*/  LDL.LU.64 R16, [R1+0x1388] ;  /* 0x0013880001107983 */ /* 0x000ea20000300a00 */
[----:B0-----:R-:W-:-:S03]  /*5f8c0*/  PRMT R6, R0, 0x7772, RZ ;  /* 0x0000777200067816 */ /* 0x001fc600000000ff */
[----:B------:R-:W2:Y:S04]  /*5f8d0*/  LDL.LU.64 R14, [R1+0x1380] ;  /* 0x00138000010e7983 */ /* 0x000ea80000300a00 */
[----:B------:R-:W2:Y:S04]  /*5f8e0*/  LDL.LU.64 R12, [R1+0x1378] ;  /* 0x00137800010c7983 */ /* 0x000ea80000300a00 */
[----:B------:R0:W-:Y:S02]  /*5f8f0*/  @P5 STG.E.U8 desc[UR54][R44.64], R6 ;  /* 0x000000062c005986 */ /* 0x0001e4000c101136 */
[----:B0-----:R-:W-:-:S02]  /*5f900*/  PRMT R6, R0, 0x7773, RZ ;  /* 0x0000777300067816 */ /* 0x001fc400000000ff */
[----:B------:R-:W2:Y:S04]  /*5f910*/  LDL.LU R0, [R1+0x1790] ;  /* 0x0017900001007983 */ /* 0x000ea80000300800 */
[----:B------:R-:W4:Y:S04]  /*5f920*/  LDL.LU.64 R10, [R1+0x1370] ;  /* 0x00137000010a7983 */ /* 0x000f280000300a00 */
[----:B------:R-:W4:Y:S04]  /*5f930*/  LDL.LU.64 R8, [R1+0x1368] ;  /* 0x0013680001087983 */ /* 0x000f280000300a00 */
[----:B------:R-:W4:Y:S04]  /*5f940*/  LDL.LU.64 R46, [R1+0x1360] ;  /* 0x00136000012e7983 */ /* 0x000f280000300a00 */
[----:B------:R-:W4:Y:S04]  /*5f950*/  LDL.LU.64 R44, [R1+0x1358] ;  /* 0x00135800012c7983 */ /* 0x000f280000300a00 */
[----:B---3--:R0:W-:Y:S02]  /*5f960*/  @P6 STG.E.U8 desc[UR54][R50.64], R6 ;  /* 0x0000000632006986 */ /* 0x0081e4000c101136 */
[----:B0-----:R-:W-:-:S02]  /*5f970*/  PRMT R6, R7, 0x7770, RZ ;  /* 0x0000777007067816 */ /* 0x001fc400000000ff */
[----:B------:R-:W3:Y:S04]  /*5f980*/  LDL.LU.64 R50, [R1+0x1350] ;  /* 0x0013500001327983 */ /* 0x000ee80000300a00 */
[----:B------:R0:W-:Y:S01]  /*5f990*/  @P1 STG.E.U8 desc[UR54][R48.64], R6 ;  /* 0x0000000630001986 */ /* 0x0001e2000c101136 */
[----:B------:R-:W-:-:S03]  /*5f9a0*/  PRMT R22, R7, 0x7771, RZ ;  /* 0x0000777107167816 */ /* 0x000fc600000000ff */
[----:B0-----:R-:W3:Y:S04]  /*5f9b0*/  LDL.LU R6, [R1+0x140] ;  /* 0x0001400001067983 */ /* 0x001ee80000300800 */
[----:B------:R-:W3:Y:S01]  /*5f9c0*/  LDL.LU.64 R48, [R1+0x1348] ;  /* 0x0013480001307983 */ /* 0x000ee20000300a00 */
[----:B--2---:R-:W-:-:S13]  /*5f9d0*/  LOP3.LUT P1, RZ, R0, 0x800, RZ, 0xc0, !PT ;  /* 0x0000080000ff7812 */ /* 0x004fda000782c0ff */
[----:B------:R0:W-:Y:S01]  /*5f9e0*/  @P1 STG.E.U8 desc[UR54][R58.64], R22 ;  /* 0x000000163a001986 */ /* 0x0001e2000c101136 */
[----:B------:R-:W-:-:S03]  /*5f9f0*/  LOP3.LUT P1, RZ, R0, 0x400, RZ, 0xc0, !PT ;  /* 0x0000040000ff7812 */ /* 0x000fc6000782c0ff */
[----:B0-----:R-:W2:Y:S01]  /*5fa00*/  LDL.LU.64 R58, [R1+0x1340] ;  /* 0x00134000013a7983 */ /* 0x001ea20000300a00 */
[----:B------:R-:W-:-:S09]  /*5fa10*/  PRMT R22, R7, 0x7772, RZ ;  /* 0x0000777207167816 */ /* 0x000fd200000000ff */
[----:B----4-:R0:W-:Y:S04]  /*5fa20*/  @P1 STG.E.U8 desc[UR54][R60.64], R22 ;  /* 0x000000163c001986 */ /* 0x0101e8000c101136 */
[----:B0-----:R-:W4:Y:S01]  /*5fa30*/  LDL.LU.64 R60, [R1+0x1338] ;  /* 0x00133800013c7983 */ /* 0x001f220000300a00 */
[----:B------:R-:W-:Y:S02]  /*5fa40*/  LOP3.LUT P1, RZ, R0, 0x200, RZ, 0xc0, !PT ;  /* 0x0000020000ff7812 */ /* 0x000fe4000782c0ff */
[----:B------:R-:W-:-:S11]  /*5fa50*/  PRMT R7, R7, 0x7773, RZ ;  /* 0x0000777307077816 */ /* 0x000fd600000000ff */
[----:B------:R0:W-:Y:S01]  /*5fa60*/  @P1 STG.E.U8 desc[UR54][R18.64], R7 ;  /* 0x0000000712001986 */ /* 0x0001e2000c101136 */
[----:B------:R-:W-:Y:S02]  /*5fa70*/  LOP3.LUT P1, RZ, R0, 0x100, RZ, 0xc0, !PT ;  /* 0x0000010000ff7812 */ /* 0x000fe4000782c0ff */
[----:B0-----:R-:W-:-:S11]  /*5fa80*/  PRMT R7, R54, 0x7770, RZ ;  /* 0x0000777036077816 */ /* 0x001fd600000000ff */
        /* <DEDUP_REMOVED lines=8> */
[----:B0-----:R-:W-:Y:S02]  /*5fb10*/  PRMT R7, R54, 0x7773, RZ ;  /* 0x0000777336077816 */ /* 0x001fe400000000ff */
[----:B------:R-:W-:Y:S01]  /*5fb20*/  LOP3.LUT P2, RZ, R4, 0x8, RZ, 0xc0, !PT ;  /* 0x0000000804ff7812 */ /* 0x000fe2000784c0ff */
[----:B------:R-:W4:Y:S08]  /*5fb30*/  LDL.LU R54, [R1+0x178c] ;  /* 0x00178c0001367983 */ /* 0x000f300000300800 */
[----:B------:R0:W-:Y:S01]  /*5fb40*/  @P1 STG.E.U8 desc[UR54][R10.64], R7 ;  /* 0x000000070a001986 */ /* 0x0001e2000c101136 */
[----:B------:R-:W-:-:S02]  /*5fb50*/  LOP3.LUT P1, RZ, R0, 0x10, RZ, 0xc0, !PT ;  /* 0x0000001000ff7812 */ /* 0x000fc4000782c0ff */
[----:B------:R-:W-:Y:S02]  /*5fb60*/  LOP3.LUT P0, RZ, R4, 0x2, RZ, 0xc0, !PT ;  /* 0x0000000204ff7812 */ /* 0x000fe4000780c0ff */
[----:B0-----:R-:W-:-:S09]  /*5fb70*/  PRMT R7, R57, 0x7770, RZ ;  /* 0x0000777039077816 */ /* 0x001fd200000000ff */
[----:B------:R0:W-:Y:S01]  /*5fb80*/  @P1 STG.E.U8 desc[UR54][R8.64], R7 ;  /* 0x0000000708001986 */ /* 0x0001e2000c101136 */
[----:B------:R-:W-:Y:S02]  /*5fb90*/  LOP3.LUT P3, RZ, R5, 0x40000000, RZ, 0xc0, !PT ;  /* 0x4000000005ff7812 */ /* 0x000fe4000786c0ff */
[----:B0-----:R-:W-:-:S05]  /*5fba0*/  PRMT R7, R57, 0x7771, RZ ;  /* 0x0000777139077816 */ /* 0x001fca00000000ff */
[----:B------:R0:W-:Y:S01]  /*5fbb0*/  @P2 STG.E.U8 desc[UR54][R46.64], R7 ;  /* 0x000000072e002986 */ /* 0x0001e2000c101136 */
[----:B------:R-:W-:Y:S02]  /*5fbc0*/  LOP3.LUT P4, RZ, R5, 0x10000000, RZ, 0xc0, !PT ;  /* 0x1000000005ff7812 */ /* 0x000fe4000788c0ff */
[----:B0-----:R-:W-:-:S05]  /*5fbd0*/  PRMT R7, R57, 0x7772, RZ ;  /* 0x0000777239077816 */ /* 0x001fca00000000ff */
[----:B------:R0:W-:Y:S01]  /*5fbe0*/  @P0 STG.E.U8 desc[UR54][R44.64], R7 ;  /* 0x000000072c000986 */ /* 0x0001e2000c101136 */
[----:B------:R-:W-:Y:S02]  /*5fbf0*/  LOP3.LUT P5, RZ, R5, 0x8000000, RZ, 0xc0, !PT ;  /* 0x0800000005ff7812 */ /* 0x000fe400078ac0ff */
[----:B0-----:R-:W-:Y:S02]  /*5fc00*/  PRMT R7, R57, 0x7773, RZ ;  /* 0x0000777339077816 */ /* 0x001fe400000000ff */
[----:B------:R-:W-:Y:S01]  /*5fc10*/  LOP3.LUT P6, RZ, R5, 0x2000000, RZ, 0xc0, !PT ;  /* 0x0200000005ff7812 */ /* 0x000fe200078cc0ff */
[----:B------:R-:W4:Y:S04]  /*5fc20*/  LDL.LU R57, [R1+0x1788] ;  /* 0x0017880001397983 */ /* 0x000f280000300800 */
[----:B---3--:R0:W-:Y:S02]  /*5fc30*/  @P3 STG.E.U8 desc[UR54][R50.64], R7 ;  /* 0x0000000732003986 */ /* 0x0081e4000c101136 */
[----:B0-----:R-:W-:-:S05]  /*5fc40*/  PRMT R7, R6, 0x7770, RZ ;  /* 0x0000777006077816 */ /* 0x001fca00000000ff */
[----:B------:R0:W-:Y:S02]  /*5fc50*/  @P4 STG.E.U8 desc[UR54][R48.64], R7 ;  /* 0x0000000730004986 */ /* 0x0001e4000c101136 */
[----:B0-----:R-:W-:-:S05]  /*5fc60*/  PRMT R7, R6, 0x7771, RZ ;  /* 0x0000777106077816 */ /* 0x001fca00000000ff */
[----:B--2---:R0:W-:Y:S02]  /*5fc70*/  @P5 STG.E.U8 desc[UR54][R58.64], R7 ;  /* 0x000000073a005986 */ /* 0x0041e4000c101136 */
[----:B0-----:R-:W-:-:S05]  /*5fc80*/  PRMT R7, R6, 0x7772, RZ ;  /* 0x0000777206077816 */ /* 0x001fca00000000ff */
[----:B----4-:R0:W-:Y:S04]  /*5fc90*/  @P6 STG.E.U8 desc[UR54][R60.64], R7 ;  /* 0x000000073c006986 */ /* 0x0101e8000c101136 */
[----:B0-----:R-:W2:Y:S04]  /*5fca0*/  LDL.LU.64 R60, [R1+0x1330] ;  /* 0x00133000013c7983 */ /* 0x001ea80000300a00 */
[----:B------:R-:W3:Y:S04]  /*5fcb0*/  LDL.LU.64 R58, [R1+0x1328] ;  /* 0x00132800013a7983 */ /* 0x000ee80000300a00 */
[----:B------:R-:W4:Y:S04]  /*5fcc0*/  LDL.LU.64 R46, [R1+0x1320] ;  /* 0x00132000012e7983 */ /* 0x000f280000300a00 */
[----:B------:R-:W3:Y:S04]  /*5fcd0*/  LDL.LU.64 R44, [R1+0x1318] ;  /* 0x00131800012c7983 */ /* 0x000ee80000300a00 */
[----:B------:R-:W3:Y:S04]  /*5fce0*/  LDL.LU R7, [R1+0x144] ;  /* 0x0001440001077983 */ /* 0x000ee80000300800 */
[----:B------:R-:W3:Y:S04]  /*5fcf0*/  LDL.LU.64 R50, [R1+0x1310] ;  /* 0x0013100001327983 */ /* 0x000ee80000300a00 */
[----:B------:R-:W3:Y:S04]  /*5fd00*/  LDL.LU.64 R48, [R1+0x1308] ;  /* 0x0013080001307983 */ /* 0x000ee80000300a00 */
[----:B------:R-:W3:Y:S01]  /*5fd10*/  LDL.LU R19, [R1+0x148] ;  /* 0x0001480001137983 */ /* 0x000ee20000300800 */
[----:B------:R-:W-:-:S02]  /*5fd20*/  LOP3.LUT P3, RZ, R5, 0x400000, RZ, 0xc0, !PT ;  /* 0x0040000005ff7812 */ /* 0x000fc4000786c0ff */
[----:B------:R-:W-:Y:S02]  /*5fd30*/  PRMT R6, R6, 0x7773, RZ ;  /* 0x0000777306067816 */ /* 0x000fe400000000ff */
[----:B------:R-:W-:Y:S02]  /*5fd40*/  LOP3.LUT P1, RZ, R54, 0x40000000, RZ, 0xc0, !PT ;  /* 0x4000000036ff7812 */ /* 0x000fe4000782c0ff */
[----:B------:R-:W-:Y:S02]  /*5fd50*/  LOP3.LUT P4, RZ, R5, 0x100000, RZ, 0xc0, !PT ;  /* 0x0010000005ff7812 */ /* 0x000fe4000788c0ff */
[----:B------:R-:W-:Y:S02]  /*5fd60*/  LOP3.LUT R0, R0, 0xfffffffe, RZ, 0xc0, !PT ;  /* 0xfffffffe00007812 */ /* 0x000fe400078ec0ff */
[----:B------:R-:W-:-:S03]  /*5fd70*/  LOP3.LUT R57, R57, 0xefffffff, RZ, 0xc0, !PT ;  /* 0xefffffff39397812 */ /* 0x000fc600078ec0ff */
[----:B--2---:R0:W-:Y:S04]  /*5fd80*/  @P3 STG.E.U8 desc[UR54][R60.64], R6 ;  /* 0x000000063c003986 */ /* 0x0041e8000c101136 */
[----:B0-----:R-:W2:Y:S01]  /*5fd90*/  LDL.LU.64 R60, [R1+0x1300] ;  /* 0x00130000013c7983 */ /* 0x001ea20000300a00 */
[----:B------:R-:W-:Y:S02]  /*5fda0*/  @P1 LOP3.LUT R57, R57, 0x10000000, RZ, 0xfc, !PT ;  /* 0x1000000039391812 */ /* 0x000fe400078efcff */
[----:B------:R-:W-:Y:S01]  /*5fdb0*/  LOP3.LUT P1, RZ, R5, 0x2, RZ, 0xc0, !PT ;  /* 0x0000000205ff7812 */ /* 0x000fe2000782c0ff */
[----:B------:R-:W2:Y:S01]  /*5fdc0*/  LDL.LU.64 R22, [R1+0x12f8] ;  /* 0x0012f80001167983 */ /* 0x000ea20000300a00 */
[----:B------:R-:W-:-:S03]  /*5fdd0*/  LOP3.LUT R57, R57, 0xdfffffff, RZ, 0xc0, !PT ;  /* 0xdfffffff39397812 */ /* 0x000fc600078ec0ff */
[----:B------:R-:W2:Y:S08]  /*5fde0*/  LDL.LU.64 R16, [R1+0x12f0] ;  /* 0x0012f00001107983 */ /* 0x000eb00000300a00 */
[----:B------:R-:W-:Y:S02]  /*5fdf0*/  @P1 LOP3.LUT R57, R57, 0x20000000, RZ, 0xfc, !PT ;  /* 0x2000000039391812 */ /* 0x000fe400078efcff */
[----:B------:R-:W-:-:S02]  /*5fe00*/  LOP3.LUT P1, RZ, R5, 0x8, RZ, 0xc0, !PT ;  /* 0x0000000805ff7812 */ /* 0x000fc4000782c0ff */
[----:B------:R-:W-:-:S11]  /*5fe10*/  LOP3.LUT R57, R57, 0xbfffffff, RZ, 0xc0, !PT ;  /* 0xbfffffff39397812 */ /* 0x000fd600078ec0ff */
[----:B------:R-:W-:Y:S02]  /*5fe20*/  @P1 LOP3.LUT R57, R57, 0x40000000, RZ, 0xfc, !PT ;  /* 0x4000000039391812 */ /* 0x000fe400078efcff */
[----:B------:R-:W-:Y:S02]  /*5fe30*/  LOP3.LUT P1, RZ, R5, 0x10, RZ, 0xc0, !PT ;  /* 0x0000001005ff7812 */ /* 0x000fe4000782c0ff */
[----:B------:R-:W-:-:S11]  /*5fe40*/  LOP3.LUT R57, R57, 0x7fffffff, RZ, 0xc0, !PT ;  /* 0x7fffffff39397812 */ /* 0x000fd600078ec0ff */
[----:B------:R-:W-:Y:S02]  /*5fe50*/  @P1 LOP3.LUT R57, R57, 0x80000000, RZ, 0xfc, !PT ;  /* 0x8000000039391812 */ /* 0x000fe400078efcff */
[----:B------:R-:W-:Y:S02]  /*5fe60*/  LOP3.LUT P1, RZ, R5, 0x40, RZ, 0xc0, !PT ;  /* 0x0000004005ff7812 */ /* 0x000fe4000782c0ff */
[----:B---3--:R-:W-:-:S05]  /*5fe70*/  PRMT R6, R7, 0x7770, RZ ;  /* 0x0000777007067816 */ /* 0x008fca00000000ff */
[----:B------:R0:W-:Y:S06]  /*5fe80*/  @P4 STG.E.U8 desc[UR54][R58.64], R6 ;  /* 0x000000063a004986 */ /* 0x0001ec000c101136 */
[----:B------:R-:W-:Y:S02]  /*5fe90*/  @P1 LOP3.LUT R0, R0, 0x1, RZ, 0xfc, !PT ;  /* 0x0000000100001812 */ /* 0x000fe400078efcff */
[----:B------:R-:W-:Y:S01]  /*5fea0*/  LOP3.LUT P1, RZ, R5, 0x200, RZ, 0xc0, !PT ;  /* 0x0000020005ff7812 */ /* 0x000fe2000782c0ff */
[----:B0-----:R-:W3:Y:S01]  /*5feb0*/  LDL.LU R59, [R1+0x14c] ;  /* 0x00014c00013b7983 */ /* 0x001ee20000300800 */
[----:B------:R-:W-:-:S03]  /*5fec0*/  LOP3.LUT R0, R0, 0xfffffffd, RZ, 0xc0, !PT ;  /* 0xfffffffd00007812 */ /* 0x000fc600078ec0ff */
[----:B------:R-:W3:Y:S04]  /*5fed0*/  LDL.LU.64 R14, [R1+0x12e8] ;  /* 0x0012e800010e7983 */ /* 0x000ee80000300a00 */
[----:B------:R-:W3:Y:S04]  /*5fee0*/  LDL.LU.64 R12, [R1+0x12e0] ;  /* 0x0012e000010c7983 */ /* 0x000ee80000300a00 */
[----:B------:R-:W-:Y:S02]  /*5fef0*/  @P1 LOP3.LUT R0, R0, 0x2, RZ, 0xfc, !PT ;  /* 0x0000000200001812 */ /* 0x000fe400078efcff */
[----:B------:R-:W-:Y:S01]  /*5ff00*/  LOP3.LUT P1, RZ, R5, 0x800, RZ, 0xc0, !PT ;  /* 0x0000080005ff7812 */ /* 0x000fe2000782c0ff */
[----:B------:R-:W3:Y:S01]  /*5ff10*/  LDL.LU.64 R10, [R1+0x12d8] ;  /* 0x0012d800010a7983 */ /* 0x000ee20000300a00 */
[----:B------:R-:W-:-:S02]  /*5ff20*/  LOP3.LUT R0, R0, 0xfffffffb, RZ, 0xc0, !PT ;  /* 0xfffffffb00007812 */ /* 0x000fc400078ec0ff */
[C---:B------:R-:W-:Y:S01]  /*5ff30*/  LOP3.LUT P5, RZ, R5.reuse, 0x80000, RZ, 0xc0, !PT ;  /* 0x0008000005ff7812 */ /* 0x040fe200078ac0ff */
[----:B------:R-:W3:Y:S08]  /*5ff40*/  LDL.LU.64 R8, [R1+0x12d0] ;  /* 0x0012d00001087983 */ /* 0x000ef00000300a00 */
[----:B------:R-:W-:Y:S02]  /*5ff50*/  @P1 LOP3.LUT R0, R0, 0x4, RZ, 0xfc, !PT ;  /* 0x0000000400001812 */ /* 0x000fe400078efcff */
[----:B------:R-:W-:-:S02]  /*5ff60*/  LOP3.LUT P1, RZ, R5, 0x1000, RZ, 0xc0, !PT ;  /* 0x0000100005ff7812 */ /* 0x000fc4000782c0ff */
[----:B------:R-:W-:Y:S02]  /*5ff70*/  LOP3.LUT P6, RZ, R5, 0x20000, RZ, 0xc0, !PT ;  /* 0x0002000005ff7812 */ /* 0x000fe400078cc0ff */
[----:B------:R-:W-:Y:S02]  /*5ff80*/  LOP3.LUT R0, R0, 0xfffffff7, RZ, 0xc0, !PT ;  /* 0xfffffff700007812 */ /* 0x000fe400078ec0ff */
[----:B------:R-:W-:-:S05]  /*5ff90*/  PRMT R6, R7, 0x7771, RZ ;  /* 0x0000777107067816 */ /* 0x000fca00000000ff */
[----:B----4-:R0:W-:Y:S02]  /*5ffa0*/  @P5 STG.E.U8 desc[UR54][R46.64], R6 ;  /* 0x000000062e005986 */ /* 0x0101e4000c101136 */
[----:B------:R-:W-:Y:S02]  /*5ffb0*/  @P1 LOP3.LUT R0, R0, 0x8, RZ, 0xfc, !PT ;  /* 0x0000000800001812 */ /* 0x000fe400078efcff */
[----:B------:R-:W-:Y:S02]  /*5ffc0*/  LOP3.LUT P1, RZ, R5, 0x4000, RZ, 0xc0, !PT ;  /* 0x0000400005ff7812 */ /* 0x000fe4000782c0ff */
[C---:B0-----:R-:W-:Y:S01]  /*5ffd0*/  PRMT R6, R7.reuse, 0x7772, RZ ;  /* 0x0000777207067816 */ /* 0x041fe200000000ff */
[----:B------:R-:W4:Y:S04]  /*5ffe0*/  LDL.LU.64 R46, [R1+0x12c8] ;  /* 0x0012c800012e7983 */ /* 0x000f280000300a00 */
[----:B------:R0:W-:Y:S02]  /*5fff0*/  @P6 STG.E.U8 desc[UR54][R44.64], R6 ;  /* 0x000000062c006986 */ /* 0x0001e4000c101136 */
[----:B0-----:R-:W-:-:S02]  /*60000*/  PRMT R6, R7, 0x7773, RZ ;  /* 0x0000777307067816 */ /* 0x001fc400000000ff */
[----:B------:R-:W4:Y:S04]  /*60010*/  LDL.LU.64 R44, [R1+0x12c0] ;  /* 0x0012c000012c7983 */ /* 0x000f280000300a00 */
[----:B------:R0:W-:Y:S01]  /*60020*/  @P1 STG.E.U8 desc[UR54][R50.64], R6 ;  /* 0x0000000632001986 */ /* 0x0001e2000c101136 */
[C---:B------:R-:W-:Y:S02]  /*60030*/  LOP3.LUT P1, RZ, R0.reuse, 0x8, RZ, 0xc0, !PT ;  /* 0x0000000800ff7812 */ /* 0x040fe4000782c0ff */
[----:B0-----:R-:W-:Y:S01]  /*60040*/  PRMT R6, R19, 0x7770, RZ ;  /* 0x0000777013067816 */ /* 0x001fe200000000ff */
[----:B------:R-:W4:Y:S10]  /*60050*/  LDL.LU.64 R50, [R1+0x12b8] ;  /* 0x0012b80001327983 */ /* 0x000f340000300a00 */
[----:B------:R0:W-:Y:S01]  /*60060*/  @P1 STG.E.U8 desc[UR54][R48.64], R6 ;  /* 0x0000000630001986 */ /* 0x0001e2000c101136 */
[----:B------:R-:W-:-:S03]  /*60070*/  LOP3.LUT P1, RZ, R0, 0x4, RZ, 0xc0, !PT ;  /* 0x0000000400ff7812 */ /* 0x000fc6000782c0ff */
[----:B------:R-:W4:Y:S01]  /*60080*/  LDL.LU R58, [R1+0x134] ;  /* 0x00013400013a7983 */ /* 0x000f220000300800 */
[----:B------:R-:W-:-:S03]  /*60090*/  PRMT R18, R19, 0x7771, RZ ;  /* 0x0000777113127816 */ /* 0x000fc600000000ff */
[----:B0-----:R-:W4:Y:S04]  /*600a0*/  LDL.LU.64 R48, [R1+0x12b0] ;  /* 0x0012b00001307983 */ /* 0x001f280000300a00 */
[----:B------:R-:W4:Y:S04]  /*600b0*/  LDL.LU.64 R6, [R1+0x12a8] ;  /* 0x0012a80001067983 */ /* 0x000f280000300a00 */
[----:B--2---:R0:W-:Y:S04]  /*600c0*/  @P1 STG.E.U8 desc[UR54][R60.64], R18 ;  /* 0x000000123c001986 */ /* 0x0041e8000c101136 */
[----:B0-----:R-:W2:Y:S01]  /*600d0*/  LDL.LU.64 R60, [R1+0x12a0] ;  /* 0x0012a000013c7983 */ /* 0x001ea20000300a00 */
[----:B------:R-:W-:-:S02]  /*600e0*/  LOP3.LUT P1, RZ, R0, 0x2, RZ, 0xc0, !PT ;  /* 0x0000000200ff7812 */ /* 0x000fc4000782c0ff */
[----:B------:R-:W-:-:S11]  /*600f0*/  PRMT R18, R19, 0x7772, RZ ;  /* 0x0000777213127816 */ /* 0x000fd600000000ff */
[----:B------:R-:W-:Y:S01]  /*60100*/  @P1 STG.E.U8 desc[UR54][R22.64], R18 ;  /* 0x0000001216001986 */ /* 0x000fe2000c101136 */
[----:B------:R-:W-:Y:S02]  /*60110*/  LOP3.LUT P1, RZ, R0, 0x1, RZ, 0xc0, !PT ;  /* 0x0000000100ff7812 */ /* 0x000fe4000782c0ff */
[----:B------:R-:W-:-:S11]  /*60120*/  PRMT R0, R19, 0x7773, RZ ;  /* 0x0000777313007816 */ /* 0x000fd600000000ff */
[----:B------:R3:W-:Y:S01]  /*60130*/  @P1 STG.E.U8 desc[UR54][R16.64], R0 ;  /* 0x0000000010001986 */ /* 0x0007e2000c101136 */
[----:B------:R-:W-:Y:S02]  /*60140*/  LOP3.LUT P1, RZ, R57, 0x80000000, RZ, 0xc0, !PT ;  /* 0x8000000039ff7812 */ /* 0x000fe4000782c0ff */
[----:B---3--:R-:W-:-:S11]  /*60150*/  PRMT R0, R59, 0x7770, RZ ;  /* 0x000077703b007816 */ /* 0x008fd600000000ff */
        /* <DEDUP_REMOVED lines=8> */
[C---:B------:R-:W-:Y:S02]  /*601e0*/  LOP3.LUT P2, RZ, R54.reuse, 0x10000000, RZ, 0xc0, !PT ;  /* 0x1000000036ff7812 */ /* 0x040fe4000784c0ff */
[----:B------:R-:W-:Y:S02]  /*601f0*/  LOP3.LUT P0, RZ, R54, 0x8000000, RZ, 0xc0, !PT ;  /* 0x0800000036ff7812 */ /* 0x000fe4000780c0ff */
[----:B0-----:R-:W-:-:S07]  /*60200*/  PRMT R0, R59, 0x7773, RZ ;  /* 0x000077733b007816 */ /* 0x001fce00000000ff */
[----:B------:R0:W-:Y:S01]  /*60210*/  @P1 STG.E.U8 desc[UR54][R8.64], R0 ;  /* 0x0000000008001986 */ /* 0x0001e2000c101136 */
[----:B------:R-:W-:Y:S02]  /*60220*/  LOP3.LUT P3, RZ, R54, 0x2000000, RZ, 0xc0, !PT ;  /* 0x0200000036ff7812 */ /* 0x000fe4000786c0ff */
[----:B0-----:R-:W-:-:S05]  /*60230*/  PRMT R0, R55, 0x7770, RZ ;  /* 0x0000777037007816 */ /* 0x001fca00000000ff */
[----:B----4-:R0:W-:Y:S01]  /*60240*/  @P2 STG.E.U8 desc[UR54][R46.64], R0 ;  /* 0x000000002e002986 */ /* 0x0101e2000c101136 */
        /* <DEDUP_REMOVED lines=8> */
[----:B------:R-:W3:Y:S04]  /*602d0*/  LDL.LU R55, [R1+0x1784] ;  /* 0x0017840001377983 */ /* 0x000ee80000300800 */
[----:B------:R0:W-:Y:S02]  /*602e0*/  @P4 STG.E.U8 desc[UR54][R48.64], R0 ;  /* 0x0000000030004986 */ /* 0x0001e4000c101136 */
[----:B0-----:R-:W-:-:S05]  /*602f0*/  PRMT R0, R58, 0x7770, RZ ;  /* 0x000077703a007816 */ /* 0x001fca00000000ff */
[----:B------:R0:W-:Y:S02]  /*60300*/  @P5 STG.E.U8 desc[UR54][R6.64], R0 ;  /* 0x0000000006005986 */ /* 0x0001e4000c101136 */
[----:B0-----:R-:W-:-:S05]  /*60310*/  PRMT R0, R58, 0x7771, RZ ;  /* 0x000077713a007816 */ /* 0x001fca00000000ff */
[----:B--2---:R0:W-:Y:S04]  /*60320*/  @P6 STG.E.U8 desc[UR54][R60.64], R0 ;  /* 0x000000003c006986 */ /* 0x0041e8000c101136 */
[----:B0-----:R-:W2:Y:S04]  /*60330*/  LDL.LU.64 R60, [R1+0x1298] ;  /* 0x00129800013c7983 */ /* 0x001ea80000300a00 */
[----:B------:R-:W4:Y:S04]  /*60340*/  LDL.LU.64 R44, [R1+0x1290] ;  /* 0x00129000012c7983 */ /* 0x000f280000300a00 */
[----:B------:R-:W3:Y:S04]  /*60350*/  LDL.LU.64 R46, [R1+0x1288] ;  /* 0x00128800012e7983 */ /* 0x000ee80000300a00 */
[----:B------:R-:W3:Y:S04]  /*60360*/  LDL.LU.64 R50, [R1+0x1280] ;  /* 0x0012800001327983 */ /* 0x000ee80000300a00 */
[----:B------:R-:W4:Y:S04]  /*60370*/  LDL.LU.64 R48, [R1+0x1278] ;  /* 0x0012780001307983 */ /* 0x000f280000300a00 */
[----:B------:R-:W4:Y:S01]  /*60380*/  LDL.LU R59, [R1+0x138] ;  /* 0x00013800013b7983 */ /* 0x000f220000300800 */
[----:B------:R-:W-:-:S03]  /*60390*/  LOP3.LUT P3, RZ, R54, 0x20000, RZ, 0xc0, !PT ;  /* 0x0002000036ff7812 */ /* 0x000fc6000786c0ff */
[----:B------:R-:W4:Y:S01]  /*603a0*/  LDL.LU.64 R6, [R1+0x1270] ;  /* 0x0012700001067983 */ /* 0x000f220000300a00 */
[----:B------:R-:W-:-:S03]  /*603b0*/  PRMT R0, R58, 0x7772, RZ ;  /* 0x000077723a007816 */ /* 0x000fc600000000ff */
[----:B------:R-:W4:Y:S01]  /*603c0*/  LDL.LU R17, [R1+0x13c] ;  /* 0x00013c0001117983 */ /* 0x000f220000300800 */
[----:B------:R-:W-:Y:S02]  /*603d0*/  LOP3.LUT R57, R57, 0xffefffff, RZ, 0xc0, !PT ;  /* 0xffefffff39397812 */ /* 0x000fe400078ec0ff */
[C---:B------:R-:W-:Y:S02]  /*603e0*/  LOP3.LUT P4, RZ, R54.reuse, 0x4000, RZ, 0xc0, !PT ;  /* 0x0000400036ff7812 */ /* 0x040fe4000788c0ff */
[C---:B------:R-:W-:Y:S02]  /*603f0*/  LOP3.LUT P5, RZ, R54.reuse, 0x1000, RZ, 0xc0, !PT ;  /* 0x0000100036ff7812 */ /* 0x040fe400078ac0ff */
[----:B------:R-:W-:Y:S01]  /*60400*/  LOP3.LUT P6, RZ, R54, 0x800, RZ, 0xc0, !PT ;  /* 0x0000080036ff7812 */ /* 0x000fe200078cc0ff */
[----:B--2---:R0:W-:Y:S04]  /*60410*/  @P3 STG.E.U8 desc[UR54][R60.64], R0 ;  /* 0x000000003c003986 */ /* 0x0041e8000c101136 */
[----:B0-----:R-:W2:Y:S01]  /*60420*/  LDL.LU.64 R60, [R1+0x1268] ;  /* 0x00126800013c7983 */ /* 0x001ea20000300a00 */
[----:B---3--:R-:W-:-:S03]  /*60430*/  LOP3.LUT P1, RZ, R55, 0x2000000, RZ, 0xc0, !PT ;  /* 0x0200000037ff7812 */ /* 0x008fc6000782c0ff */
[----:B------:R-:W3:Y:S04]  /*60440*/  LDL.LU.64 R22, [R1+0x1260] ;  /* 0x0012600001167983 */ /* 0x000ee80000300a00 */
[----:B------:R-:W3:Y:S06]  /*60450*/  LDL.LU.64 R18, [R1+0x1258] ;  /* 0x0012580001127983 */ /* 0x000eec0000300a00 */
        /* <DEDUP_REMOVED lines=11> */
[----:B------:R-:W-:Y:S02]  /*60510*/  LOP3.LUT R57, R57, 0xfeffffff, RZ, 0xc0, !PT ;  /* 0xfeffffff39397812 */ /* 0x000fe400078ec0ff */
[----:B------:R-:W-:-:S09]  /*60520*/  PRMT R0, R58, 0x7773, RZ ;  /* 0x000077733a007816 */ /* 0x000fd200000000ff */
[----:B------:R-:W-:Y:S02]  /*60530*/  @P1 LOP3.LUT R57, R57, 0x1000000, RZ, 0xfc, !PT ;  /* 0x0100000039391812 */ /* 0x000fe400078efcff */
[----:B------:R-:W-:Y:S01]  /*60540*/  LOP3.LUT P1, RZ, R54, 0x8, RZ, 0xc0, !PT ;  /* 0x0000000836ff7812 */ /* 0x000fe2000782c0ff */
[----:B----4-:R0:W-:Y:S01]  /*60550*/  @P4 STG.E.U8 desc[UR54][R44.64], R0 ;  /* 0x000000002c004986 */ /* 0x0101e2000c101136 */
[----:B------:R-:W-:-:S03]  /*60560*/  LOP3.LUT R57, R57, 0xfdffffff, RZ, 0xc0, !PT ;  /* 0xfdffffff39397812 */ /* 0x000fc600078ec0ff */
[----:B0-----:R-:W4:Y:S04]  /*60570*/  LDL.LU R44, [R1+0x120] ;  /* 0x00012000012c7983 */ /* 0x001f280000300800 */
[----:B------:R-:W4:Y:S04]  /*60580*/  LDL.LU.64 R14, [R1+0x1250] ;  /* 0x00125000010e7983 */ /* 0x000f280000300a00 */
[----:B------:R-:W-:Y:S02]  /*60590*/  @P1 LOP3.LUT R57, R57, 0x2000000, RZ, 0xfc, !PT ;  /* 0x0200000039391812 */ /* 0x000fe400078efcff */
[----:B------:R-:W-:Y:S01]  /*605a0*/  LOP3.LUT P1, RZ, R54, 0x10, RZ, 0xc0, !PT ;  /* 0x0000001036ff7812 */ /* 0x000fe2000782c0ff */
[----:B------:R-:W4:Y:S01]  /*605b0*/  LDL.LU.64 R12, [R1+0x1248] ;  /* 0x00124800010c7983 */ /* 0x000f220000300a00 */
[----:B------:R-:W-:-:S03]  /*605c0*/  LOP3.LUT R57, R57, 0xfbffffff, RZ, 0xc0, !PT ;  /* 0xfbffffff39397812 */ /* 0x000fc600078ec0ff */
[----:B------:R-:W4:Y:S01]  /*605d0*/  LDL.LU.64 R10, [R1+0x1240] ;  /* 0x00124000010a7983 */ /* 0x000f220000300a00 */
[----:B------:R-:W-:-:S03]  /*605e0*/  PRMT R0, R59, 0x7770, RZ ;  /* 0x000077703b007816 */ /* 0x000fc600000000ff */
[----:B------:R-:W4:Y:S04]  /*605f0*/  LDL.LU.64 R8, [R1+0x1238] ;  /* 0x0012380001087983 */ /* 0x000f280000300a00 */
[----:B------:R-:W-:Y:S02]  /*60600*/  @P1 LOP3.LUT R57, R57, 0x4000000, RZ, 0xfc, !PT ;  /* 0x0400000039391812 */ /* 0x000fe400078efcff */
[----:B------:R-:W-:Y:S02]  /*60610*/  LOP3.LUT P1, RZ, R54, 0x40, RZ, 0xc0, !PT ;  /* 0x0000004036ff7812 */ /* 0x000fe4000782c0ff */
[----:B------:R-:W-:Y:S01]  /*60620*/  LOP3.LUT R57, R57, 0xf7ffffff, RZ, 0xc0, !PT ;  /* 0xf7ffffff39397812 */ /* 0x000fe200078ec0ff */
[----:B------:R0:W-:Y:S10]  /*60630*/  @P5 STG.E.U8 desc[UR54][R46.64], R0 ;  /* 0x000000002e005986 */ /* 0x0001f4000c101136 */
[----:B------:R-:W-:-:S02]  /*60640*/  @P1 LOP3.LUT R57, R57, 0x8000000, RZ, 0xfc, !PT ;  /* 0x0800000039391812 */ /* 0x000fc400078efcff */
[----:B------:R-:W-:Y:S01]  /*60650*/  LOP3.LUT P1, RZ, R54, 0x200, RZ, 0xc0, !PT ;  /* 0x0000020036ff7812 */ /* 0x000fe2000782c0ff */
[----:B0-----:R-:W4:Y:S01]  /*60660*/  LDL.LU.64 R46, [R1+0x1230] ;  /* 0x00123000012e7983 */ /* 0x001f220000300a00 */
[----:B------:R-:W-:-:S05]  /*60670*/  PRMT R0, R59, 0x7771, RZ ;  /* 0x000077713b007816 */ /* 0x000fca00000000ff */
[----:B------:R0:W-:Y:S02]  /*60680*/  @P6 STG.E.U8 desc[UR54][R50.64], R0 ;  /* 0x0000000032006986 */ /* 0x0001e4000c101136 */
[----:B0-----:R-:W-:Y:S02]  /*60690*/  PRMT R0, R59, 0x7772, RZ ;  /* 0x000077723b007816 */ /* 0x001fe400000000ff */
[----:B------:R-:W4:Y:S04]  /*606a0*/  LDL.LU.64 R50, [R1+0x1228] ;  /* 0x0012280001327983 */ /* 0x000f280000300a00 */
[----:B------:R0:W-:Y:S01]  /*606b0*/  @P1 STG.E.U8 desc[UR54][R48.64], R0 ;  /* 0x0000000030001986 */ /* 0x0001e2000c101136 */
[----:B------:R-:W-:Y:S02]  /*606c0*/  LOP3.LUT P1, RZ, R57, 0x8000000, RZ, 0xc0, !PT ;  /* 0x0800000039ff7812 */ /* 0x000fe4000782c0ff */
[----:B0-----:R-:W-:Y:S01]  /*606d0*/  PRMT R0, R59, 0x7773, RZ ;  /* 0x000077733b007816 */ /* 0x001fe200000000ff */
[----:B------:R-:W4:Y:S10]  /*606e0*/  LDL.LU.64 R48, [R1+0x1220] ;  /* 0x0012200001307983 */ /* 0x000f340000300a00 */
[----:B------:R0:W-:Y:S01]  /*606f0*/  @P1 STG.E.U8 desc[UR54][R6.64], R0 ;  /* 0x0000000006001986 */ /* 0x0001e2000c101136 */
[----:B------:R-:W-:-:S03]  /*60700*/  LOP3.LUT P1, RZ, R57, 0x4000000, RZ, 0xc0, !PT ;  /* 0x0400000039ff7812 */ /* 0x000fc6000782c0ff */
[----:B------:R-:W4:Y:S04]  /*60710*/  LDL.LU.64 R58, [R1+0x1218] ;  /* 0x00121800013a7983 */ /* 0x000f280000300a00 */
[----:B0-----:R-:W4:Y:S01]  /*60720*/  LDL.LU.64 R6, [R1+0x1210] ;  /* 0x0012100001067983 */ /* 0x001f220000300a00 */
[----:B------:R-:W-:-:S03]  /*60730*/  PRMT R0, R17, 0x7770, RZ ;  /* 0x0000777011007816 */ /* 0x000fc600000000ff */
[----:B------:R-:W4:Y:S04]  /*60740*/  LDL.LU R45, [R1+0x128] ;  /* 0x00012800012d7983 */ /* 0x000f280000300800 */
[----:B--2---:R0:W-:Y:S04]  /*60750*/  @P1 STG.E.U8 desc[UR54][R60.64], R0 ;  /* 0x000000003c001986 */ /* 0x0041e8000c101136 */
[----:B0-----:R-:W2:Y:S01]  /*60760*/  LDL.LU.64 R60, [R1+0x1208] ;  /* 0x00120800013c7983 */ /* 0x001ea20000300a00 */
[----:B------:R-:W-:Y:S02]  /*60770*/  LOP3.LUT P1, RZ, R57, 0x2000000, RZ, 0xc0, !PT ;  /* 0x0200000039ff7812 */ /* 0x000fe4000782c0ff */
[----:B------:R-:W-:-:S11]  /*60780*/  PRMT R0, R17, 0x7771, RZ ;  /* 0x0000777111007816 */ /* 0x000fd600000000ff */
[----:B---3--:R0:W-:Y:S01]  /*60790*/  @P1 STG.E.U8 desc[UR54][R22.64], R0 ;  /* 0x0000000016001986 */ /* 0x0081e2000c101136 */
[----:B------:R-:W-:Y:S02]  /*607a0*/  LOP3.LUT P1, RZ, R57, 0x1000000, RZ, 0xc0, !PT ;  /* 0x0100000039ff7812 */ /* 0x000fe4000782c0ff */
[----:B0-----:R-:W-:-:S11]  /*607b0*/  PRMT R0, R17, 0x7772, RZ ;  /* 0x0000777211007816 */ /* 0x001fd600000000ff */
[----:B------:R0:W-:Y:S01]  /*607c0*/  @P1 STG.E.U8 desc[UR54][R18.64], R0 ;  /* 0x0000000012001986 */ /* 0x0001e2000c101136 */
[----:B------:R-:W-:Y:S02]  /*607d0*/  LOP3.LUT P1, RZ, R57, 0x800000, RZ, 0xc0, !PT ;  /* 0x0080000039ff7812 */ /* 0x000fe4000782c0ff */
[----:B0-----:R-:W-:Y:S02]  /*607e0*/  PRMT R0, R17, 0x7773, RZ ;  /* 0x0000777311007816 */ /* 0x001fe400000000ff */
[----:B------:R-:W-:-:S09]  /*607f0*/  LOP3.LUT P2, RZ, R55, 0x400000, RZ, 0xc0, !PT ;  /* 0x0040000037ff7812 */ /* 0x000fd2000784c0ff */
[----:B----4-:R0:W-:Y:S01]  /*60800*/  @P1 STG.E.U8 desc[UR54][R14.64], R0 ;  /* 0x000000000e001986 */ /* 0x0101e2000c101136 */
[----:B------:R-:W-:Y:S02]  /*60810*/  LOP3.LUT P1, RZ, R57, 0x400000, RZ, 0xc0, !PT ;  /* 0x0040000039ff7812 */ /* 0x000fe4000782c0ff */
[----:B0-----:R-:W-:-:S11]  /*60820*/  PRMT R0, R44, 0x7770, RZ ;  /* 0x000077702c007816 */ /* 0x001fd600000000ff */
[----:B------:R0:W-:Y:S01]  /*60830*/  @P1 STG.E.U8 desc[UR54][R12.64], R0 ;  /* 0x000000000c001986 */ /* 0x0001e2000c101136 */
[----:B------:R-:W-:Y:S02]  /*60840*/  LOP3.LUT P1, RZ, R57, 0x200000, RZ, 0xc0, !PT ;  /* 0x0020000039ff7812 */ /* 0x000fe4000782c0ff */
[----:B0-----:R-:W-:-:S11]  /*60850*/  PRMT R0, R44, 0x7771, RZ ;  /* 0x000077712c007816 */ /* 0x001fd600000000ff */
[----:B------:R0:W-:Y:S01]  /*60860*/  @P1 STG.E.U8 desc[UR54][R10.64], R0 ;  /* 0x000000000a001986 */ /* 0x0001e2000c101136 */
[----:B------:R-:W-:Y:S02]  /*60870*/  LOP3.LUT P1, RZ, R57, 0x100000, RZ, 0xc0, !PT ;  /* 0x0010000039ff7812 */ /* 0x000fe4000782c0ff */
        /* <DEDUP_REMOVED lines=14> */
[----:B------:R0:W-:Y:S02]  /*60960*/  @P4 STG.E.U8 desc[UR54][R58.64], R0 ;  /* 0x000000003a004986 */ /* 0x0001e4000c101136 */
[----:B0-----:R-:W-:Y:S02]  /*60970*/  PRMT R0, R53, 0x7773, RZ ;  /* 0x0000777335007816 */ /* 0x001fe400000000ff */
[----:B------:R-:W3:Y:S04]  /*60980*/  LDL.LU R53, [R1+0x1780] ;  /* 0x0017800001357983 */ /* 0x000ee80000300800 */
        /* <DEDUP_REMOVED lines=8> */
[----:B------:R-:W4:Y:S04]  /*60a10*/  LDL.LU.64 R58, [R1+0x11d8] ;  /* 0x0011d800013a7983 */ /* 0x000f280000300a00 */
[----:B------:R-:W4:Y:S01]  /*60a20*/  LDL.LU R14, [R1+0x12c] ;  /* 0x00012c00010e7983 */ /* 0x000f220000300800 */
[----:B------:R-:W-:-:S02]  /*60a30*/  LOP3.LUT P3, RZ, R55, 0x800, RZ, 0xc0, !PT ;  /* 0x0000080037ff7812 */ /* 0x000fc4000786c0ff */
[----:B------:R-:W-:Y:S02]  /*60a40*/  PRMT R0, R45, 0x7771, RZ ;  /* 0x000077712d007816 */ /* 0x000fe400000000ff */
[----:B------:R-:W-:Y:S02]  /*60a50*/  LOP3.LUT P1, RZ, R55, 0x4, RZ, 0xc0, !PT ;  /* 0x0000000437ff7812 */ /* 0x000fe4000782c0ff */
[----:B------:R-:W-:-:S11]  /*60a60*/  LOP3.LUT R57, R57, 0xffffefff, RZ, 0xc0, !PT ;  /* 0xffffefff39397812 */ /* 0x000fd600078ec0ff */
[----:B------:R-:W-:Y:S02]  /*60a70*/  @P1 LOP3.LUT R57, R57, 0x1000, RZ, 0xfc, !PT ;  /* 0x0000100039391812 */ /* 0x000fe400078efcff */
[----:B------:R-:W-:Y:S02]  /*60a80*/  LOP3.LUT P1, RZ, R55, 0x1, RZ, 0xc0, !PT ;  /* 0x0000000137ff7812 */ /* 0x000fe4000782c0ff */
[----:B------:R-:W-:-:S11]  /*60a90*/  LOP3.LUT R57, R57, 0xffffdfff, RZ, 0xc0, !PT ;  /* 0xffffdfff39397812 */ /* 0x000fd600078ec0ff */
[----:B------:R-:W-:-:S04]  /*60aa0*/  @P1 LOP3.LUT R57, R57, 0x2000, RZ, 0xfc, !PT ;  /* 0x0000200039391812 */ /* 0x000fc800078efcff */
[----:B------:R-:W-:Y:S02]  /*60ab0*/  LOP3.LUT R57, R57, 0xffffbfff, RZ, 0xc0, !PT ;  /* 0xffffbfff39397812 */ /* 0x000fe400078ec0ff */
[C---:B------:R-:W-:Y:S02]  /*60ac0*/  LOP3.LUT P4, RZ, R55.reuse, 0x200, RZ, 0xc0, !PT ;  /* 0x0000020037ff7812 */ /* 0x040fe4000788c0ff */
[----:B------:R-:W-:Y:S01]  /*60ad0*/  LOP3.LUT P5, RZ, R55, 0x40, RZ, 0xc0, !PT ;  /* 0x0000004037ff7812 */ /* 0x000fe200078ac0ff */
[----:B--2---:R0:W-:Y:S04]  /*60ae0*/  @P3 STG.E.U8 desc[UR54][R60.64], R0 ;  /* 0x000000003c003986 */ /* 0x0041e8000c101136 */
[----:B0-----:R-:W2:Y:S01]  /*60af0*/  LDL.LU.64 R60, [R1+0x11d0] ;  /* 0x0011d000013c7983 */ /* 0x001ea20000300a00 */
[----:B---3--:R-:W-:-:S03]  /*60b00*/  LOP3.LUT P1, RZ, R53, 0x80000000, RZ, 0xc0, !PT ;  /* 0x8000000035ff7812 */ /* 0x008fc6000782c0ff */
[----:B------:R-:W3:Y:S04]  /*60b10*/  LDL.LU R15, [R1+0x110] ;  /* 0x00011000010f7983 */ /* 0x000ee80000300800 */
[----:B------:R-:W3:Y:S04]  /*60b20*/  LDL.LU.64 R22, [R1+0x11c8] ;  /* 0x0011c80001167983 */ /* 0x000ee80000300a00 */
[----:B------:R-:W3:Y:S02]  /*60b30*/  LDL.LU.64 R18, [R1+0x11c0] ;  /* 0x0011c00001127983 */ /* 0x000ee40000300a00 */
[----:B------:R-:W-:-:S02]  /*60b40*/  @P1 LOP3.LUT R57, R57, 0x4000, RZ, 0xfc, !PT ;  /* 0x0000400039391812 */ /* 0x000fc400078efcff */
[----:B------:R-:W-:Y:S01]  /*60b50*/  LOP3.LUT P1, RZ, R53, 0x20000000, RZ, 0xc0, !PT ;  /* 0x2000000035ff7812 */ /* 0x000fe2000782c0ff */
[----:B------:R-:W3:Y:S01]  /*60b60*/  LDL.LU.64 R16, [R1+0x11b8] ;  /* 0x0011b80001107983 */ /* 0x000ee20000300a00 */
[----:B------:R-:W-:Y:S02]  /*60b70*/  LOP3.LUT R57, R57, 0xffff7fff, RZ, 0xc0, !PT ;  /* 0xffff7fff39397812 */ /* 0x000fe400078ec0ff */
[----:B------:R-:W-:Y:S01]  /*60b80*/  PRMT R0, R45, 0x7772, RZ ;  /* 0x000077722d007816 */ /* 0x000fe200000000ff */
[----:B------:R-:W3:Y:S08]  /*60b90*/  LDL.LU.64 R12, [R1+0x11b0] ;  /* 0x0011b000010c7983 */ /* 0x000ef00000300a00 */
[----:B------:R-:W-:-:S02]  /*60ba0*/  @P1 LOP3.LUT R57, R57, 0x8000, RZ, 0xfc, !PT ;  /* 0x0000800039391812 */ /* 0x000fc400078efcff */
[----:B------:R-:W-:Y:S02]  /*60bb0*/  LOP3.LUT P1, RZ, R53, 0x8000000, RZ, 0xc0, !PT ;  /* 0x0800000035ff7812 */ /* 0x000fe4000782c0ff */
[----:B------:R-:W-:-:S11]  /*60bc0*/  LOP3.LUT R57, R57, 0xfffeffff, RZ, 0xc0, !PT ;  /* 0xfffeffff39397812 */ /* 0x000fd600078ec0ff */
[----:B------:R-:W-:Y:S02]  /*60bd0*/  @P1 LOP3.LUT R57, R57, 0x10000, RZ, 0xfc, !PT ;  /* 0x0001000039391812 */ /* 0x000fe400078efcff */
[----:B------:R-:W-:Y:S02]  /*60be0*/  LOP3.LUT P1, RZ, R53, 0x10000000, RZ, 0xc0, !PT ;  /* 0x1000000035ff7812 */ /* 0x000fe4000782c0ff */
[----:B------:R-:W-:Y:S01]  /*60bf0*/  LOP3.LUT R57, R57, 0xfffdffff, RZ, 0xc0, !PT ;  /* 0xfffdffff39397812 */ /* 0x000fe200078ec0ff */
[----:B----4-:R0:W-:Y:S10]  /*60c00*/  @P4 STG.E.U8 desc[UR54][R46.64], R0 ;  /* 0x000000002e004986 */ /* 0x0101f4000c101136 */
[----:B------:R-:W-:-:S02]  /*60c10*/  @P1 LOP3.LUT R57, R57, 0x20000, RZ, 0xfc, !PT ;  /* 0x0002000039391812 */ /* 0x000fc400078efcff */
[----:B------:R-:W-:Y:S02]  /*60c20*/  LOP3.LUT P1, RZ, R53, 0x40000000, RZ, 0xc0, !PT ;  /* 0x4000000035ff7812 */ /* 0x000fe4000782c0ff */
[----:B------:R-:W-:Y:S02]  /*60c30*/  LOP3.LUT R57, R57, 0xfffbffff, RZ, 0xc0, !PT ;  /* 0xfffbffff39397812 */ /* 0x000fe400078ec0ff */
[----:B0-----:R-:W-:-:S05]  /*60c40*/  PRMT R0, R45, 0x7773, RZ ;  /* 0x000077732d007816 */ /* 0x001fca00000000ff */
[----:B------:R0:W-:Y:S04]  /*60c50*/  @P5 STG.E.U8 desc[UR54][R6.64], R0 ;  /* 0x0000000006005986 */ /* 0x0001e8000c101136 */
[----:B------:R-:W-:Y:S02]  /*60c60*/  @P1 LOP3.LUT R57, R57, 0x40000, RZ, 0xfc, !PT ;  /* 0x0004000039391812 */ /* 0x000fe400078efcff */
[C---:B------:R-:W-:Y:S01]  /*60c70*/  LOP3.LUT P1, RZ, R55.reuse, 0x2, RZ, 0xc0, !PT ;  /* 0x0000000237ff7812 */ /* 0x040fe2000782c0ff */
[----:B0-----:R-:W4:Y:S01]  /*60c80*/  LDL.LU R6, [R1+0x114] ;  /* 0x0001140001067983 */ /* 0x001f220000300800 */
[----:B------:R-:W-:-:S03]  /*60c90*/  LOP3.LUT P6, RZ, R55, 0x10, RZ, 0xc0, !PT ;  /* 0x0000001037ff7812 */ /* 0x000fc600078cc0ff */
[----:B------:R-:W4:Y:S01]  /*60ca0*/  LDL.LU.64 R10, [R1+0x11a8] ;  /* 0x0011a800010a7983 */ /* 0x000f220000300a00 */
[----:B------:R-:W-:Y:S02]  /*60cb0*/  LOP3.LUT R57, R57, 0xfff7ffff, RZ, 0xc0, !PT ;  /* 0xfff7ffff39397812 */ /* 0x000fe400078ec0ff */
[C---:B------:R-:W-:Y:S01]  /*60cc0*/  PRMT R0, R14.reuse, 0x7770, RZ ;  /* 0x000077700e007816 */ /* 0x040fe200000000ff */
[----:B------:R-:W4:Y:S04]  /*60cd0*/  LDL.LU.64 R8, [R1+0x11a0] ;  /* 0x0011a00001087983 */ /* 0x000f280000300a00 */
[----:B------:R-:W-:Y:S02]  /*60ce0*/  @P1 LOP3.LUT R57, R57, 0x80000, RZ, 0xfc, !PT ;  /* 0x0008000039391812 */ /* 0x000fe400078efcff */
[----:B------:R-:W-:Y:S01]  /*60cf0*/  LOP3.LUT P1, RZ, R55, 0x8, RZ, 0xc0, !PT ;  /* 0x0000000837ff7812 */ /* 0x000fe2000782c0ff */
[----:B------:R-:W4:Y:S04]  /*60d00*/  LDL.LU R7, [R1+0x118] ;  /* 0x0001180001077983 */ /* 0x000f280000300800 */
[----:B------:R0:W-:Y:S04]  /*60d10*/  @P6 STG.E.U8 desc[UR54][R50.64], R0 ;  /* 0x0000000032006986 */ /* 0x0001e8000c101136 */
[----:B------:R-:W4:Y:S04]  /*60d20*/  LDL.LU.64 R46, [R1+0x1198] ;  /* 0x00119800012e7983 */ /* 0x000f280000300a00 */
[----:B------:R-:W4:Y:S01]  /*60d30*/  LDL.LU.64 R44, [R1+0x1190] ;  /* 0x00119000012c7983 */ /* 0x000f220000300a00 */
[----:B0-----:R-:W-:-:S03]  /*60d40*/  PRMT R0, R14, 0x7771, RZ ;  /* 0x000077710e007816 */ /* 0x001fc600000000ff */
[----:B------:R-:W4:Y:S04]  /*60d50*/  LDL.LU.64 R50, [R1+0x1188] ;  /* 0x0011880001327983 */ /* 0x000f280000300a00 */
[----:B------:R0:W-:Y:S01]  /*60d60*/  @P1 STG.E.U8 desc[UR54][R48.64], R0 ;  /* 0x0000000030001986 */ /* 0x0001e2000c101136 */
[C---:B------:R-:W-:Y:S02]  /*60d70*/  LOP3.LUT P1, RZ, R57.reuse, 0x80000, RZ, 0xc0, !PT ;  /* 0x0008000039ff7812 */ /* 0x040fe4000782c0ff */
[----:B0-----:R-:W-:Y:S01]  /*60d80*/  PRMT R0, R14, 0x7772, RZ ;  /* 0x000077720e007816 */ /* 0x001fe200000000ff */
[----:B------:R-:W4:Y:S10]  /*60d90*/  LDL.LU.64 R48, [R1+0x1180] ;  /* 0x0011800001307983 */ /* 0x000f340000300a00 */
[----:B------:R0:W-:Y:S01]  /*60da0*/  @P1 STG.E.U8 desc[UR54][R58.64], R0 ;  /* 0x000000003a001986 */ /* 0x0001e2000c101136 */
[----:B------:R-:W-:-:S03]  /*60db0*/  LOP3.LUT P1, RZ, R57, 0x40000, RZ, 0xc0, !PT ;  /* 0x0004000039ff7812 */ /* 0x000fc6000782c0ff */
[----:B0-----:R-:W4:Y:S01]  /*60dc0*/  LDL.LU.64 R58, [R1+0x1178] ;  /* 0x00117800013a7983 */ /* 0x001f220000300a00 */
[----:B------:R-:W-:-:S09]  /*60dd0*/  PRMT R0, R14, 0x7773, RZ ;  /* 0x000077730e007816 */ /* 0x000fd200000000ff */
[----:B--2---:R0:W-:Y:S04]  /*60de0*/  @P1 STG.E.U8 desc[UR54][R60.64], R0 ;  /* 0x000000003c001986 */ /* 0x0041e8000c101136 */
[----:B0-----:R-:W2:Y:S01]  /*60df0*/  LDL.LU.64 R60, [R1+0x1170] ;  /* 0x00117000013c7983 */ /* 0x001ea20000300a00 */
        /* <DEDUP_REMOVED lines=13> */
[----:B----4-:R-:W-:-:S11]  /*60ed0*/  PRMT R0, R6, 0x7770, RZ ;  /* 0x0000777006007816 */ /* 0x010fd600000000ff */
        /* <DEDUP_REMOVED lines=18> */
[----:B0-----:R-:W-:-:S05]  /*61000*/  PRMT R0, R7, 0x7772, RZ ;  /* 0x0000777207007816 */ /* 0x001fca00000000ff */
[----:B------:R0:W-:Y:S02]  /*61010*/  @P5 STG.E.U8 desc[UR54][R58.64], R0 ;  /* 0x000000003a005986 */ /* 0x0001e4000c101136 */
[----:B0-----:R-:W-:-:S05]  /*61020*/  PRMT R0, R7, 0x7773, RZ ;  /* 0x0000777307007816 */ /* 0x001fca00000000ff */
[----:B--2---:R0:W-:Y:S04]  /*61030*/  @P6 STG.E.U8 desc[UR54][R60.64], R0 ;  /* 0x000000003c006986 */ /* 0x0041e8000c101136 */
[----:B0-----:R-:W2:Y:S04]  /*61040*/  LDL.LU.64 R60, [R1+0x1168] ;  /* 0x00116800013c7983 */ /* 0x001ea80000300a00 */
[----:B------:R-:W3:Y:S04]  /*61050*/  LDL.LU.64 R46, [R1+0x1160] ;  /* 0x00116000012e7983 */ /* 0x000ee80000300a00 */
[----:B------:R-:W4:Y:S04]  /*61060*/  LDL.LU.64 R44, [R1+0x1158] ;  /* 0x00115800012c7983 */ /* 0x000f280000300a00 */
[----:B------:R-:W2:Y:S04]  /*61070*/  LDL.LU R51, [R1+0x11c] ;  /* 0x00011c0001337983 */ /* 0x000ea80000300800 */
[----:B------:R-:W3:Y:S04]  /*61080*/  LDL.LU.64 R6, [R1+0x1150] ;  /* 0x0011500001067983 */ /* 0x000ee80000300a00 */
[----:B------:R-:W3:Y:S04]  /*61090*/  LDL.LU.64 R48, [R1+0x1148] ;  /* 0x0011480001307983 */ /* 0x000ee80000300a00 */
[----:B------:R-:W3:Y:S04]  /*610a0*/  LDL.LU.64 R58, [R1+0x1140] ;  /* 0x00114000013a7983 */ /* 0x000ee80000300a00 */
[----:B------:R-:W3:Y:S01]  /*610b0*/  LDL.LU R12, [R1+0x100] ;  /* 0x00010000010c7983 */ /* 0x000ee20000300800 */
[----:B------:R-:W-:-:S02]  /*610c0*/  LOP3.LUT P3, RZ, R55, 0x10000, RZ, 0xc0, !PT ;  /* 0x0001000037ff7812 */ /* 0x000fc4000786c0ff */
        /* <DEDUP_REMOVED lines=14> */
[----:B--2---:R-:W-:-:S05]  /*611b0*/  PRMT R0, R51, 0x7770, RZ ;  /* 0x0000777033007816 */ /* 0x004fca00000000ff */
[----:B------:R0:W-:Y:S04]  /*611c0*/  @P3 STG.E.U8 desc[UR54][R60.64], R0 ;  /* 0x000000003c003986 */ /* 0x0001e8000c101136 */
[----:B0-----:R-:W2:Y:S04]  /*611d0*/  LDL.LU.64 R60, [R1+0x1138] ;  /* 0x00113800013c7983 */ /* 0x001ea80000300a00 */
[----:B------:R-:W2:Y:S04]  /*611e0*/  LDL.LU.64 R22, [R1+0x1130] ;  /* 0x0011300001167983 */ /* 0x000ea80000300a00 */
[----:B------:R-:W2:Y:S04]  /*611f0*/  LDL.LU.64 R18, [R1+0x1128] ;  /* 0x0011280001127983 */ /* 0x000ea80000300a00 */
[----:B------:R-:W2:Y:S01]  /*61200*/  LDL.LU R13, [R1+0x104] ;  /* 0x00010400010d7983 */ /* 0x000ea20000300800 */
[----:B------:R-:W-:-:S02]  /*61210*/  @P1 LOP3.LUT R57, R57, 0x100, RZ, 0xfc, !PT ;  /* 0x0000010039391812 */ /* 0x000fc400078efcff */
[----:B------:R-:W-:Y:S01]  /*61220*/  LOP3.LUT P1, RZ, R55, 0x80000000, RZ, 0xc0, !PT ;  /* 0x8000000037ff7812 */ /* 0x000fe2000782c0ff */
[----:B------:R-:W2:Y:S01]  /*61230*/  LDL.LU.64 R16, [R1+0x1120] ;  /* 0x0011200001107983 */ /* 0x000ea20000300a00 */
[----:B------:R-:W-:Y:S02]  /*61240*/  LOP3.LUT R57, R57, 0xfffffdff, RZ, 0xc0, !PT ;  /* 0xfffffdff39397812 */ /* 0x000fe400078ec0ff */
[C---:B------:R-:W-:Y:S01]  /*61250*/  LOP3.LUT P4, RZ, R55.reuse, 0x40000, RZ, 0xc0, !PT ;  /* 0x0004000037ff7812 */ /* 0x040fe2000788c0ff */
[----:B------:R-:W2:Y:S01]  /*61260*/  LDL.LU.64 R14, [R1+0x1118] ;  /* 0x00111800010e7983 */ /* 0x000ea20000300a00 */
[----:B------:R-:W-:Y:S02]  /*61270*/  LOP3.LUT P5, RZ, R55, 0x200000, RZ, 0xc0, !PT ;  /* 0x0020000037ff7812 */ /* 0x000fe400078ac0ff */
[----:B------:R-:W-:Y:S01]  /*61280*/  PRMT R0, R51, 0x7771, RZ ;  /* 0x0000777133007816 */ /* 0x000fe200000000ff */
[----:B------:R-:W2:Y:S04]  /*61290*/  LDL.LU.64 R10, [R1+0x1110] ;  /* 0x00111000010a7983 */ /* 0x000ea80000300a00 */
[----:B------:R-:W-:-:S02]  /*612a0*/  @P1 LOP3.LUT R57, R57, 0x200, RZ, 0xfc, !PT ;  /* 0x0000020039391812 */ /* 0x000fc400078efcff */
[----:B------:R-:W-:Y:S02]  /*612b0*/  LOP3.LUT P1, RZ, R55, 0x20000000, RZ, 0xc0, !PT ;  /* 0x2000000037ff7812 */ /* 0x000fe4000782c0ff */
[----:B------:R-:W-:Y:S01]  /*612c0*/  LOP3.LUT R57, R57, 0xfffffbff, RZ, 0xc0, !PT ;  /* 0xfffffbff39397812 */ /* 0x000fe200078ec0ff */
[----:B---3--:R0:W-:Y:S01]  /*612d0*/  @P4 STG.E.U8 desc[UR54][R46.64], R0 ;  /* 0x000000002e004986 */ /* 0x0081e2000c101136 */
[----:B------:R-:W-:-:S09]  /*612e0*/  LOP3.LUT P6, RZ, R55, 0x800000, RZ, 0xc0, !PT ;  /* 0x0080000037ff7812 */ /* 0x000fd200078cc0ff */
[----:B------:R-:W-:Y:S02]  /*612f0*/  @P1 LOP3.LUT R57, R57, 0x400, RZ, 0xfc, !PT ;  /* 0x0000040039391812 */ /* 0x000fe400078efcff */
[----:B------:R-:W-:Y:S02]  /*61300*/  LOP3.LUT P1, RZ, R55, 0x4000000, RZ, 0xc0, !PT ;  /* 0x0400000037ff7812 */ /* 0x000fe4000782c0ff */
[----:B0-----:R-:W-:Y:S02]  /*61310*/  PRMT R0, R51, 0x7772, RZ ;  /* 0x0000777233007816 */ /* 0x001fe400000000ff */
[----:B------:R-:W-:-:S03]  /*61320*/  LOP3.LUT R57, R57, 0xfffff7ff, RZ, 0xc0, !PT ;  /* 0xfffff7ff39397812 */ /* 0x000fc600078ec0ff */
[----:B----4-:R0:W-:Y:S06]  /*61330*/  @P5 STG.E.U8 desc[UR54][R44.64], R0 ;  /* 0x000000002c005986 */ /* 0x0101ec000c101136 */
[----:B------:R-:W-:Y:S02]  /*61340*/  @P1 LOP3.LUT R57, R57, 0x800, RZ, 0xfc, !PT ;  /* 0x0000080039391812 */ /* 0x000fe400078efcff */
[----:B0-----:R-:W-:Y:S02]  /*61350*/  PRMT R0, R51, 0x7773, RZ ;  /* 0x0000777333007816 */ /* 0x001fe400000000ff */
[----:B------:R-:W-:-:S03]  /*61360*/  LOP3.LUT P1, RZ, R55, 0x1000000, RZ, 0xc0, !PT ;  /* 0x0100000037ff7812 */ /* 0x000fc6000782c0ff */
[----:B------:R0:W-:Y:S04]  /*61370*/  @P6 STG.E.U8 desc[UR54][R6.64], R0 ;  /* 0x0000000006006986 */ /* 0x0001e8000c101136 */
[----:B0-----:R-:W3:Y:S01]  /*61380*/  LDL.LU R6, [R1+0x108] ;  /* 0x0001080001067983 */ /* 0x001ee20000300800 */
[----:B------:R-:W-:-:S03]  /*61390*/  PRMT R0, R12, 0x7770, RZ ;  /* 0x000077700c007816 */ /* 0x000fc600000000ff */
[----:B------:R-:W4:Y:S04]  /*613a0*/  LDL.LU.64 R8, [R1+0x1108] ;  /* 0x0011080001087983 */ /* 0x000f280000300a00 */
[----:B------:R-:W3:Y:S04]  /*613b0*/  LDL.LU.64 R46, [R1+0x1100] ;  /* 0x00110000012e7983 */ /* 0x000ee80000300a00 */
[----:B------:R0:W-:Y:S01]  /*613c0*/  @P1 STG.E.U8 desc[UR54][R48.64], R0 ;  /* 0x0000000030001986 */ /* 0x0001e2000c101136 */
[----:B------:R-:W-:-:S03]  /*613d0*/  LOP3.LUT P1, RZ, R57, 0x800, RZ, 0xc0, !PT ;  /* 0x0000080039ff7812 */ /* 0x000fc6000782c0ff */
[----:B------:R-:W3:Y:S04]  /*613e0*/  LDL.LU.64 R44, [R1+0x10f8] ;  /* 0x0010f800012c7983 */ /* 0x000ee80000300a00 */
[----:B------:R-:W3:Y:S01]  /*613f0*/  LDL.LU.64 R50, [R1+0x10f0] ;  /* 0x0010f00001327983 */ /* 0x000ee20000300a00 */
[----:B0-----:R-:W-:-:S03]  /*61400*/  PRMT R0, R12, 0x7771, RZ ;  /* 0x000077710c007816 */ /* 0x001fc600000000ff */
[----:B------:R-:W4:Y:S04]  /*61410*/  LDL.LU R7, [R1+0x10c] ;  /* 0x00010c0001077983 */ /* 0x000f280000300800 */
[----:B------:R0:W-:Y:S01]  /*61420*/  @P1 STG.E.U8 desc[UR54][R58.64], R0 ;  /* 0x000000003a001986 */ /* 0x0001e2000c101136 */
[----:B------:R-:W-:-:S03]  /*61430*/  LOP3.LUT P1, RZ, R57, 0x400, RZ, 0xc0, !PT ;  /* 0x0000040039ff7812 */ /* 0x000fc6000782c0ff */
[----:B------:R-:W4:Y:S04]  /*61440*/  LDL.LU.64 R48, [R1+0x10e8] ;  /* 0x0010e80001307983 */ /* 0x000f280000300a00 */
[----:B0-----:R-:W4:Y:S01]  /*61450*/  LDL.LU.64 R58, [R1+0x10e0] ;  /* 0x0010e000013a7983 */ /* 0x001f220000300a00 */
[----:B------:R-:W-:-:S05]  /*61460*/  PRMT R0, R12, 0x7772, RZ ;  /* 0x000077720c007816 */ /* 0x000fca00000000ff */
[----:B--2---:R0:W-:Y:S04]  /*61470*/  @P1 STG.E.U8 desc[UR54][R60.64], R0 ;  /* 0x000000003c001986 */ /* 0x0041e8000c101136 */
[----:B0-----:R-:W2:Y:S01]  /*61480*/  LDL.LU.64 R60, [R1+0x10d8] ;  /* 0x0010d800013c7983 */ /* 0x001ea20000300a00 */
        /* <DEDUP_REMOVED lines=18> */
[----:B---3--:R-:W-:-:S07]  /*615b0*/  PRMT R0, R6, 0x7770, RZ ;  /* 0x0000777006007816 */ /* 0x008fce00000000ff */
        /* <DEDUP_REMOVED lines=20> */
[----:B------:R-:W3:Y:S04]  /*61700*/  LDL.LU.64 R50, [R1+0x10b8] ;  /* 0x0010b80001327983 */ /* 0x000ee80000300a00 */
[----:B------:R-:W3:Y:S04]  /*61710*/  LDL.LU R58, [R1+0xf0] ;  /* 0x0000f000013a7983 */ /* 0x000ee80000300800 */
[----:B------:R-:W3:Y:S04]  /*61720*/  LDL.LU.64 R48, [R1+0x10b0] ;  /* 0x0010b00001307983 */ /* 0x000ee80000300a00 */
[----:B------:R-:W3:Y:S01]  /*61730*/  LDL.LU R10, [R1+0xf4] ;  /* 0x0000f400010a7983 */ /* 0x000ee20000300800 */
[----:B------:R-:W-:-:S02]  /*61740*/  PRMT R0, R7, 0x7773, RZ ;  /* 0x0000777307007816 */ /* 0x000fc400000000ff */
[----:B------:R-:W-:Y:S01]  /*61750*/  LOP3.LUT P3, RZ, R54, 0x800000, RZ, 0xc0, !PT ;  /* 0x0080000036ff7812 */ /* 0x000fe2000786c0ff */
[----:B------:R-:W3:Y:S01]  /*61760*/  LDL.LU.64 R6, [R1+0x10a8] ;  /* 0x0010a80001067983 */ /* 0x000ee20000300a00 */
        /* <DEDUP_REMOVED lines=12> */
[----:B------:R-:W-:Y:S01]  /*61830*/  LOP3.LUT P1, RZ, R5, 0x80, RZ, 0xc0, !PT ;  /* 0x0000008005ff7812 */ /* 0x000fe2000782c0ff */
[----:B--2---:R0:W-:Y:S04]  /*61840*/  @P3 STG.E.U8 desc[UR54][R60.64], R0 ;  /* 0x000000003c003986 */ /* 0x0041e8000c101136 */
[----:B0-----:R-:W2:Y:S04]  /*61850*/  LDL.LU.64 R60, [R1+0x10a0] ;  /* 0x0010a000013c7983 */ /* 0x001ea80000300a00 */
[----:B------:R-:W2:Y:S01]  /*61860*/  LDL.LU.64 R22, [R1+0x1098] ;  /* 0x0010980001167983 */ /* 0x000ea20000300a00 */
[----:B------:R-:W-:-:S03]  /*61870*/  LOP3.LUT R57, R57, 0xfffffffe, RZ, 0xc0, !PT ;  /* 0xfffffffe39397812 */ /* 0x000fc600078ec0ff */
[----:B------:R-:W2:Y:S01]  /*61880*/  LDL.LU.64 R18, [R1+0x1090] ;  /* 0x0010900001127983 */ /* 0x000ea20000300a00 */
[----:B------:R-:W-:Y:S02]  /*61890*/  @P1 LOP3.LUT R57, R57, 0x1, RZ, 0xfc, !PT ;  /* 0x0000000139391812 */ /* 0x000fe400078efcff */
[----:B------:R-:W-:Y:S01]  /*618a0*/  LOP3.LUT P1, RZ, R5, 0x20, RZ, 0xc0, !PT ;  /* 0x0000002005ff7812 */ /* 0x000fe2000782c0ff */
[----:B------:R-:W2:Y:S01]  /*618b0*/  LDL.LU R11, [R1+0xf8] ;  /* 0x0000f800010b7983 */ /* 0x000ea20000300800 */
[----:B------:R-:W-:-:S03]  /*618c0*/  LOP3.LUT R57, R57, 0xfffffffd, RZ, 0xc0, !PT ;  /* 0xfffffffd39397812 */ /* 0x000fc600078ec0ff */
[----:B------:R-:W2:Y:S04]  /*618d0*/  LDL.LU.64 R16, [R1+0x1088] ;  /* 0x0010880001107983 */ /* 0x000ea80000300a00 */
[----:B------:R-:W2:Y:S04]  /*618e0*/  LDL.LU.64 R14, [R1+0x1080] ;  /* 0x00108000010e7983 */ /* 0x000ea80000300a00 */
[----:B------:R-:W-:Y:S01]  /*618f0*/  @P1 LOP3.LUT R57, R57, 0x2, RZ, 0xfc, !PT ;  /* 0x0000000239391812 */ /* 0x000fe200078efcff */
[----:B------:R-:W2:Y:S01]  /*61900*/  LDL.LU.64 R12, [R1+0x1078] ;  /* 0x00107800010c7983 */ /* 0x000ea20000300a00 */
[----:B------:R-:W-:-:S02]  /*61910*/  LOP3.LUT P1, RZ, R5, 0x4, RZ, 0xc0, !PT ;  /* 0x0000000405ff7812 */ /* 0x000fc4000782c0ff */
[----:B------:R-:W-:Y:S01]  /*61920*/  LOP3.LUT R57, R57, 0xfffffffb, RZ, 0xc0, !PT ;  /* 0xfffffffb39397812 */ /* 0x000fe200078ec0ff */
[----:B------:R-:W2:Y:S01]  /*61930*/  LDL.LU R59, [R1+0xfc] ;  /* 0x0000fc00013b7983 */ /* 0x000ea20000300800 */
[C---:B------:R-:W-:Y:S02]  /*61940*/  LOP3.LUT P4, RZ, R54.reuse, 0x1000000, RZ, 0xc0, !PT ;  /* 0x0100000036ff7812 */ /* 0x040fe4000788c0ff */
[----:B------:R-:W-:Y:S01]  /*61950*/  LOP3.LUT P5, RZ, R54, 0x4000000, RZ, 0xc0, !PT ;  /* 0x0400000036ff7812 */ /* 0x000fe200078ac0ff */
[----:B------:R-:W2:Y:S01]  /*61960*/  LDL.LU.64 R8, [R1+0x1070] ;  /* 0x0010700001087983 */ /* 0x000ea20000300a00 */
[----:B---3--:R-:W-:-:S05]  /*61970*/  PRMT R0, R58, 0x7770, RZ ;  /* 0x000077703a007816 */ /* 0x008fca00000000ff */
[----:B------:R-:W-:Y:S02]  /*61980*/  @P1 LOP3.LUT R57, R57, 0x4, RZ, 0xfc, !PT ;  /* 0x0000000439391812 */ /* 0x000fe400078efcff */
[----:B------:R-:W-:Y:S02]  /*61990*/  LOP3.LUT P1, RZ, R5, 0x1, RZ, 0xc0, !PT ;  /* 0x0000000105ff7812 */ /* 0x000fe4000782c0ff */
[----:B------:R-:W-:Y:S01]  /*619a0*/  LOP3.LUT P6, RZ, R54, 0x20000000, RZ, 0xc0, !PT ;  /* 0x2000000036ff7812 */ /* 0x000fe200078cc0ff */
[----:B------:R0:W-:Y:S01]  /*619b0*/  @P4 STG.E.U8 desc[UR54][R46.64], R0 ;  /* 0x000000002e004986 */ /* 0x0001e2000c101136 */
[----:B------:R-:W-:Y:S02]  /*619c0*/  LOP3.LUT R57, R57, 0xfffffff7, RZ, 0xc0, !PT ;  /* 0xfffffff739397812 */ /* 0x000fe400078ec0ff */
[----:B0-----:R-:W-:Y:S01]  /*619d0*/  PRMT R0, R58, 0x7771, RZ ;  /* 0x000077713a007816 */ /* 0x001fe200000000ff */
[----:B------:R-:W3:Y:S06]  /*619e0*/  LDL.LU.64 R46, [R1+0x1068] ;  /* 0x00106800012e7983 */ /* 0x000eec0000300a00 */
[----:B------:R-:W-:-:S02]  /*619f0*/  @P1 LOP3.LUT R57, R57, 0x8, RZ, 0xfc, !PT ;  /* 0x0000000839391812 */ /* 0x000fc400078efcff */
[----:B------:R-:W-:Y:S01]  /*61a00*/  LOP3.LUT P1, RZ, R54, 0x80000000, RZ, 0xc0, !PT ;  /* 0x8000000036ff7812 */ /* 0x000fe2000782c0ff */
[----:B----4-:R0:W-:Y:S02]  /*61a10*/  @P5 STG.E.U8 desc[UR54][R44.64], R0 ;  /* 0x000000002c005986 */ /* 0x0101e4000c101136 */
[C---:B0-----:R-:W-:Y:S02]  /*61a20*/  PRMT R0, R58.reuse, 0x7772, RZ ;  /* 0x000077723a007816 */ /* 0x041fe400000000ff */
[----:B------:R-:W4:Y:S04]  /*61a30*/  LDL.LU.64 R44, [R1+0x1060] ;  /* 0x00106000012c7983 */ /* 0x000f280000300a00 */
[----:B------:R0:W-:Y:S02]  /*61a40*/  @P6 STG.E.U8 desc[UR54][R50.64], R0 ;  /* 0x0000000032006986 */ /* 0x0001e4000c101136 */
[----:B0-----:R-:W-:-:S02]  /*61a50*/  PRMT R0, R58, 0x7773, RZ ;  /* 0x000077733a007816 */ /* 0x001fc400000000ff */
[----:B------:R-:W3:Y:S04]  /*61a60*/  LDL.LU.64 R50, [R1+0x1058] ;  /* 0x0010580001327983 */ /* 0x000ee80000300a00 */
[----:B------:R0:W-:Y:S01]  /*61a70*/  @P1 STG.E.U8 desc[UR54][R48.64], R0 ;  /* 0x0000000030001986 */ /* 0x0001e2000c101136 */
[----:B------:R-:W-:-:S03]  /*61a80*/  LOP3.LUT P1, RZ, R57, 0x8, RZ, 0xc0, !PT ;  /* 0x0000000839ff7812 */ /* 0x000fc6000782c0ff */
[----:B------:R-:W3:Y:S01]  /*61a90*/  LDL.LU R58, [R1+0xe0] ;  /* 0x0000e000013a7983 */ /* 0x000ee20000300800 */
[----:B0-----:R-:W-:-:S03]  /*61aa0*/  PRMT R0, R10, 0x7770, RZ ;  /* 0x000077700a007816 */ /* 0x001fc600000000ff */
[----:B------:R-:W3:Y:S06]  /*61ab0*/  LDL.LU.64 R48, [R1+0x1050] ;  /* 0x0010500001307983 */ /* 0x000eec0000300a00 */
[----:B------:R0:W-:Y:S01]  /*61ac0*/  @P1 STG.E.U8 desc[UR54][R6.64], R0 ;  /* 0x0000000006001986 */ /* 0x0001e2000c101136 */
[----:B------:R-:W-:-:S03]  /*61ad0*/  LOP3.LUT P1, RZ, R57, 0x4, RZ, 0xc0, !PT ;  /* 0x0000000439ff7812 */ /* 0x000fc6000782c0ff */
[----:B0-----:R-:W3:Y:S01]  /*61ae0*/  LDL.LU.64 R6, [R1+0x1048] ;  /* 0x0010480001067983 */ /* 0x001ee20000300a00 */
[----:B------:R-:W-:-:S09]  /*61af0*/  PRMT R0, R10, 0x7771, RZ ;  /* 0x000077710a007816 */ /* 0x000fd200000000ff */
        /* <DEDUP_REMOVED lines=24> */
[----:B---3--:R0:W-:Y:S01]  /*61c80*/  @P2 STG.E.U8 desc[UR54][R46.64], R0 ;  /* 0x000000002e002986 */ /* 0x0081e2000c101136 */
        /* <DEDUP_REMOVED lines=17> */
[----:B------:R-:W3:Y:S04]  /*61da0*/  LDL.LU.64 R48, [R1+0x1018] ;  /* 0x0010180001307983 */ /* 0x000ee80000300a00 */
[----:B------:R-:W3:Y:S01]  /*61db0*/  LDL.LU R59, [R1+0xe4] ;  /* 0x0000e400013b7983 */ /* 0x000ee20000300800 */
[----:B------:R-:W-:-:S03]  /*61dc0*/  LOP3.LUT P3, RZ, R5, 0x20000000, RZ, 0xc0, !PT ;  /* 0x2000000005ff7812 */ /* 0x000fc6000786c0ff */
[----:B------:R-:W3:Y:S01]  /*61dd0*/  LDL.LU.64 R6, [R1+0x1010] ;  /* 0x0010100001067983 */ /* 0x000ee20000300a00 */
[----:B------:R-:W-:-:S03]  /*61de0*/  PRMT R0, R58, 0x7772, RZ ;  /* 0x000077723a007816 */ /* 0x000fc600000000ff */
[----:B------:R-:W3:Y:S01]  /*61df0*/  LDL.LU R17, [R1+0xe8] ;  /* 0x0000e80001117983 */ /* 0x000ee20000300800 */
        /* <DEDUP_REMOVED lines=11> */
[----:B------:R-:W-:-:S09]  /*61eb0*/  LOP3.LUT P4, RZ, R5, 0x80000000, RZ, 0xc0, !PT ;  /* 0x8000000005ff7812 */ /* 0x000fd2000788c0ff */
        /* <DEDUP_REMOVED lines=8> */
[----:B------:R-:W-:Y:S02]  /*61f40*/  PRMT R0, R58, 0x7773, RZ ;  /* 0x000077733a007816 */ /* 0x000fe400000000ff */
[----:B------:R-:W-:-:S03]  /*61f50*/  LOP3.LUT P1, RZ, R4, 0x400, RZ, 0xc0, !PT ;  /* 0x0000040004ff7812 */ /* 0x000fc6000782c0ff */
[----:B---3--:R0:W-:Y:S01]  /*61f60*/  @P4 STG.E.U8 desc[UR54][R44.64], R0 ;  /* 0x000000002c004986 */ /* 0x0081e2000c101136 */
[----:B------:R-:W-:-:S03]  /*61f70*/  LOP3.LUT R55, R55, 0xfdffffff, RZ, 0xc0, !PT ;  /* 0xfdffffff37377812 */ /* 0x000fc600078ec0ff */
[----:B0-----:R-:W3:Y:S04]  /*61f80*/  LDL.LU R44, [R1+0xec] ;  /* 0x0000ec00012c7983 */ /* 0x001ee80000300800 */
[----:B------:R-:W3:Y:S02]  /*61f90*/  LDL.LU.64 R14, [R1+0xff0] ;  /* 0x000ff000010e7983 */ /* 0x000ee40000300a00 */
[----:B------:R-:W-:Y:S02]  /*61fa0*/  @P1 LOP3.LUT R55, R55, 0x2000000, RZ, 0xfc, !PT ;  /* 0x0200000037371812 */ /* 0x000fe400078efcff */
[----:B------:R-:W-:Y:S01]  /*61fb0*/  LOP3.LUT P1, RZ, R4, 0x100, RZ, 0xc0, !PT ;  /* 0x0000010004ff7812 */ /* 0x000fe2000782c0ff */
[----:B------:R-:W3:Y:S01]  /*61fc0*/  LDL.LU.64 R12, [R1+0xfe8] ;  /* 0x000fe800010c7983 */ /* 0x000ee20000300a00 */
[----:B------:R-:W-:-:S02]  /*61fd0*/  LOP3.LUT R55, R55, 0xfbffffff, RZ, 0xc0, !PT ;  /* 0xfbffffff37377812 */ /* 0x000fc400078ec0ff */
[C---:B------:R-:W-:Y:S01]  /*61fe0*/  LOP3.LUT P5, RZ, R4.reuse, 0x1, RZ, 0xc0, !PT ;  /* 0x0000000104ff7812 */ /* 0x040fe200078ac0ff */
[----:B------:R-:W3:Y:S01]  /*61ff0*/  LDL.LU.64 R10, [R1+0xfe0] ;  /* 0x000fe000010a7983 */ /* 0x000ee20000300a00 */
[C---:B------:R-:W-:Y:S02]  /*62000*/  LOP3.LUT P6, RZ, R4.reuse, 0x4, RZ, 0xc0, !PT ;  /* 0x0000000404ff7812 */ /* 0x040fe400078cc0ff */
[----:B------:R-:W-:Y:S01]  /*62010*/  PRMT R0, R59, 0x7770, RZ ;  /* 0x000077703b007816 */ /* 0x000fe200000000ff */
[----:B------:R-:W3:Y:S04]  /*62020*/  LDL.LU.64 R8, [R1+0xfd8] ;  /* 0x000fd80001087983 */ /* 0x000ee80000300a00 */
[----:B------:R-:W-:Y:S02]  /*62030*/  @P1 LOP3.LUT R55, R55, 0x4000000, RZ, 0xfc, !PT ;  /* 0x0400000037371812 */ /* 0x000fe400078efcff */
[----:B------:R-:W-:-:S02]  /*62040*/  LOP3.LUT P1, RZ, R4, 0x80, RZ, 0xc0, !PT ;  /* 0x0000008004ff7812 */ /* 0x000fc4000782c0ff */
[----:B------:R-:W-:Y:S01]  /*62050*/  LOP3.LUT R55, R55, 0xf7ffffff, RZ, 0xc0, !PT ;  /* 0xf7ffffff37377812 */ /* 0x000fe200078ec0ff */
[----:B----4-:R0:W-:Y:S10]  /*62060*/  @P5 STG.E.U8 desc[UR54][R46.64], R0 ;  /* 0x000000002e005986 */ /* 0x0101f4000c101136 */
        /* <DEDUP_REMOVED lines=27> */
[----:B---3--:R0:W-:Y:S01]  /*62220*/  @P1 STG.E.U8 desc[UR54][R14.64], R0 ;  /* 0x000000000e001986 */ /* 0x0081e2000c101136 */
        /* <DEDUP_REMOVED lines=37> */
[----:B------:R-:W-:-:S09]  /*62480*/  LOP3.LUT R55, R55, 0xffffefff, RZ, 0xc0, !PT ;  /* 0xffffefff37377812 */ /* 0x000fd200078ec0ff */
        /* <DEDUP_REMOVED lines=10> */
[----:B------:R-:W-:Y:S01]  /*62530*/  LOP3.LUT P4, RZ, R3, 0x1, RZ, 0xc0, !PT ;  /* 0x0000000103ff7812 */ /* 0x000fe2000788c0ff */
[----:B------:R-:W3:Y:S08]  /*62540*/  LDL.LU.64 R12, [R1+0xf50] ;  /* 0x000f5000010c7983 */ /* 0x000ef00000300a00 */
        /* <DEDUP_REMOVED lines=14> */
[----:B------:R-:W-:Y:S02]  /*62630*/  LOP3.LUT P1, RZ, R3, 0x20, RZ, 0xc0, !PT ;  /* 0x0000002003ff7812 */ /* 0x000fe4000782c0ff */
[----:B------:R-:W-:Y:S01]  /*62640*/  LOP3.LUT R55, R55, 0xfffbffff, RZ, 0xc0, !PT ;  /* 0xfffbffff37377812 */ /* 0x000fe200078ec0ff */
[----:B----4-:R0:W-:Y:S01]  /*62650*/  @P4 STG.E.U8 desc[UR54][R46.64], R0 ;  /* 0x000000002e004986 */ /* 0x0101e2000c101136 */
[----:B------:R-:W-:-:S09]  /*62660*/  LOP3.LUT P5, RZ, R3, 0x2, RZ, 0xc0, !PT ;  /* 0x0000000203ff7812 */ /* 0x000fd200078ac0ff */
[----:B------:R-:W-:Y:S02]  /*62670*/  @P1 LOP3.LUT R55, R55, 0x40000, RZ, 0xfc, !PT ;  /* 0x0004000037371812 */ /* 0x000fe400078efcff */
[----:B------:R-:W-:Y:S02]  /*62680*/  LOP3.LUT P1, RZ, R3, 0x10, RZ, 0xc0, !PT ;  /* 0x0000001003ff7812 */ /* 0x000fe4000782c0ff */
[----:B0-----:R-:W-:Y:S02]  /*62690*/  PRMT R0, R45, 0x7773, RZ ;  /* 0x000077732d007816 */ /* 0x001fe400000000ff */
[----:B------:R-:W4:Y:S01]  /*626a0*/  LDL.LU R45, [R1+0xc0] ;  /* 0x0000c000012d7983 */ /* 0x000f220000300800 */
[----:B------:R-:W-:-:S03]  /*626b0*/  LOP3.LUT P6, RZ, R3, 0x4, RZ, 0xc0, !PT ;  /* 0x0000000403ff7812 */ /* 0x000fc600078cc0ff */
[----:B------:R-:W4:Y:S01]  /*626c0*/  LDL.LU.64 R10, [R1+0xf48] ;  /* 0x000f4800010a7983 */ /* 0x000f220000300a00 */
[----:B------:R-:W-:-:S03]  /*626d0*/  LOP3.LUT R55, R55, 0xfff7ffff, RZ, 0xc0, !PT ;  /* 0xfff7ffff37377812 */ /* 0x000fc600078ec0ff */
[----:B------:R0:W-:Y:S01]  /*626e0*/  @P5 STG.E.U8 desc[UR54][R50.64], R0 ;  /* 0x0000000032005986 */ /* 0x0001e2000c101136 */
[----:B------:R-:W-:Y:S02]  /*626f0*/  @P1 LOP3.LUT R55, R55, 0x80000, RZ, 0xfc, !PT ;  /* 0x0008000037371812 */ /* 0x000fe400078efcff */
[----:B------:R-:W-:Y:S01]  /*62700*/  LOP3.LUT P1, RZ, R3, 0x8, RZ, 0xc0, !PT ;  /* 0x0000000803ff7812 */ /* 0x000fe2000782c0ff */
[----:B------:R-:W4:Y:S04]  /*62710*/  LDL.LU.64 R8, [R1+0xf40] ;  /* 0x000f400001087983 */ /* 0x000f280000300a00 */
[----:B------:R-:W4:Y:S01]  /*62720*/  LDL.LU.64 R46, [R1+0xf38] ;  /* 0x000f3800012e7983 */ /* 0x000f220000300a00 */
[----:B0-----:R-:W-:-:S03]  /*62730*/  PRMT R0, R23, 0x7770, RZ ;  /* 0x0000777017007816 */ /* 0x001fc600000000ff */
[----:B------:R-:W4:Y:S04]  /*62740*/  LDL.LU.64 R50, [R1+0xf30] ;  /* 0x000f300001327983 */ /* 0x000f280000300a00 */
[----:B------:R0:W-:Y:S02]  /*62750*/  @P6 STG.E.U8 desc[UR54][R48.64], R0 ;  /* 0x0000000030006986 */ /* 0x0001e4000c101136 */
[----:B0-----:R-:W-:Y:S02]  /*62760*/  PRMT R0, R23, 0x7771, RZ ;  /* 0x0000777117007816 */ /* 0x001fe400000000ff */
[----:B------:R-:W4:Y:S04]  /*62770*/  LDL.LU.64 R48, [R1+0xf28] ;  /* 0x000f280001307983 */ /* 0x000f280000300a00 */
[----:B------:R0:W-:Y:S01]  /*62780*/  @P1 STG.E.U8 desc[UR54][R58.64], R0 ;  /* 0x000000003a001986 */ /* 0x0001e2000c101136 */
[----:B------:R-:W-:-:S02]  /*62790*/  LOP3.LUT P1, RZ, R55, 0x80000, RZ, 0xc0, !PT ;  /* 0x0008000037ff7812 */ /* 0x000fc4000782c0ff */
        /* <DEDUP_REMOVED lines=22> */
[C---:B------:R-:W-:Y:S02]  /*62900*/  LOP3.LUT P0, RZ, R3.reuse, 0x2000, RZ, 0xc0, !PT ;  /* 0x0000200003ff7812 */ /* 0x040fe4000780c0ff */
[----:B------:R-:W-:Y:S02]  /*62910*/  LOP3.LUT P3, RZ, R3, 0x4000, RZ, 0xc0, !PT ;  /* 0x0000400003ff7812 */ /* 0x000fe4000786c0ff */
[----:B----4-:R-:W-:-:S05]  /*62920*/  PRMT R0, R45, 0x7770, RZ ;  /* 0x000077702d007816 */ /* 0x010fca00000000ff */
[----:B------:R0:W-:Y:S01]  /*62930*/  @P1 STG.E.U8 desc[UR54][R10.64], R0 ;  /* 0x000000000a001986 */ /* 0x0001e2000c101136 */
[----:B------:R-:W-:Y:S02]  /*62940*/  LOP3.LUT P1, RZ, R55, 0x1000, RZ, 0xc0, !PT ;  /* 0x0000100037ff7812 */ /* 0x000fe4000782c0ff */
[----:B0-----:R-:W-:-:S11]  /*62950*/  PRMT R0, R45, 0x7771, RZ ;  /* 0x000077712d007816 */ /* 0x001fd600000000ff */
        /* <DEDUP_REMOVED lines=13> */
[----:B------:R0:W-:Y:S02]  /*62a30*/  @P5 STG.E.U8 desc[UR54][R6.64], R0 ;  /* 0x0000000006005986 */ /* 0x0001e4000c101136 */
[----:B0-----:R-:W-:Y:S02]  /*62a40*/  PRMT R0, R2, 0x7773, RZ ;  /* 0x0000777302007816 */ /* 0x001fe400000000ff */
[----:B------:R-:W3:Y:S04]  /*62a50*/  LDL.LU R2, [R1+0x1778] ;  /* 0x0017780001027983 */ /* 0x000ee80000300800 */
[----:B--2---:R0:W-:Y:S04]  /*62a60*/  @P6 STG.E.U8 desc[UR54][R60.64], R0 ;  /* 0x000000003c006986 */ /* 0x0041e8000c101136 */
[----:B0-----:R-:W2:Y:S04]  /*62a70*/  LDL.LU.64 R60, [R1+0xf08] ;  /* 0x000f0800013c7983 */ /* 0x001ea80000300a00 */
[----:B------:R-:W4:Y:S04]  /*62a80*/  LDL.LU.64 R50, [R1+0xf00] ;  /* 0x000f000001327983 */ /* 0x000f280000300a00 */
[----:B------:R-:W2:Y:S04]  /*62a90*/  LDL.LU.64 R46, [R1+0xef8] ;  /* 0x000ef800012e7983 */ /* 0x000ea80000300a00 */
        /* <DEDUP_REMOVED lines=10> */
[----:B------:R-:W-:Y:S02]  /*62b40*/  LOP3.LUT R55, R55, 0xffffffdf, RZ, 0xc0, !PT ;  /* 0xffffffdf37377812 */ /* 0x000fe400078ec0ff */
[----:B------:R-:W-:-:S09]  /*62b50*/  LOP3.LUT P4, RZ, R3, 0x80000, RZ, 0xc0, !PT ;  /* 0x0008000003ff7812 */ /* 0x000fd2000788c0ff */
        /* <DEDUP_REMOVED lines=11> */
[----:B0-----:R-:W2:Y:S01]  /*62c10*/  LDL.LU.64 R60, [R1+0xed8] ;  /* 0x000ed800013c7983 */ /* 0x001ea20000300a00 */
[----:B------:R-:W-:-:S05]  /*62c20*/  PRMT R0, R45, 0x7771, RZ ;  /* 0x000077712d007816 */ /* 0x000fca00000000ff */
[----:B----4-:R0:W-:Y:S04]  /*62c30*/  @P4 STG.E.U8 desc[UR54][R50.64], R0 ;  /* 0x0000000032004986 */ /* 0x0101e8000c101136 */
[----:B0-----:R-:W4:Y:S04]  /*62c40*/  LDL.LU.64 R50, [R1+0xed0] ;  /* 0x000ed00001327983 */ /* 0x001f280000300a00 */
[----:B------:R-:W4:Y:S04]  /*62c50*/  LDL.LU.64 R22, [R1+0xec8] ;  /* 0x000ec80001167983 */ /* 0x000f280000300a00 */
[----:B------:R-:W4:Y:S01]  /*62c60*/  LDL.LU R15, [R1+0xb0] ;  /* 0x0000b000010f7983 */ /* 0x000f220000300800 */
[----:B------:R-:W-:-:S02]  /*62c70*/  @P1 LOP3.LUT R55, R55, 0x100, RZ, 0xfc, !PT ;  /* 0x0000010037371812 */ /* 0x000fc400078efcff */
[----:B------:R-:W-:Y:S01]  /*62c80*/  LOP3.LUT P1, RZ, R3, 0x2000000, RZ, 0xc0, !PT ;  /* 0x0200000003ff7812 */ /* 0x000fe2000782c0ff */
[----:B------:R-:W4:Y:S01]  /*62c90*/  LDL.LU.64 R18, [R1+0xec0] ;  /* 0x000ec00001127983 */ /* 0x000f220000300a00 */
[----:B------:R-:W-:-:S03]  /*62ca0*/  LOP3.LUT R55, R55, 0xfffffdff, RZ, 0xc0, !PT ;  /* 0xfffffdff37377812 */ /* 0x000fc600078ec0ff */
[----:B------:R-:W4:Y:S01]  /*62cb0*/  LDL.LU.64 R16, [R1+0xeb8] ;  /* 0x000eb80001107983 */ /* 0x000f220000300a00 */
[C---:B------:R-:W-:Y:S02]  /*62cc0*/  LOP3.LUT P5, RZ, R3.reuse, 0x100000, RZ, 0xc0, !PT ;  /* 0x0010000003ff7812 */ /* 0x040fe400078ac0ff */
[----:B------:R-:W-:Y:S01]  /*62cd0*/  LOP3.LUT P6, RZ, R3, 0x200000, RZ, 0xc0, !PT ;  /* 0x0020000003ff7812 */ /* 0x000fe200078cc0ff */
[----:B------:R-:W4:Y:S04]  /*62ce0*/  LDL.LU.64 R12, [R1+0xeb0] ;  /* 0x000eb000010c7983 */ /* 0x000f280000300a00 */
[----:B------:R-:W-:Y:S02]  /*62cf0*/  @P1 LOP3.LUT R55, R55, 0x200, RZ, 0xfc, !PT ;  /* 0x0000020037371812 */ /* 0x000fe400078efcff */
[----:B------:R-:W-:-:S02]  /*62d00*/  LOP3.LUT P1, RZ, R3, 0x1000000, RZ, 0xc0, !PT ;  /* 0x0100000003ff7812 */ /* 0x000fc4000782c0ff */
[----:B------:R-:W-:Y:S02]  /*62d10*/  LOP3.LUT R55, R55, 0xfffffbff, RZ, 0xc0, !PT ;  /* 0xfffffbff37377812 */ /* 0x000fe400078ec0ff */
[----:B------:R-:W-:-:S09]  /*62d20*/  PRMT R0, R45, 0x7772, RZ ;  /* 0x000077722d007816 */ /* 0x000fd200000000ff */
[----:B------:R-:W-:Y:S02]  /*62d30*/  @P1 LOP3.LUT R55, R55, 0x400, RZ, 0xfc, !PT ;  /* 0x0000040037371812 */ /* 0x000fe400078efcff */
[----:B------:R-:W-:Y:S01]  /*62d40*/  LOP3.LUT P1, RZ, R3, 0x800000, RZ, 0xc0, !PT ;  /* 0x0080000003ff7812 */ /* 0x000fe2000782c0ff */
[----:B------:R0:W-:Y:S01]  /*62d50*/  @P5 STG.E.U8 desc[UR54][R46.64], R0 ;  /* 0x000000002e005986 */ /* 0x0001e2000c101136 */
[----:B------:R-:W-:Y:S02]  /*62d60*/  LOP3.LUT R55, R55, 0xfffff7ff, RZ, 0xc0, !PT ;  /* 0xfffff7ff37377812 */ /* 0x000fe400078ec0ff */
[----:B0-----:R-:W-:-:S09]  /*62d70*/  PRMT R0, R45, 0x7773, RZ ;  /* 0x000077732d007816 */ /* 0x001fd200000000ff */
[----:B------:R-:W-:Y:S02]  /*62d80*/  @P1 LOP3.LUT R55, R55, 0x800, RZ, 0xfc, !PT ;  /* 0x0000080037371812 */ /* 0x000fe400078efcff */
[----:B------:R-:W-:Y:S01]  /*62d90*/  LOP3.LUT P1, RZ, R3, 0x400000, RZ, 0xc0, !PT ;  /* 0x0040000003ff7812 */ /* 0x000fe2000782c0ff */
[----:B---3--:R0:W-:Y:S04]  /*62da0*/  @P6 STG.E.U8 desc[UR54][R6.64], R0 ;  /* 0x0000000006006986 */ /* 0x0081e8000c101136 */
[----:B0-----:R-:W3:Y:S01]  /*62db0*/  LDL.LU R6, [R1+0xb4] ;  /* 0x0000b40001067983 */ /* 0x001ee20000300800 */
[----:B------:R-:W-:-:S03]  /*62dc0*/  PRMT R0, R14, 0x7770, RZ ;  /* 0x000077700e007816 */ /* 0x000fc600000000ff */
[----:B------:R-:W3:Y:S04]  /*62dd0*/  LDL.LU.64 R10, [R1+0xea8] ;  /* 0x000ea800010a7983 */ /* 0x000ee80000300a00 */
[----:B------:R-:W3:Y:S04]  /*62de0*/  LDL.LU.64 R8, [R1+0xea0] ;  /* 0x000ea00001087983 */ /* 0x000ee80000300a00 */
[----:B------:R0:W-:Y:S01]  /*62df0*/  @P1 STG.E.U8 desc[UR54][R48.64], R0 ;  /* 0x0000000030001986 */ /* 0x0001e2000c101136 */
[----:B------:R-:W-:-:S03]  /*62e00*/  LOP3.LUT P1, RZ, R55, 0x800, RZ, 0xc0, !PT ;  /* 0x0000080037ff7812 */ /* 0x000fc6000782c0ff */
[----:B------:R-:W3:Y:S04]  /*62e10*/  LDL.LU.64 R46, [R1+0xe98] ;  /* 0x000e9800012e7983 */ /* 0x000ee80000300a00 */
[----:B------:R-:W3:Y:S01]  /*62e20*/  LDL.LU.64 R44, [R1+0xe90] ;  /* 0x000e9000012c7983 */ /* 0x000ee20000300a00 */
[----:B0-----:R-:W-:-:S03]  /*62e30*/  PRMT R0, R14, 0x7771, RZ ;  /* 0x000077710e007816 */ /* 0x001fc600000000ff */
[----:B------:R-:W3:Y:S04]  /*62e40*/  LDL.LU R7, [R1+0xb8] ;  /* 0x0000b80001077983 */ /* 0x000ee80000300800 */
[----:B------:R0:W-:Y:S01]  /*62e50*/  @P1 STG.E.U8 desc[UR54][R58.64], R0 ;  /* 0x000000003a001986 */ /* 0x0001e2000c101136 */
[----:B------:R-:W-:-:S03]  /*62e60*/  LOP3.LUT P1, RZ, R55, 0x400, RZ, 0xc0, !PT ;  /* 0x0000040037ff7812 */ /* 0x000fc6000782c0ff */
[----:B------:R-:W3:Y:S04]  /*62e70*/  LDL.LU.64 R48, [R1+0xe88] ;  /* 0x000e880001307983 */ /* 0x000ee80000300a00 */
[----:B0-----:R-:W3:Y:S01]  /*62e80*/  LDL.LU.64 R58, [R1+0xe80] ;  /* 0x000e8000013a7983 */ /* 0x001ee20000300a00 */
[----:B------:R-:W-:-:S05]  /*62e90*/  PRMT R0, R14, 0x7772, RZ ;  /* 0x000077720e007816 */ /* 0x000fca00000000ff */
[----:B--2---:R0:W-:Y:S04]  /*62ea0*/  @P1 STG.E.U8 desc[UR54][R60.64], R0 ;  /* 0x000000003c001986 */ /* 0x0041e8000c101136 */
[----:B0-----:R-:W2:Y:S01]  /*62eb0*/  LDL.LU.64 R60, [R1+0xe78] ;  /* 0x000e7800013c7983 */ /* 0x001ea20000300a00 */
[----:B------:R-:W-:Y:S02]  /*62ec0*/  LOP3.LUT P1, RZ, R55, 0x200, RZ, 0xc0, !PT ;  /* 0x0000020037ff7812 */ /* 0x000fe4000782c0ff */
[----:B------:R-:W-:-:S11]  /*62ed0*/  PRMT R0, R14, 0x7773, RZ ;  /* 0x000077730e007816 */ /* 0x000fd600000000ff */
[----:B----4-:R0:W-:Y:S01]  /*62ee0*/  @P1 STG.E.U8 desc[UR54][R50.64], R0 ;  /* 0x0000000032001986 */ /* 0x0101e2000c101136 */
[----:B------:R-:W-:Y:S02]  /*62ef0*/  LOP3.LUT P1, RZ, R55, 0x100, RZ, 0xc0, !PT ;  /* 0x0000010037ff7812 */ /* 0x000fe4000782c0ff */
[----:B0-----:R-:W-:Y:S01]  /*62f00*/  PRMT R0, R15, 0x7770, RZ ;  /* 0x000077700f007816 */ /* 0x001fe200000000ff */
[----:B------:R-:W4:Y:S10]  /*62f10*/  LDL.LU.64 R50, [R1+0x1770] ;  /* 0x0017700001327983 */ /* 0x000f340000300a00 */
[----:B------:R0:W-:Y:S01]  /*62f20*/  @P1 STG.E.U8 desc[UR54][R22.64], R0 ;  /* 0x0000000016001986 */ /* 0x0001e2000c101136 */
[----:B------:R-:W-:-:S02]  /*62f30*/  LOP3.LUT P1, RZ, R55, 0x80, RZ, 0xc0, !PT ;  /* 0x0000008037ff7812 */ /* 0x000fc4000782c0ff */
        /* <DEDUP_REMOVED lines=10> */
[----:B------:R-:W-:Y:S02]  /*62fe0*/  LOP3.LUT P0, RZ, R2, 0x1, RZ, 0xc0, !PT ;  /* 0x0000000102ff7812 */ /* 0x000fe4000780c0ff */
[----:B---3--:R-:W-:-:S07]  /*62ff0*/  PRMT R0, R6, 0x7770, RZ ;  /* 0x0000777006007816 */ /* 0x008fce00000000ff */
        /* <DEDUP_REMOVED lines=19> */
[----:B------:R-:W3:Y:S04]  /*63130*/  LDL.LU.64 R8, [R1+0xe60] ;  /* 0x000e600001087983 */ /* 0x000ee80000300a00 */
[----:B------:R-:W3:Y:S04]  /*63140*/  LDL.LU.64 R46, [R1+0xe58] ;  /* 0x000e5800012e7983 */ /* 0x000ee80000300a00 */
[----:B------:R-:W3:Y:S04]  /*63150*/  LDL.LU R45, [R1+0xbc] ;  /* 0x0000bc00012d7983 */ /* 0x000ee80000300800 */
[----:B------:R-:W3:Y:S04]  /*63160*/  LDL.LU.64 R48, [R1+0xe50] ;  /* 0x000e500001307983 */ /* 0x000ee80000300a00 */
[----:B------:R-:W4:Y:S04]  /*63170*/  LDL.LU.64 R58, [R1+0xe48] ;  /* 0x000e4800013a7983 */ /* 0x000f280000300a00 */
[----:B------:R-:W4:Y:S01]  /*63180*/  LDL.LU R23, [R1+0xa0] ;  /* 0x0000a00001177983 */ /* 0x000f220000300800 */
[----:B------:R-:W-:-:S02]  /*63190*/  PRMT R0, R7, 0x7773, RZ ;  /* 0x0000777307007816 */ /* 0x000fc400000000ff */
[----:B------:R-:W-:Y:S01]  /*631a0*/  LOP3.LUT P3, RZ, R2, 0x20, RZ, 0xc0, !PT ;  /* 0x0000002002ff7812 */ /* 0x000fe2000786c0ff */
[----:B------:R-:W4:Y:S01]  /*631b0*/  LDL.LU.64 R6, [R1+0xe40] ;  /* 0x000e400001067983 */ /* 0x000f220000300a00 */
        /* <DEDUP_REMOVED lines=13> */
[----:B------:R-:W-:Y:S01]  /*63290*/  LOP3.LUT R55, R55, 0xfffffffe, RZ, 0xc0, !PT ;  /* 0xfffffffe37377812 */ /* 0x000fe200078ec0ff */
[----:B--2---:R0:W-:Y:S04]  /*632a0*/  @P3 STG.E.U8 desc[UR54][R60.64], R0 ;  /* 0x000000003c003986 */ /* 0x0041e8000c101136 */
[----:B0-----:R-:W2:Y:S06]  /*632b0*/  LDL.LU.64 R60, [R1+0xe38] ;  /* 0x000e3800013c7983 */ /* 0x001eac0000300a00 */
[----:B------:R-:W-:-:S02]  /*632c0*/  @P1 LOP3.LUT R55, R55, 0x1, RZ, 0xfc, !PT ;  /* 0x0000000137371812 */ /* 0x000fc400078efcff */
[----:B------:R-:W-:Y:S01]  /*632d0*/  LOP3.LUT P1, RZ, R53, 0x4000000, RZ, 0xc0, !PT ;  /* 0x0400000035ff7812 */ /* 0x000fe2000782c0ff */
[----:B------:R-:W2:Y:S01]  /*632e0*/  LDL.LU.64 R18, [R1+0xe30] ;  /* 0x000e300001127983 */ /* 0x000ea20000300a00 */
[----:B------:R-:W-:Y:S02]  /*632f0*/  LOP3.LUT R55, R55, 0xfffffffd, RZ, 0xc0, !PT ;  /* 0xfffffffd37377812 */ /* 0x000fe400078ec0ff */
[C---:B------:R-:W-:Y:S01]  /*63300*/  LOP3.LUT P4, RZ, R2.reuse, 0x40, RZ, 0xc0, !PT ;  /* 0x0000004002ff7812 */ /* 0x040fe2000788c0ff */
[----:B------:R-:W2:Y:S01]  /*63310*/  LDL.LU.64 R16, [R1+0xe28] ;  /* 0x000e280001107983 */ /* 0x000ea20000300a00 */
[C---:B------:R-:W-:Y:S02]  /*63320*/  LOP3.LUT P5, RZ, R2.reuse, 0x80, RZ, 0xc0, !PT ;  /* 0x0000008002ff7812 */ /* 0x040fe400078ac0ff */
[----:B---3--:R-:W-:Y:S01]  /*63330*/  PRMT R0, R45, 0x7770, RZ ;  /* 0x000077702d007816 */ /* 0x008fe200000000ff */
[----:B------:R-:W3:Y:S04]  /*63340*/  LDL.LU.64 R14, [R1+0xe20] ;  /* 0x000e2000010e7983 */ /* 0x000ee80000300a00 */
[----:B------:R-:W-:Y:S01]  /*63350*/  @P1 LOP3.LUT R55, R55, 0x2, RZ, 0xfc, !PT ;  /* 0x0000000237371812 */ /* 0x000fe200078efcff */
[----:B------:R-:W3:Y:S01]  /*63360*/  LDL.LU.64 R12, [R1+0xe18] ;  /* 0x000e1800010c7983 */ /* 0x000ee20000300a00 */
[----:B------:R-:W-:-:S02]  /*63370*/  LOP3.LUT P1, RZ, R2, 0x800, RZ, 0xc0, !PT ;  /* 0x0000080002ff7812 */ /* 0x000fc4000782c0ff */
[----:B------:R-:W-:Y:S01]  /*63380*/  LOP3.LUT R55, R55, 0xfffffffb, RZ, 0xc0, !PT ;  /* 0xfffffffb37377812 */ /* 0x000fe200078ec0ff */
[----:B------:R0:W-:Y:S01]  /*63390*/  @P4 STG.E.U8 desc[UR54][R10.64], R0 ;  /* 0x000000000a004986 */ /* 0x0001e2000c101136 */
[----:B------:R-:W-:-:S09]  /*633a0*/  LOP3.LUT P6, RZ, R2, 0x100, RZ, 0xc0, !PT ;  /* 0x0000010002ff7812 */ /* 0x000fd200078cc0ff */
[----:B------:R-:W-:Y:S02]  /*633b0*/  @P1 LOP3.LUT R55, R55, 0x4, RZ, 0xfc, !PT ;  /* 0x0000000437371812 */ /* 0x000fe400078efcff */
[----:B------:R-:W-:Y:S01]  /*633c0*/  LOP3.LUT P1, RZ, R2, 0x400, RZ, 0xc0, !PT ;  /* 0x0000040002ff7812 */ /* 0x000fe2000782c0ff */
[----:B0-----:R-:W3:Y:S01]  /*633d0*/  LDL.LU.64 R10, [R1+0xe10] ;  /* 0x000e1000010a7983 */ /* 0x001ee20000300a00 */
[----:B------:R-:W-:Y:S02]  /*633e0*/  LOP3.LUT R55, R55, 0xfffffff7, RZ, 0xc0, !PT ;  /* 0xfffffff737377812 */ /* 0x000fe400078ec0ff */
[----:B------:R-:W-:-:S05]  /*633f0*/  PRMT R0, R45, 0x7771, RZ ;  /* 0x000077712d007816 */ /* 0x000fca00000000ff */
[----:B------:R0:W-:Y:S04]  /*63400*/  @P5 STG.E.U8 desc[UR54][R8.64], R0 ;  /* 0x0000000008005986 */ /* 0x0001e8000c101136 */
[----:B------:R-:W-:Y:S02]  /*63410*/  @P1 LOP3.LUT R55, R55, 0x8, RZ, 0xfc, !PT ;  /* 0x0000000837371812 */ /* 0x000fe400078efcff */
[----:B------:R-:W-:Y:S02]  /*63420*/  LOP3.LUT P1, RZ, R2, 0x200, RZ, 0xc0, !PT ;  /* 0x0000020002ff7812 */ /* 0x000fe4000782c0ff */
[C---:B0-----:R-:W-:Y:S01]  /*63430*/  PRMT R0, R45.reuse, 0x7772, RZ ;  /* 0x000077722d007816 */ /* 0x041fe200000000ff */
[----:B------:R-:W3:Y:S04]  /*63440*/  LDL.LU.64 R8, [R1+0xe08] ;  /* 0x000e080001087983 */ /* 0x000ee80000300a00 */
[----:B------:R0:W-:Y:S02]  /*63450*/  @P6 STG.E.U8 desc[UR54][R46.64], R0 ;  /* 0x000000002e006986 */ /* 0x0001e4000c101136 */
[----:B0-----:R-:W-:-:S02]  /*63460*/  PRMT R0, R45, 0x7773, RZ ;  /* 0x000077732d007816 */ /* 0x001fc400000000ff */
[----:B------:R-:W3:Y:S04]  /*63470*/  LDL.LU.64 R46, [R1+0xe00] ;  /* 0x000e0000012e7983 */ /* 0x000ee80000300a00 */
[----:B------:R4:W-:Y:S01]  /*63480*/  @P1 STG.E.U8 desc[UR54][R48.64], R0 ;  /* 0x0000000030001986 */ /* 0x0009e2000c101136 */
[----:B------:R-:W-:-:S03]  /*63490*/  LOP3.LUT P1, RZ, R55, 0x8, RZ, 0xc0, !PT ;  /* 0x0000000837ff7812 */ /* 0x000fc6000782c0ff */
[----:B------:R-:W3:Y:S01]  /*634a0*/  LDL.LU.64 R44, [R1+0xdf8] ;  /* 0x000df800012c7983 */ /* 0x000ee20000300a00 */
[----:B----4-:R-:W-:-:S03]  /*634b0*/  PRMT R0, R23, 0x7770, RZ ;  /* 0x0000777017007816 */ /* 0x010fc600000000ff */
[----:B------:R-:W4:Y:S06]  /*634c0*/  LDL.LU.64 R48, [R1+0xdf0] ;  /* 0x000df00001307983 */ /* 0x000f2c0000300a00 */
[----:B------:R0:W-:Y:S01]  /*634d0*/  @P1 STG.E.U8 desc[UR54][R58.64], R0 ;  /* 0x000000003a001986 */ /* 0x0001e2000c101136 */
[----:B------:R-:W-:Y:S02]  /*634e0*/  LOP3.LUT P1, RZ, R55, 0x4, RZ, 0xc0, !PT ;  /* 0x0000000437ff7812 */ /* 0x000fe4000782c0ff */
[----:B0-----:R-:W-:Y:S01]  /*634f0*/  PRMT R0, R23, 0x7771, RZ ;  /* 0x0000777117007816 */ /* 0x001fe200000000ff */
[----:B------:R-:W4:Y:S10]  /*63500*/  LDL.LU.64 R58, [R1+0xde8] ;  /* 0x000de800013a7983 */ /* 0x000f340000300a00 */
[----:B------:R0:W-:Y:S01]  /*63510*/  @P1 STG.E.U8 desc[UR54][R6.64], R0 ;  /* 0x0000000006001986 */ /* 0x0001e2000c101136 */
[----:B------:R-:W-:-:S02]  /*63520*/  LOP3.LUT P1, RZ, R55, 0x2, RZ, 0xc0, !PT ;  /* 0x0000000237ff7812 */ /* 0x000fc4000782c0ff */
[----:B0-----:R-:W-:Y:S01]  /*63530*/  PRMT R0, R23, 0x7772, RZ ;  /* 0x0000777217007816 */ /* 0x001fe200000000ff */
[----:B------:R-:W4:Y:S10]  /*63540*/  LDL.LU.64 R6, [R1+0xde0] ;  /* 0x000de00001067983 */ /* 0x000f340000300a00 */
[----:B--2---:R0:W-:Y:S04]  /*63550*/  @P1 STG.E.U8 desc[UR54][R60.64], R0 ;  /* 0x000000003c001986 */ /* 0x0041e8000c101136 */
[----:B0-----:R-:W2:Y:S01]  /*63560*/  LDL.LU.64 R60, [R1+0x1768] ;  /* 0x00176800013c7983 */ /* 0x001ea20000300a00 */
[----:B------:R-:W-:-:S02]  /*63570*/  LOP3.LUT P1, RZ, R55, 0x1, RZ, 0xc0, !PT ;  /* 0x0000000137ff7812 */ /* 0x000fc4000782c0ff */
        /* <DEDUP_REMOVED lines=12> */
[C---:B------:R-:W-:Y:S02]  /*63640*/  LOP3.LUT P2, RZ, R53.reuse, 0x100000, RZ, 0xc0, !PT ;  /* 0x0010000035ff7812 */ /* 0x040fe4000784c0ff */
[----:B------:R-:W-:Y:S02]  /*63650*/  LOP3.LUT P0, RZ, R53, 0x80000, RZ, 0xc0, !PT ;  /* 0x0008000035ff7812 */ /* 0x000fe4000780c0ff */
[----:B0-----:R-:W-:Y:S02]  /*63660*/  PRMT R0, R51, 0x7773, RZ ;  /* 0x0000777333007816 */ /* 0x001fe400000000ff */
[----:B------:R-:W3:Y:S05]  /*63670*/  LDL.LU R51, [R1+0x1764] ;  /* 0x0017640001337983 */ /* 0x000eea0000300800 */
[----:B------:R2:W-:Y:S01]  /*63680*/  @P1 STG.E.U8 desc[UR54][R10.64], R0 ;  /* 0x000000000a001986 */ /* 0x0005e2000c101136 */
[----:B------:R-:W-:-:S02]  /*63690*/  LOP3.LUT P3, RZ, R53, 0x40000, RZ, 0xc0, !PT ;  /* 0x0004000035ff7812 */ /* 0x000fc4000786c0ff */
[----:B--2---:R-:W-:-:S05]  /*636a0*/  PRMT R0, R61, 0x7770, RZ ;  /* 0x000077703d007816 */ /* 0x004fca00000000ff */
[----:B------:R0:W-:Y:S02]  /*636b0*/  @P2 STG.E.U8 desc[UR54][R8.64], R0 ;  /* 0x0000000008002986 */ /* 0x0001e4000c101136 */
[----:B0-----:R-:W-:-:S05]  /*636c0*/  PRMT R0, R61, 0x7771, RZ ;  /* 0x000077713d007816 */ /* 0x001fca00000000ff */
[----:B------:R0:W-:Y:S04]  /*636d0*/  @P0 STG.E.U8 desc[UR54][R46.64], R0 ;  /* 0x000000002e000986 */ /* 0x0001e8000c101136 */
[----:B0-----:R-:W2:Y:S01]  /*636e0*/  LDL.LU.64 R46, [R1+0xdd8] ;  /* 0x000dd800012e7983 */ /* 0x001ea20000300a00 */
[----:B------:R-:W-:Y:S02]  /*636f0*/  LOP3.LUT P4, RZ, R53, 0x20000, RZ, 0xc0, !PT ;  /* 0x0002000035ff7812 */ /* 0x000fe4000788c0ff */
[----:B------:R-:W-:Y:S01]  /*63700*/  PRMT R0, R61, 0x7772, RZ ;  /* 0x000077723d007816 */ /* 0x000fe200000000ff */
[----:B------:R-:W3:Y:S01]  /*63710*/  LDL.LU.64 R10, [R1+0xdd0] ;  /* 0x000dd000010a7983 */ /* 0x000ee20000300a00 */
[----:B------:R-:W-:-:S03]  /*63720*/  LOP3.LUT P5, RZ, R53, 0x10000, RZ, 0xc0, !PT ;  /* 0x0001000035ff7812 */ /* 0x000fc600078ac0ff */
[----:B------:R0:W-:Y:S02]  /*63730*/  @P3 STG.E.U8 desc[UR54][R44.64], R0 ;  /* 0x000000002c003986 */ /* 0x0001e4000c101136 */
[----:B0-----:R-:W-:-:S05]  /*63740*/  PRMT R0, R61, 0x7773, RZ ;  /* 0x000077733d007816 */ /* 0x001fca00000000ff */
[----:B----4-:R0:W-:Y:S02]  /*63750*/  @P4 STG.E.U8 desc[UR54][R48.64], R0 ;  /* 0x0000000030004986 */ /* 0x0101e4000c101136 */
[----:B0-----:R-:W-:-:S05]  /*63760*/  PRMT R0, R60, 0x7770, RZ ;  /* 0x000077703c007816 */ /* 0x001fca00000000ff */
[----:B------:R0:W-:Y:S04]  /*63770*/  @P5 STG.E.U8 desc[UR54][R58.64], R0 ;  /* 0x000000003a005986 */ /* 0x0001e8000c101136 */
[----:B0-----:R-:W4:Y:S04]  /*63780*/  LDL.LU.64 R58, [R1+0xdc8] ;  /* 0x000dc800013a7983 */ /* 0x001f280000300a00 */
[----:B------:R-:W4:Y:S04]  /*63790*/  LDL.LU.64 R8, [R1+0xdc0] ;  /* 0x000dc00001087983 */ /* 0x000f280000300a00 */
[----:B------:R-:W4:Y:S04]  /*637a0*/  LDL.LU.64 R44, [R1+0xdb8] ;  /* 0x000db800012c7983 */ /* 0x000f280000300a00 */
[----:B------:R-:W4:Y:S01]  /*637b0*/  LDL.LU R49, [R1+0x90] ;  /* 0x0000900001317983 */ /* 0x000f220000300800 */
[----:B------:R-:W-:-:S02]  /*637c0*/  LOP3.LUT P6, RZ, R53, 0x8000, RZ, 0xc0, !PT ;  /* 0x0000800035ff7812 */ /* 0x000fc400078cc0ff */
[----:B------:R-:W-:Y:S02]  /*637d0*/  PRMT R0, R60, 0x7771, RZ ;  /* 0x000077713c007816 */ /* 0x000fe400000000ff */
[----:B------:R-:W-:-:S09]  /*637e0*/  LOP3.LUT P3, RZ, R53, 0x4000, RZ, 0xc0, !PT ;  /* 0x0000400035ff7812 */ /* 0x000fd2000786c0ff */
[----:B------:R0:W-:Y:S04]  /*637f0*/  @P6 STG.E.U8 desc[UR54][R6.64], R0 ;  /* 0x0000000006006986 */ /* 0x0001e8000c101136 */
[----:B0-----:R-:W4:Y:S01]  /*63800*/  LDL.LU.64 R6, [R1+0xdb0] ;  /* 0x000db00001067983 */ /* 0x001f220000300a00 */
[----:B------:R-:W-:Y:S02]  /*63810*/  PRMT R0, R60, 0x7772, RZ ;  /* 0x000077723c007816 */ /* 0x000fe400000000ff */
[----:B------:R-:W-:Y:S02]  /*63820*/  LOP3.LUT P1, RZ, R53, 0x4, RZ, 0xc0, !PT ;  /* 0x0000000435ff7812 */ /* 0x000fe4000782c0ff */
[----:B------:R-:W-:-:S11]  /*63830*/  LOP3.LUT R3, R3, 0xffefffff, RZ, 0xc0, !PT ;  /* 0xffefffff03037812 */ /* 0x000fd600078ec0ff */
[----:B------:R-:W-:Y:S02]  /*63840*/  @P1 LOP3.LUT R3, R3, 0x100000, RZ, 0xfc, !PT ;  /* 0x0010000003031812 */ /* 0x000fe400078efcff */
[----:B------:R-:W-:Y:S02]  /*63850*/  LOP3.LUT P1, RZ, R53, 0x8, RZ, 0xc0, !PT ;  /* 0x0000000835ff7812 */ /* 0x000fe4000782c0ff */
[----:B------:R-:W-:Y:S01]  /*63860*/  LOP3.LUT R3, R3, 0xffdfffff, RZ, 0xc0, !PT ;  /* 0xffdfffff03037812 */ /* 0x000fe200078ec0ff */
[----:B--2---:R0:W-:Y:S04]  /*63870*/  @P3 STG.E.U8 desc[UR54][R46.64], R0 ;  /* 0x000000002e003986 */ /* 0x0041e8000c101136 */
[----:B0-----:R-:W2:Y:S01]  /*63880*/  LDL.LU R46, [R1+0x94] ;  /* 0x00009400012e7983 */ /* 0x001ea20000300800 */
[----:B------:R-:W-:-:S03]  /*63890*/  PRMT R0, R60, 0x7773, RZ ;  /* 0x000077733c007816 */ /* 0x000fc600000000ff */
[----:B------:R-:W2:Y:S02]  /*638a0*/  LDL.LU.64 R60, [R1+0xda8] ;  /* 0x000da800013c7983 */ /* 0x000ea40000300a00 */
[----:B------:R-:W-:Y:S02]  /*638b0*/  @P1 LOP3.LUT R3, R3, 0x200000, RZ, 0xfc, !PT ;  /* 0x0020000003031812 */ /* 0x000fe400078efcff */
[----:B------:R-:W-:Y:S01]  /*638c0*/  LOP3.LUT P1, RZ, R53, 0x10, RZ, 0xc0, !PT ;  /* 0x0000001035ff7812 */ /* 0x000fe2000782c0ff */
[----:B------:R-:W2:Y:S01]  /*638d0*/  LDL.LU.64 R54, [R1+0xda0] ;  /* 0x000da00001367983 */ /* 0x000ea20000300a00 */
[----:B------:R-:W-:-:S03]  /*638e0*/  LOP3.LUT R3, R3, 0xffbfffff, RZ, 0xc0, !PT ;  /* 0xffbfffff03037812 */ /* 0x000fc600078ec0ff */
[----:B------:R-:W2:Y:S01]  /*638f0*/  LDL.LU.64 R22, [R1+0xd98] ;  /* 0x000d980001167983 */ /* 0x000ea20000300a00 */
[C---:B------:R-:W-:Y:S02]  /*63900*/  LOP3.LUT P4, RZ, R53.reuse, 0x2000, RZ, 0xc0, !PT ;  /* 0x0000200035ff7812 */ /* 0x040fe4000788c0ff */
[----:B------:R-:W-:Y:S01]  /*63910*/  LOP3.LUT P5, RZ, R53, 0x1000, RZ, 0xc0, !PT ;  /* 0x0000100035ff7812 */ /* 0x000fe200078ac0ff */
[----:B------:R-:W2:Y:S04]  /*63920*/  LDL.LU.64 R18, [R1+0xd90] ;  /* 0x000d900001127983 */ /* 0x000ea80000300a00 */
[----:B------:R-:W-:Y:S02]  /*63930*/  @P1 LOP3.LUT R3, R3, 0x400000, RZ, 0xfc, !PT ;  /* 0x0040000003031812 */ /* 0x000fe400078efcff */
[----:B------:R-:W-:-:S02]  /*63940*/  LOP3.LUT P1, RZ, R53, 0x20, RZ, 0xc0, !PT ;  /* 0x0000002035ff7812 */ /* 0x000fc4000782c0ff */
[----:B------:R-:W-:-:S11]  /*63950*/  LOP3.LUT R3, R3, 0xff7fffff, RZ, 0xc0, !PT ;  /* 0xff7fffff03037812 */ /* 0x000fd600078ec0ff */
[----:B------:R-:W-:Y:S02]  /*63960*/  @P1 LOP3.LUT R3, R3, 0x800000, RZ, 0xfc, !PT ;  /* 0x0080000003031812 */ /* 0x000fe400078efcff */
[----:B------:R-:W-:Y:S02]  /*63970*/  LOP3.LUT P1, RZ, R53, 0x40, RZ, 0xc0, !PT ;  /* 0x0000004035ff7812 */ /* 0x000fe4000782c0ff */
[----:B------:R-:W-:Y:S01]  /*63980*/  LOP3.LUT R3, R3, 0xfeffffff, RZ, 0xc0, !PT ;  /* 0xfeffffff03037812 */ /* 0x000fe200078ec0ff */
[----:B---3--:R4:W-:Y:S10]  /*63990*/  @P4 STG.E.U8 desc[UR54][R10.64], R0 ;  /* 0x000000000a004986 */ /* 0x0089f4000c101136 */
[----:B------:R-:W-:-:S02]  /*639a0*/  @P1 LOP3.LUT R3, R3, 0x1000000, RZ, 0xfc, !PT ;  /* 0x0100000003031812 */ /* 0x000fc400078efcff */
[----:B------:R-:W-:Y:S02]  /*639b0*/  LOP3.LUT P1, RZ, R53, 0x80, RZ, 0xc0, !PT ;  /* 0x0000008035ff7812 */ /* 0x000fe4000782c0ff */
[----:B------:R-:W-:Y:S02]  /*639c0*/  LOP3.LUT R3, R3, 0xfdffffff, RZ, 0xc0, !PT ;  /* 0xfdffffff03037812 */ /* 0x000fe400078ec0ff */
[----:B----4-:R-:W-:-:S05]  /*639d0*/  PRMT R0, R49, 0x7770, RZ ;  /* 0x0000777031007816 */ /* 0x010fca00000000ff */
[----:B------:R0:W-:Y:S04]  /*639e0*/  @P5 STG.E.U8 desc[UR54][R58.64], R0 ;  /* 0x000000003a005986 */ /* 0x0001e8000c101136 */
[----:B------:R-:W-:Y:S02]  /*639f0*/  @P1 LOP3.LUT R3, R3, 0x2000000, RZ, 0xfc, !PT ;  /* 0x0200000003031812 */ /* 0x000fe400078efcff */
[----:B------:R-:W-:Y:S01]  /*63a00*/  LOP3.LUT P1, RZ, R53, 0x100, RZ, 0xc0, !PT ;  /* 0x0000010035ff7812 */ /* 0x000fe2000782c0ff */
[----:B0-----:R-:W3:Y:S01]  /*63a10*/  LDL.LU R58, [R1+0x98] ;  /* 0x00009800013a7983 */ /* 0x001ee20000300800 */
[----:B------:R-:W-:-:S03]  /*63a20*/  LOP3.LUT R3, R3, 0xfbffffff, RZ, 0xc0, !PT ;  /* 0xfbffffff03037812 */ /* 0x000fc600078ec0ff */
[----:B------:R-:W4:Y:S08]  /*63a30*/  LDL.LU.64 R16, [R1+0xd88] ;  /* 0x000d880001107983 */ /* 0x000f300000300a00 */
[----:B------:R-:W-:Y:S01]  /*63a40*/  @P1 LOP3.LUT R3, R3, 0x4000000, RZ, 0xfc, !PT ;  /* 0x0400000003031812 */ /* 0x000fe200078efcff */
[----:B------:R-:W4:Y:S01]  /*63a50*/  LDL.LU.64 R14, [R1+0xd80] ;  /* 0x000d8000010e7983 */ /* 0x000f220000300a00 */
[----:B------:R-:W-:-:S02]  /*63a60*/  LOP3.LUT P1, RZ, R53, 0x200, RZ, 0xc0, !PT ;  /* 0x0000020035ff7812 */ /* 0x000fc4000782c0ff */
[----:B------:R-:W-:Y:S01]  /*63a70*/  LOP3.LUT P6, RZ, R53, 0x800, RZ, 0xc0, !PT ;  /* 0x0000080035ff7812 */ /* 0x000fe200078cc0ff */
[----:B------:R-:W4:Y:S01]  /*63a80*/  LDL.LU R59, [R1+0x9c] ;  /* 0x00009c00013b7983 */ /* 0x000f220000300800 */
[----:B------:R-:W-:Y:S02]  /*63a90*/  LOP3.LUT R3, R3, 0xf7ffffff, RZ, 0xc0, !PT ;  /* 0xf7ffffff03037812 */ /* 0x000fe400078ec0ff */
[----:B------:R-:W-:Y:S01]  /*63aa0*/  PRMT R0, R49, 0x7771, RZ ;  /* 0x0000777131007816 */ /* 0x000fe200000000ff */
[----:B------:R-:W4:Y:S04]  /*63ab0*/  LDL.LU.64 R12, [R1+0xd78] ;  /* 0x000d7800010c7983 */ /* 0x000f280000300a00 */
[----:B------:R-:W4:Y:S02]  /*63ac0*/  LDL.LU.64 R10, [R1+0xd70] ;  /* 0x000d7000010a7983 */ /* 0x000f240000300a00 */
[----:B------:R-:W-:-:S02]  /*63ad0*/  @P1 LOP3.LUT R3, R3, 0x8000000, RZ, 0xfc, !PT ;  /* 0x0800000003031812 */ /* 0x000fc400078efcff */
[----:B------:R-:W-:Y:S01]  /*63ae0*/  LOP3.LUT P1, RZ, R53, 0x400, RZ, 0xc0, !PT ;  /* 0x0000040035ff7812 */ /* 0x000fe2000782c0ff */
[----:B------:R0:W-:Y:S02]  /*63af0*/  @P6 STG.E.U8 desc[UR54][R8.64], R0 ;  /* 0x0000000008006986 */ /* 0x0001e4000c101136 */
[----:B0-----:R-:W-:Y:S02]  /*63b00*/  PRMT R0, R49, 0x7772, RZ ;  /* 0x0000777231007816 */ /* 0x001fe400000000ff */
[----:B------:R-:W4:Y:S08]  /*63b10*/  LDL.LU.64 R8, [R1+0xd68] ;  /* 0x000d680001087983 */ /* 0x000f300000300a00 */
[----:B------:R0:W-:Y:S01]  /*63b20*/  @P1 STG.E.U8 desc[UR54][R44.64], R0 ;  /* 0x000000002c001986 */ /* 0x0001e2000c101136 */
[----:B------:R-:W-:-:S02]  /*63b30*/  LOP3.LUT P1, RZ, R3, 0x8000000, RZ, 0xc0, !PT ;  /* 0x0800000003ff7812 */ /* 0x000fc4000782c0ff */
[----:B0-----:R-:W-:Y:S01]  /*63b40*/  PRMT R0, R49, 0x7773, RZ ;  /* 0x0000777331007816 */ /* 0x001fe200000000ff */
[----:B------:R-:W4:Y:S10]  /*63b50*/  LDL.LU.64 R44, [R1+0xd60] ;  /* 0x000d6000012c7983 */ /* 0x000f340000300a00 */
[----:B------:R0:W-:Y:S01]  /*63b60*/  @P1 STG.E.U8 desc[UR54][R6.64], R0 ;  /* 0x0000000006001986 */ /* 0x0001e2000c101136 */
[----:B------:R-:W-:-:S03]  /*63b70*/  LOP3.LUT P1, RZ, R3, 0x4000000, RZ, 0xc0, !PT ;  /* 0x0400000003ff7812 */ /* 0x000fc6000782c0ff */
[----:B------:R-:W4:Y:S04]  /*63b80*/  LDL.LU.64 R48, [R1+0xd58] ;  /* 0x000d580001307983 */ /* 0x000f280000300a00 */
[----:B0-----:R-:W4:Y:S04]  /*63b90*/  LDL.LU.64 R6, [R1+0xd50] ;  /* 0x000d500001067983 */ /* 0x001f280000300a00 */
[----:B------:R-:W4:Y:S01]  /*63ba0*/  LDL.LU R47, [R1+0x80] ;  /* 0x00008000012f7983 */ /* 0x000f220000300800 */
[----:B--2---:R-:W-:-:S05]  /*63bb0*/  PRMT R0, R46, 0x7770, RZ ;  /* 0x000077702e007816 */ /* 0x004fca00000000ff */
[----:B------:R0:W-:Y:S04]  /*63bc0*/  @P1 STG.E.U8 desc[UR54][R60.64], R0 ;  /* 0x000000003c001986 */ /* 0x0001e8000c101136 */
        /* <DEDUP_REMOVED lines=11> */
[----:B---3--:R-:W-:-:S11]  /*63c80*/  PRMT R0, R58, 0x7770, RZ ;  /* 0x000077703a007816 */ /* 0x008fd600000000ff */
[----:B----4-:R0:W-:Y:S01]  /*63c90*/  @P1 STG.E.U8 desc[UR54][R16.64], R0 ;  /* 0x0000000010001986 */ /* 0x0101e2000c101136 */
        /* <DEDUP_REMOVED lines=29> */
[----:B------:R-:W3:Y:S04]  /*63e70*/  LDL.LU.64 R6, [R1+0xd18] ;  /* 0x000d180001067983 */ /* 0x000ee80000300a00 */
[----:B------:R-:W3:Y:S01]  /*63e80*/  LDL.LU R54, [R1+0x84] ;  /* 0x0000840001367983 */ /* 0x000ee20000300800 */
[----:B------:R-:W-:-:S02]  /*63e90*/  LOP3.LUT P3, RZ, R51, 0x8000000, RZ, 0xc0, !PT ;  /* 0x0800000033ff7812 */ /* 0x000fc4000786c0ff */
[----:B------:R-:W-:Y:S02]  /*63ea0*/  PRMT R0, R47, 0x7771, RZ ;  /* 0x000077712f007816 */ /* 0x000fe400000000ff */
        /* <DEDUP_REMOVED lines=15> */
[----:B------:R-:W2:Y:S04]  /*63fa0*/  LDL.LU R46, [R1+0x88] ;  /* 0x00008800012e7983 */ /* 0x000ea80000300800 */
[----:B------:R-:W2:Y:S01]  /*63fb0*/  LDL.LU.64 R22, [R1+0xd08] ;  /* 0x000d080001167983 */ /* 0x000ea20000300a00 */
[----:B------:R-:W-:-:S03]  /*63fc0*/  LOP3.LUT R3, R3, 0xfffeffff, RZ, 0xc0, !PT ;  /* 0xfffeffff03037812 */ /* 0x000fc600078ec0ff */
[----:B------:R-:W2:Y:S01]  /*63fd0*/  LDL.LU.64 R18, [R1+0xd00] ;  /* 0x000d000001127983 */ /* 0x000ea20000300a00 */
[----:B------:R-:W-:Y:S02]  /*63fe0*/  @P1 LOP3.LUT R3, R3, 0x10000, RZ, 0xfc, !PT ;  /* 0x0001000003031812 */ /* 0x000fe400078efcff */
[----:B------:R-:W-:Y:S01]  /*63ff0*/  LOP3.LUT P1, RZ, R51, 0x100000, RZ, 0xc0, !PT ;  /* 0x0010000033ff7812 */ /* 0x000fe2000782c0ff */
[----:B------:R-:W2:Y:S01]  /*64000*/  LDL.LU.64 R16, [R1+0xcf8] ;  /* 0x000cf80001107983 */ /* 0x000ea20000300a00 */
[----:B------:R-:W-:Y:S02]  /*64010*/  LOP3.LUT R3, R3, 0xfffdffff, RZ, 0xc0, !PT ;  /* 0xfffdffff03037812 */ /* 0x000fe400078ec0ff */
[----:B------:R-:W-:Y:S01]  /*64020*/  LOP3.LUT P4, RZ, R51, 0x4000000, RZ, 0xc0, !PT ;  /* 0x0400000033ff7812 */ /* 0x000fe2000788c0ff */
[----:B------:R-:W2:Y:S08]  /*64030*/  LDL.LU.64 R14, [R1+0xcf0] ;  /* 0x000cf000010e7983 */ /* 0x000eb00000300a00 */
[----:B------:R-:W-:-:S02]  /*64040*/  @P1 LOP3.LUT R3, R3, 0x20000, RZ, 0xfc, !PT ;  /* 0x0002000003031812 */ /* 0x000fc400078efcff */
[----:B------:R-:W-:Y:S02]  /*64050*/  LOP3.LUT P1, RZ, R51, 0x200000, RZ, 0xc0, !PT ;  /* 0x0020000033ff7812 */ /* 0x000fe4000782c0ff */
[----:B------:R-:W-:Y:S02]  /*64060*/  PRMT R0, R47, 0x7772, RZ ;  /* 0x000077722f007816 */ /* 0x000fe400000000ff */
[----:B------:R-:W-:-:S03]  /*64070*/  LOP3.LUT R3, R3, 0xfffbffff, RZ, 0xc0, !PT ;  /* 0xfffbffff03037812 */ /* 0x000fc600078ec0ff */
[----:B---3--:R0:W-:Y:S01]  /*64080*/  @P4 STG.E.U8 desc[UR54][R8.64], R0 ;  /* 0x0000000008004986 */ /* 0x0081e2000c101136 */
[----:B------:R-:W-:-:S05]  /*64090*/  LOP3.LUT P5, RZ, R51, 0x2000000, RZ, 0xc0, !PT ;  /* 0x0200000033ff7812 */ /* 0x000fca00078ac0ff */
[----:B------:R-:W-:Y:S02]  /*640a0*/  @P1 LOP3.LUT R3, R3, 0x40000, RZ, 0xfc, !PT ;  /* 0x0004000003031812 */ /* 0x000fe400078efcff */
[----:B------:R-:W-:Y:S02]  /*640b0*/  LOP3.LUT P1, RZ, R51, 0x400000, RZ, 0xc0, !PT ;  /* 0x0040000033ff7812 */ /* 0x000fe4000782c0ff */
[----:B0-----:R-:W-:Y:S02]  /*640c0*/  PRMT R0, R47, 0x7773, RZ ;  /* 0x000077732f007816 */ /* 0x001fe400000000ff */
[----:B------:R-:W3:Y:S01]  /*640d0*/  LDL.LU R47, [R1+0x8c] ;  /* 0x00008c00012f7983 */ /* 0x000ee20000300800 */
[----:B------:R-:W-:-:S03]  /*640e0*/  LOP3.LUT P6, RZ, R51, 0x1000000, RZ, 0xc0, !PT ;  /* 0x0100000033ff7812 */ /* 0x000fc600078cc0ff */
[----:B------:R-:W3:Y:S01]  /*640f0*/  LDL.LU.64 R12, [R1+0xce8] ;  /* 0x000ce800010c7983 */ /* 0x000ee20000300a00 */
[----:B------:R-:W-:-:S03]  /*64100*/  LOP3.LUT R3, R3, 0xfff7ffff, RZ, 0xc0, !PT ;  /* 0xfff7ffff03037812 */ /* 0x000fc600078ec0ff */
[----:B----4-:R0:W-:Y:S01]  /*64110*/  @P5 STG.E.U8 desc[UR54][R44.64], R0 ;  /* 0x000000002c005986 */ /* 0x0101e2000c101136 */
[----:B------:R-:W-:Y:S02]  /*64120*/  @P1 LOP3.LUT R3, R3, 0x80000, RZ, 0xfc, !PT ;  /* 0x0008000003031812 */ /* 0x000fe400078efcff */
[----:B------:R-:W-:Y:S01]  /*64130*/  LOP3.LUT P1, RZ, R51, 0x800000, RZ, 0xc0, !PT ;  /* 0x0080000033ff7812 */ /* 0x000fe2000782c0ff */
[----:B------:R-:W4:Y:S04]  /*64140*/  LDL.LU.64 R10, [R1+0xce0] ;  /* 0x000ce000010a7983 */ /* 0x000f280000300a00 */
[----:B------:R-:W3:Y:S01]  /*64150*/  LDL.LU.64 R8, [R1+0xcd8] ;  /* 0x000cd80001087983 */ /* 0x000ee20000300a00 */
[----:B0-----:R-:W-:-:S03]  /*64160*/  PRMT R0, R54, 0x7770, RZ ;  /* 0x0000777036007816 */ /* 0x001fc600000000ff */
[----:B------:R-:W3:Y:S04]  /*64170*/  LDL.LU.64 R44, [R1+0xcd0] ;  /* 0x000cd000012c7983 */ /* 0x000ee80000300a00 */
        /* <DEDUP_REMOVED lines=27> */
[----:B------:R0:W-:Y:S01]  /*64330*/  @P1 STG.E.U8 desc[UR54][R12.64], R0 ;  /* 0x000000000c001986 */ /* 0x0001e2000c101136 */
[----:B------:R-:W-:Y:S02]  /*64340*/  LOP3.LUT P1, RZ, R3, 0x1000, RZ, 0xc0, !PT ;  /* 0x0000100003ff7812 */ /* 0x000fe4000782c0ff */
[C---:B------:R-:W-:Y:S02]  /*64350*/  LOP3.LUT P2, RZ, R51.reuse, 0x4000, RZ, 0xc0, !PT ;  /* 0x0000400033ff7812 */ /* 0x040fe4000784c0ff */
[----:B------:R-:W-:Y:S02]  /*64360*/  LOP3.LUT P0, RZ, R51, 0x2000, RZ, 0xc0, !PT ;  /* 0x0000200033ff7812 */ /* 0x000fe4000780c0ff */
[----:B0-----:R-:W-:-:S07]  /*64370*/  PRMT R0, R47, 0x7771, RZ ;  /* 0x000077712f007816 */ /* 0x001fce00000000ff */
        /* <DEDUP_REMOVED lines=27> */
[----:B------:R-:W-:Y:S02]  /*64530*/  LOP3.LUT R3, R3, 0xffffffef, RZ, 0xc0, !PT ;  /* 0xffffffef03037812 */ /* 0x000fe400078ec0ff */
[C---:B------:R-:W-:Y:S02]  /*64540*/  LOP3.LUT P4, RZ, R51.reuse, 0x80, RZ, 0xc0, !PT ;  /* 0x0000008033ff7812 */ /* 0x040fe4000788c0ff */
[C---:B------:R-:W-:Y:S02]  /*64550*/  LOP3.LUT P5, RZ, R51.reuse, 0x40, RZ, 0xc0, !PT ;  /* 0x0000004033ff7812 */ /* 0x040fe400078ac0ff */
[----:B------:R-:W-:Y:S02]  /*64560*/  LOP3.LUT P6, RZ, R51, 0x20, RZ, 0xc0, !PT ;  /* 0x0000002033ff7812 */ /* 0x000fe400078cc0ff */
[----:B--2---:R-:W-:-:S05]  /*64570*/  PRMT R0, R47, 0x7770, RZ ;  /* 0x000077702f007816 */ /* 0x004fca00000000ff */
[----:B------:R0:W-:Y:S04]  /*64580*/  @P3 STG.E.U8 desc[UR54][R60.64], R0 ;  /* 0x000000003c003986 */ /* 0x0001e8000c101136 */
[----:B0-----:R-:W2:Y:S01]  /*64590*/  LDL.LU.64 R60, [R1+0xc78] ;  /* 0x000c7800013c7983 */ /* 0x001ea20000300a00 */
[----:B---3--:R-:W-:-:S13]  /*645a0*/  LOP3.LUT P1, RZ, R52, 0x10000000, RZ, 0xc0, !PT ;  /* 0x1000000034ff7812 */ /* 0x008fda000782c0ff */
        /* <DEDUP_REMOVED lines=11> */
[----:B0-----:R-:W3:Y:S08]  /*64660*/  LDL.LU.64 R48, [R1+0xc70] ;  /* 0x000c700001307983 */ /* 0x001ef00000300a00 */
[----:B------:R-:W-:Y:S02]  /*64670*/  @P1 LOP3.LUT R3, R3, 0x80, RZ, 0xfc, !PT ;  /* 0x0000008003031812 */ /* 0x000fe400078efcff */
[----:B------:R-:W-:Y:S01]  /*64680*/  LOP3.LUT P1, RZ, R51, 0x1, RZ, 0xc0, !PT ;  /* 0x0000000133ff7812 */ /* 0x000fe2000782c0ff */
[----:B------:R-:W4:Y:S04]  /*64690*/  LDL.LU.64 R54, [R1+0xc68] ;  /* 0x000c680001367983 */ /* 0x000f280000300a00 */
[----:B------:R-:W4:Y:S01]  /*646a0*/  LDL.LU R17, [R1+0x7c] ;  /* 0x00007c0001117983 */ /* 0x000f220000300800 */
[----:B------:R-:W-:-:S03]  /*646b0*/  LOP3.LUT R3, R3, 0xfffffeff, RZ, 0xc0, !PT ;  /* 0xfffffeff03037812 */ /* 0x000fc600078ec0ff */
[----:B------:R-:W4:Y:S04]  /*646c0*/  LDL.LU.64 R22, [R1+0xc60] ;  /* 0x000c600001167983 */ /* 0x000f280000300a00 */
[----:B------:R-:W-:Y:S01]  /*646d0*/  @P1 LOP3.LUT R3, R3, 0x100, RZ, 0xfc, !PT ;  /* 0x0000010003031812 */ /* 0x000fe200078efcff */
[----:B------:R-:W4:Y:S01]  /*646e0*/  LDL.LU.64 R18, [R1+0xc58] ;  /* 0x000c580001127983 */ /* 0x000f220000300a00 */
[----:B------:R-:W-:Y:S02]  /*646f0*/  LOP3.LUT P1, RZ, R51, 0x2, RZ, 0xc0, !PT ;  /* 0x0000000233ff7812 */ /* 0x000fe4000782c0ff */
[----:B------:R-:W-:Y:S01]  /*64700*/  LOP3.LUT R3, R3, 0xfffffdff, RZ, 0xc0, !PT ;  /* 0xfffffdff03037812 */ /* 0x000fe200078ec0ff */
[----:B------:R-:W4:Y:S01]  /*64710*/  LDL.LU.64 R14, [R1+0xc50] ;  /* 0x000c5000010e7983 */ /* 0x000f220000300a00 */
[----:B------:R-:W-:-:S03]  /*64720*/  PRMT R0, R47, 0x7772, RZ ;  /* 0x000077722f007816 */ /* 0x000fc600000000ff */
[----:B------:R-:W4:Y:S06]  /*64730*/  LDL.LU R46, [R1+0x60] ;  /* 0x00006000012e7983 */ /* 0x000f2c0000300800 */
[----:B------:R-:W-:Y:S01]  /*64740*/  @P1 LOP3.LUT R3, R3, 0x200, RZ, 0xfc, !PT ;  /* 0x0000020003031812 */ /* 0x000fe200078efcff */
[----:B------:R0:W-:Y:S01]  /*64750*/  @P5 STG.E.U8 desc[UR54][R8.64], R0 ;  /* 0x0000000008005986 */ /* 0x0001e2000c101136 */
[----:B------:R-:W-:Y:S02]  /*64760*/  LOP3.LUT P1, RZ, R51, 0x4, RZ, 0xc0, !PT ;  /* 0x0000000433ff7812 */ /* 0x000fe4000782c0ff */
[----:B------:R-:W-:Y:S01]  /*64770*/  LOP3.LUT R3, R3, 0xfffffbff, RZ, 0xc0, !PT ;  /* 0xfffffbff03037812 */ /* 0x000fe200078ec0ff */
[----:B------:R-:W4:Y:S04]  /*64780*/  LDL.LU.64 R12, [R1+0xc48] ;  /* 0x000c4800010c7983 */ /* 0x000f280000300a00 */
[----:B------:R-:W4:Y:S01]  /*64790*/  LDL.LU.64 R10, [R1+0xc40] ;  /* 0x000c4000010a7983 */ /* 0x000f220000300a00 */
[----:B0-----:R-:W-:-:S03]  /*647a0*/  PRMT R0, R47, 0x7773, RZ ;  /* 0x000077732f007816 */ /* 0x001fc600000000ff */
[----:B------:R-:W4:Y:S02]  /*647b0*/  LDL.LU.64 R8, [R1+0xc38] ;  /* 0x000c380001087983 */ /* 0x000f240000300a00 */
[----:B------:R-:W-:Y:S02]  /*647c0*/  @P1 LOP3.LUT R3, R3, 0x400, RZ, 0xfc, !PT ;  /* 0x0000040003031812 */ /* 0x000fe400078efcff */
[----:B------:R-:W-:Y:S02]  /*647d0*/  LOP3.LUT P1, RZ, R51, 0x8, RZ, 0xc0, !PT ;  /* 0x0000000833ff7812 */ /* 0x000fe4000782c0ff */
[----:B------:R-:W-:Y:S01]  /*647e0*/  LOP3.LUT R3, R3, 0xfffff7ff, RZ, 0xc0, !PT ;  /* 0xfffff7ff03037812 */ /* 0x000fe200078ec0ff */
[----:B------:R0:W-:Y:S10]  /*647f0*/  @P6 STG.E.U8 desc[UR54][R44.64], R0 ;  /* 0x000000002c006986 */ /* 0x0001f4000c101136 */
[----:B------:R-:W-:-:S02]  /*64800*/  @P1 LOP3.LUT R3, R3, 0x800, RZ, 0xfc, !PT ;  /* 0x0000080003031812 */ /* 0x000fc400078efcff */
[----:B------:R-:W-:Y:S01]  /*64810*/  LOP3.LUT P1, RZ, R51, 0x10, RZ, 0xc0, !PT ;  /* 0x0000001033ff7812 */ /* 0x000fe2000782c0ff */
[----:B0-----:R-:W4:Y:S01]  /*64820*/  LDL.LU.64 R44, [R1+0xc30] ;  /* 0x000c3000012c7983 */ /* 0x001f220000300a00 */
[----:B------:R-:W-:-:S03]  /*64830*/  PRMT R0, R16, 0x7770, RZ ;  /* 0x0000777010007816 */ /* 0x000fc600000000ff */
[----:B------:R-:W4:Y:S08]  /*64840*/  LDL.LU R47, [R1+0x64] ;  /* 0x00006400012f7983 */ /* 0x000f300000300800 */
        /* <DEDUP_REMOVED lines=12> */
[----:B---3--:R4:W-:Y:S01]  /*64910*/  @P1 STG.E.U8 desc[UR54][R48.64], R0 ;  /* 0x0000000030001986 */ /* 0x0089e2000c101136 */
[----:B------:R-:W-:Y:S02]  /*64920*/  LOP3.LUT P1, RZ, R3, 0x100, RZ, 0xc0, !PT ;  /* 0x0000010003ff7812 */ /* 0x000fe4000782c0ff */
[----:B----4-:R-:W-:Y:S01]  /*64930*/  PRMT R0, R17, 0x7770, RZ ;  /* 0x0000777011007816 */ /* 0x010fe200000000ff */
[----:B------:R-:W3:Y:S10]  /*64940*/  LDL.LU.64 R48, [R1+0x1758] ;  /* 0x0017580001307983 */ /* 0x000ef40000300a00 */
        /* <DEDUP_REMOVED lines=35> */
[----:B------:R-:W3:Y:S04]  /*64b80*/  LDL.LU R46, [R1+0x68] ;  /* 0x00006800012e7983 */ /* 0x000ee80000300800 */
[----:B------:R-:W4:Y:S04]  /*64b90*/  LDL.LU.64 R44, [R1+0xbf0] ;  /* 0x000bf000012c7983 */ /* 0x000f280000300a00 */
[----:B------:R-:W4:Y:S04]  /*64ba0*/  LDL.LU.64 R58, [R1+0xbe8] ;  /* 0x000be800013a7983 */ /* 0x000f280000300a00 */
[----:B------:R-:W4:Y:S01]  /*64bb0*/  LDL.LU R57, [R1+0x6c] ;  /* 0x00006c0001397983 */ /* 0x000f220000300800 */
[----:B------:R-:W-:-:S02]  /*64bc0*/  LOP3.LUT P3, RZ, R52, 0x200000, RZ, 0xc0, !PT ;  /* 0x0020000034ff7812 */ /* 0x000fc4000786c0ff */
[----:B------:R-:W-:Y:S02]  /*64bd0*/  PRMT R0, R47, 0x7773, RZ ;  /* 0x000077732f007816 */ /* 0x000fe400000000ff */
[C---:B------:R-:W-:Y:S02]  /*64be0*/  LOP3.LUT P4, RZ, R52.reuse, 0x100000, RZ, 0xc0, !PT ;  /* 0x0010000034ff7812 */ /* 0x040fe4000788c0ff */
        /* <DEDUP_REMOVED lines=14> */
[----:B0-----:R-:W2:Y:S01]  /*64cd0*/  LDL.LU.64 R60, [R1+0xbe0] ;  /* 0x000be000013c7983 */ /* 0x001ea20000300a00 */
[----:B---3--:R-:W-:-:S05]  /*64ce0*/  PRMT R0, R46, 0x7770, RZ ;  /* 0x000077702e007816 */ /* 0x008fca00000000ff */
[----:B----4-:R0:W-:Y:S04]  /*64cf0*/  @P4 STG.E.U8 desc[UR54][R6.64], R0 ;  /* 0x0000000006004986 */ /* 0x0101e8000c101136 */
[----:B0-----:R-:W3:Y:S01]  /*64d00*/  LDL.LU.64 R6, [R1+0xbd8] ;  /* 0x000bd80001067983 */ /* 0x001ee20000300a00 */
[----:B------:R-:W-:Y:S02]  /*64d10*/  LOP3.LUT R3, R3, 0xfffffffe, RZ, 0xc0, !PT ;  /* 0xfffffffe03037812 */ /* 0x000fe400078ec0ff */
[C---:B------:R-:W-:Y:S01]  /*64d20*/  LOP3.LUT P5, RZ, R52.reuse, 0x80000, RZ, 0xc0, !PT ;  /* 0x0008000034ff7812 */ /* 0x040fe200078ac0ff */
[----:B------:R-:W4:Y:S01]  /*64d30*/  LDL.LU.64 R54, [R1+0xbd0] ;  /* 0x000bd00001367983 */ /* 0x000f220000300a00 */
[----:B------:R-:W-:Y:S02]  /*64d40*/  @P1 LOP3.LUT R3, R3, 0x1, RZ, 0xfc, !PT ;  /* 0x0000000103031812 */ /* 0x000fe400078efcff */
[----:B------:R-:W-:Y:S01]  /*64d50*/  LOP3.LUT P1, RZ, R52, 0x4000, RZ, 0xc0, !PT ;  /* 0x0000400034ff7812 */ /* 0x000fe2000782c0ff */
[----:B------:R-:W4:Y:S01]  /*64d60*/  LDL.LU R47, [R1+0x50] ;  /* 0x00005000012f7983 */ /* 0x000f220000300800 */
[----:B------:R-:W-:-:S02]  /*64d70*/  LOP3.LUT R3, R3, 0xfffffffd, RZ, 0xc0, !PT ;  /* 0xfffffffd03037812 */ /* 0x000fc400078ec0ff */
[----:B------:R-:W-:Y:S01]  /*64d80*/  LOP3.LUT P6, RZ, R52, 0x40000, RZ, 0xc0, !PT ;  /* 0x0004000034ff7812 */ /* 0x000fe200078cc0ff */
[----:B------:R-:W4:Y:S01]  /*64d90*/  LDL.LU.64 R22, [R1+0xbc8] ;  /* 0x000bc80001167983 */ /* 0x000f220000300a00 */
[----:B------:R-:W-:-:S03]  /*64da0*/  PRMT R0, R46, 0x7771, RZ ;  /* 0x000077712e007816 */ /* 0x000fc600000000ff */
[----:B------:R-:W4:Y:S04]  /*64db0*/  LDL.LU.64 R18, [R1+0xbc0] ;  /* 0x000bc00001127983 */ /* 0x000f280000300a00 */
        /* <DEDUP_REMOVED lines=9> */
[----:B------:R-:W-:Y:S01]  /*64e50*/  LOP3.LUT P1, RZ, R52, 0x10000, RZ, 0xc0, !PT ;  /* 0x0001000034ff7812 */ /* 0x000fe2000782c0ff */
[----:B------:R0:W-:Y:S01]  /*64e60*/  @P6 STG.E.U8 desc[UR54][R8.64], R0 ;  /* 0x0000000008006986 */ /* 0x0001e2000c101136 */
[----:B------:R-:W-:-:S03]  /*64e70*/  LOP3.LUT R3, R3, 0xfffffff7, RZ, 0xc0, !PT ;  /* 0xfffffff703037812 */ /* 0x000fc600078ec0ff */
[----:B------:R-:W4:Y:S08]  /*64e80*/  LDL.LU.64 R10, [R1+0xba0] ;  /* 0x000ba000010a7983 */ /* 0x000f300000300a00 */
[----:B------:R-:W-:Y:S01]  /*64e90*/  @P1 LOP3.LUT R3, R3, 0x8, RZ, 0xfc, !PT ;  /* 0x0000000803031812 */ /* 0x000fe200078efcff */
[----:B0-----:R-:W4:Y:S01]  /*64ea0*/  LDL.LU.64 R8, [R1+0xb98] ;  /* 0x000b980001087983 */ /* 0x001f220000300a00 */
[----:B------:R-:W-:-:S02]  /*64eb0*/  LOP3.LUT P1, RZ, R52, 0x20000, RZ, 0xc0, !PT ;  /* 0x0002000034ff7812 */ /* 0x000fc4000782c0ff */
[----:B------:R-:W-:Y:S02]  /*64ec0*/  PRMT R0, R46, 0x7773, RZ ;  /* 0x000077732e007816 */ /* 0x000fe400000000ff */
[----:B------:R-:W4:Y:S09]  /*64ed0*/  LDL.LU R46, [R1+0x58] ;  /* 0x00005800012e7983 */ /* 0x000f320000300800 */
[----:B------:R0:W-:Y:S01]  /*64ee0*/  @P1 STG.E.U8 desc[UR54][R44.64], R0 ;  /* 0x000000002c001986 */ /* 0x0001e2000c101136 */
[----:B------:R-:W-:-:S02]  /*64ef0*/  LOP3.LUT P1, RZ, R3, 0x8, RZ, 0xc0, !PT ;  /* 0x0000000803ff7812 */ /* 0x000fc4000782c0ff */
[----:B0-----:R-:W-:Y:S01]  /*64f00*/  PRMT R0, R57, 0x7770, RZ ;  /* 0x0000777039007816 */ /* 0x001fe200000000ff */
[----:B------:R-:W4:Y:S10]  /*64f10*/  LDL.LU.64 R44, [R1+0xb90] ;  /* 0x000b9000012c7983 */ /* 0x000f340000300a00 */
[----:B------:R0:W-:Y:S01]  /*64f20*/  @P1 STG.E.U8 desc[UR54][R58.64], R0 ;  /* 0x000000003a001986 */ /* 0x0001e2000c101136 */
[----:B------:R-:W-:-:S02]  /*64f30*/  LOP3.LUT P1, RZ, R3, 0x4, RZ, 0xc0, !PT ;  /* 0x0000000403ff7812 */ /* 0x000fc4000782c0ff */
[----:B0-----:R-:W-:Y:S01]  /*64f40*/  PRMT R0, R57, 0x7771, RZ ;  /* 0x0000777139007816 */ /* 0x001fe200000000ff */
[----:B------:R-:W4:Y:S10]  /*64f50*/  LDL.LU.64 R58, [R1+0xb88] ;  /* 0x000b8800013a7983 */ /* 0x000f340000300a00 */
[----:B--2---:R0:W-:Y:S01]  /*64f60*/  @P1 STG.E.U8 desc[UR54][R60.64], R0 ;  /* 0x000000003c001986 */ /* 0x0041e2000c101136 */
[----:B------:R-:W-:-:S02]  /*64f70*/  LOP3.LUT P1, RZ, R3, 0x2, RZ, 0xc0, !PT ;  /* 0x0000000203ff7812 */ /* 0x000fc4000782c0ff */
[----:B0-----:R-:W-:Y:S01]  /*64f80*/  PRMT R0, R57, 0x7772, RZ ;  /* 0x0000777239007816 */ /* 0x001fe200000000ff */
[----:B------:R-:W2:Y:S10]  /*64f90*/  LDL.LU.64 R60, [R1+0xb80] ;  /* 0x000b8000013c7983 */ /* 0x000eb40000300a00 */
[----:B---3--:R0:W-:Y:S04]  /*64fa0*/  @P1 STG.E.U8 desc[UR54][R6.64], R0 ;  /* 0x0000000006001986 */ /* 0x0081e8000c101136 */
[----:B0-----:R-:W3:Y:S01]  /*64fb0*/  LDL.LU.64 R6, [R1+0x1750] ;  /* 0x0017500001067983 */ /* 0x001ee20000300a00 */
[----:B------:R-:W-:-:S02]  /*64fc0*/  LOP3.LUT P1, RZ, R3, 0x1, RZ, 0xc0, !PT ;  /* 0x0000000103ff7812 */ /* 0x000fc4000782c0ff */
[----:B------:R-:W-:-:S11]  /*64fd0*/  PRMT R0, R57, 0x7773, RZ ;  /* 0x0000777339007816 */ /* 0x000fd600000000ff */
        /* <DEDUP_REMOVED lines=15> */
[C---:B------:R-:W-:Y:S02]  /*650d0*/  LOP3.LUT P3, RZ, R52.reuse, 0x40, RZ, 0xc0, !PT ;  /* 0x0000004034ff7812 */ /* 0x040fe4000786c0ff */
[C---:B------:R-:W-:Y:S02]  /*650e0*/  LOP3.LUT P4, RZ, R52.reuse, 0x20, RZ, 0xc0, !PT ;  /* 0x0000002034ff7812 */ /* 0x040fe4000788c0ff */
[C---:B------:R-:W-:Y:S02]  /*650f0*/  LOP3.LUT P5, RZ, R52.reuse, 0x10, RZ, 0xc0, !PT ;  /* 0x0000001034ff7812 */ /* 0x040fe400078ac0ff */
[----:B------:R-:W-:Y:S02]  /*65100*/  LOP3.LUT P6, RZ, R52, 0x8, RZ, 0xc0, !PT ;  /* 0x0000000834ff7812 */ /* 0x000fe400078cc0ff */
[----:B---3--:R-:W-:-:S05]  /*65110*/  PRMT R0, R6, 0x7770, RZ ;  /* 0x0000777006007816 */ /* 0x008fca00000000ff */
[----:B------:R0:W-:Y:S02]  /*65120*/  @P2 STG.E.U8 desc[UR54][R12.64], R0 ;  /* 0x000000000c002986 */ /* 0x0001e4000c101136 */
[----:B0-----:R-:W-:-:S05]  /*65130*/  PRMT R0, R6, 0x7771, RZ ;  /* 0x0000777106007816 */ /* 0x001fca00000000ff */
[----:B------:R0:W-:Y:S02]  /*65140*/  @P0 STG.E.U8 desc[UR54][R10.64], R0 ;  /* 0x000000000a000986 */ /* 0x0001e4000c101136 */
[----:B0-----:R-:W-:-:S05]  /*65150*/  PRMT R0, R6, 0x7772, RZ ;  /* 0x0000777206007816 */ /* 0x001fca00000000ff */
[----:B------:R0:W-:Y:S02]  /*65160*/  @P3 STG.E.U8 desc[UR54][R8.64], R0 ;  /* 0x0000000008003986 */ /* 0x0001e4000c101136 */
        /* <DEDUP_REMOVED lines=19> */
[----:B------:R-:W-:Y:S01]  /*652a0*/  LOP3.LUT P5, RZ, R52, 0x1, RZ, 0xc0, !PT ;  /* 0x0000000134ff7812 */ /* 0x000fe200078ac0ff */
[----:B--2---:R0:W-:Y:S04]  /*652b0*/  @P3 STG.E.U8 desc[UR54][R60.64], R0 ;  /* 0x000000003c003986 */ /* 0x0041e8000c101136 */
        /* <DEDUP_REMOVED lines=16> */
[----:B------:R-:W4:Y:S01]  /*653c0*/  LDL.LU.64 R52, [R1+0xb38] ;  /* 0x000b380001347983 */ /* 0x000f220000300a00 */
[----:B------:R-:W-:-:S03]  /*653d0*/  LOP3.LUT R4, R4, 0xfeffffff, RZ, 0xc0, !PT ;  /* 0xfeffffff04047812 */ /* 0x000fc600078ec0ff */
[----:B------:R-:W4:Y:S04]  /*653e0*/  LDL.LU R12, [R1+0x44] ;  /* 0x00004400010c7983 */ /* 0x000f280000300800 */
[----:B------:R-:W4:Y:S04]  /*653f0*/  LDL.LU.64 R54, [R1+0xb30] ;  /* 0x000b300001367983 */ /* 0x000f280000300a00 */
[----:B------:R-:W-:Y:S01]  /*65400*/  @P1 LOP3.LUT R4, R4, 0x1000000, RZ, 0xfc, !PT ;  /* 0x0100000004041812 */ /* 0x000fe200078efcff */
[----:B------:R-:W4:Y:S01]  /*65410*/  LDL.LU.64 R22, [R1+0xb28] ;  /* 0x000b280001167983 */ /* 0x000f220000300a00 */
[----:B------:R-:W-:-:S02]  /*65420*/  LOP3.LUT P1, RZ, R6, 0x8000000, RZ, 0xc0, !PT ;  /* 0x0800000006ff7812 */ /* 0x000fc4000782c0ff */
[----:B------:R-:W-:Y:S01]  /*65430*/  LOP3.LUT R4, R4, 0xfdffffff, RZ, 0xc0, !PT ;  /* 0xfdffffff04047812 */ /* 0x000fe200078ec0ff */
[----:B------:R-:W4:Y:S01]  /*65440*/  LDL.LU.64 R18, [R1+0xb20] ;  /* 0x000b200001127983 */ /* 0x000f220000300a00 */
[----:B------:R-:W-:Y:S02]  /*65450*/  LOP3.LUT P6, RZ, R6, 0x80000000, RZ, 0xc0, !PT ;  /* 0x8000000006ff7812 */ /* 0x000fe400078cc0ff */
[----:B------:R-:W-:Y:S01]  /*65460*/  PRMT R0, R47, 0x7770, RZ ;  /* 0x000077702f007816 */ /* 0x000fe200000000ff */
[----:B------:R-:W4:Y:S06]  /*65470*/  LDL.LU.64 R16, [R1+0xb18] ;  /* 0x000b180001107983 */ /* 0x000f2c0000300a00 */
[----:B------:R-:W-:-:S02]  /*65480*/  @P1 LOP3.LUT R4, R4, 0x2000000, RZ, 0xfc, !PT ;  /* 0x0200000004041812 */ /* 0x000fc400078efcff */
[----:B------:R-:W-:Y:S02]  /*65490*/  LOP3.LUT P1, RZ, R6, 0x10000000, RZ, 0xc0, !PT ;  /* 0x1000000006ff7812 */ /* 0x000fe4000782c0ff */
[----:B------:R-:W-:-:S11]  /*654a0*/  LOP3.LUT R4, R4, 0xfbffffff, RZ, 0xc0, !PT ;  /* 0xfbffffff04047812 */ /* 0x000fd600078ec0ff */
        /* <DEDUP_REMOVED lines=9> */
[C---:B0-----:R-:W-:Y:S02]  /*65540*/  PRMT R0, R47.reuse, 0x7772, RZ ;  /* 0x000077722f007816 */ /* 0x041fe400000000ff */
[----:B------:R-:W4:Y:S04]  /*65550*/  LDL.LU.64 R10, [R1+0xb08] ;  /* 0x000b0800010a7983 */ /* 0x000f280000300a00 */
[----:B------:R0:W-:Y:S01]  /*65560*/  @P1 STG.E.U8 desc[UR54][R8.64], R0 ;  /* 0x0000000008001986 */ /* 0x0001e2000c101136 */
[C---:B------:R-:W-:Y:S02]  /*65570*/  LOP3.LUT P1, RZ, R4.reuse, 0x8000000, RZ, 0xc0, !PT ;  /* 0x0800000004ff7812 */ /* 0x040fe4000782c0ff */
        /* <DEDUP_REMOVED lines=13> */
[C---:B------:R-:W-:Y:S02]  /*65650*/  LOP3.LUT P1, RZ, R4.reuse, 0x1000000, RZ, 0xc0, !PT ;  /* 0x0100000004ff7812 */ /* 0x040fe4000782c0ff */
[----:B0-----:R-:W-:Y:S01]  /*65660*/  PRMT R0, R57, 0x7772, RZ ;  /* 0x0000777239007816 */ /* 0x001fe200000000ff */
[----:B------:R-:W3:Y:S10]  /*65670*/  LDL.LU.64 R58, [R1+0x1740] ;  /* 0x00174000013a7983 */ /* 0x000ef40000300a00 */
[----:B----4-:R0:W-:Y:S01]  /*65680*/  @P1 STG.E.U8 desc[UR54][R52.64], R0 ;  /* 0x0000000034001986 */ /* 0x0101e2000c101136 */
        /* <DEDUP_REMOVED lines=27> */
[----:B------:R-:W4:Y:S04]  /*65840*/  LDL.LU R7, [R1+0x173c] ;  /* 0x00173c0001077983 */ /* 0x000f280000300800 */
[----:B------:R0:W-:Y:S02]  /*65850*/  @P5 STG.E.U8 desc[UR54][R44.64], R0 ;  /* 0x000000002c005986 */ /* 0x0001e4000c101136 */
[----:B0-----:R-:W-:-:S05]  /*65860*/  PRMT R0, R13, 0x7770, RZ ;  /* 0x000077700d007816 */ /* 0x001fca00000000ff */
[----:B--2---:R0:W-:Y:S04]  /*65870*/  @P6 STG.E.U8 desc[UR54][R60.64], R0 ;  /* 0x000000003c006986 */ /* 0x0041e8000c101136 */
[----:B0-----:R-:W2:Y:S04]  /*65880*/  LDL.LU.64 R60, [R1+0xae0] ;  /* 0x000ae000013c7983 */ /* 0x001ea80000300a00 */
[----:B------:R-:W3:Y:S04]  /*65890*/  LDL.LU.64 R14, [R1+0xad8] ;  /* 0x000ad800010e7983 */ /* 0x000ee80000300a00 */
[----:B------:R-:W3:Y:S04]  /*658a0*/  LDL.LU.64 R10, [R1+0xac8] ;  /* 0x000ac800010a7983 */ /* 0x000ee80000300a00 */
[----:B------:R-:W3:Y:S04]  /*658b0*/  LDL.LU.64 R8, [R1+0xac0] ;  /* 0x000ac00001087983 */ /* 0x000ee80000300a00 */
[----:B------:R-:W3:Y:S04]  /*658c0*/  LDL.LU.64 R46, [R1+0xab8] ;  /* 0x000ab800012e7983 */ /* 0x000ee80000300a00 */
[----:B------:R-:W3:Y:S04]  /*658d0*/  LDL.LU.64 R44, [R1+0xab0] ;  /* 0x000ab000012c7983 */ /* 0x000ee80000300a00 */
[----:B------:R-:W3:Y:S01]  /*658e0*/  LDL.LU R57, [R1+0x30] ;  /* 0x0000300001397983 */ /* 0x000ee20000300800 */
[----:B------:R-:W-:-:S02]  /*658f0*/  LOP3.LUT P3, RZ, R6, 0x20, RZ, 0xc0, !PT ;  /* 0x0000002006ff7812 */ /* 0x000fc4000786c0ff */
[----:B------:R-:W-:Y:S02]  /*65900*/  PRMT R0, R13, 0x7771, RZ ;  /* 0x000077710d007816 */ /* 0x000fe400000000ff */
[----:B------:R-:W-:Y:S02]  /*65910*/  LOP3.LUT R4, R4, 0xffffefff, RZ, 0xc0, !PT ;  /* 0xffffefff04047812 */ /* 0x000fe400078ec0ff */
[C---:B------:R-:W-:Y:S02]  /*65920*/  LOP3.LUT P4, RZ, R6.reuse, 0x10, RZ, 0xc0, !PT ;  /* 0x0000001006ff7812 */ /* 0x040fe4000788c0ff */
[C---:B------:R-:W-:Y:S02]  /*65930*/  LOP3.LUT P5, RZ, R6.reuse, 0x4, RZ, 0xc0, !PT ;  /* 0x0000000406ff7812 */ /* 0x040fe400078ac0ff */
[----:B------:R-:W-:-:S03]  /*65940*/  LOP3.LUT P6, RZ, R6, 0x2, RZ, 0xc0, !PT ;  /* 0x0000000206ff7812 */ /* 0x000fc600078cc0ff */
[----:B--2---:R0:W-:Y:S04]  /*65950*/  @P3 STG.E.U8 desc[UR54][R60.64], R0 ;  /* 0x000000003c003986 */ /* 0x0041e8000c101136 */
[----:B0-----:R-:W2:Y:S01]  /*65960*/  LDL.LU.64 R60, [R1+0xaa8] ;  /* 0x000aa800013c7983 */ /* 0x001ea20000300a00 */
[----:B----4-:R-:W-:-:S03]  /*65970*/  LOP3.LUT P1, RZ, R7, 0x8000, RZ, 0xc0, !PT ;  /* 0x0000800007ff7812 */ /* 0x010fc6000782c0ff */
[----:B------:R-:W4:Y:S04]  /*65980*/  LDL.LU.64 R52, [R1+0xaa0] ;  /* 0x000aa00001347983 */ /* 0x000f280000300a00 */
[----:B------:R-:W4:Y:S04]  /*65990*/  LDL.LU.64 R54, [R1+0xa90] ;  /* 0x000a900001367983 */ /* 0x000f280000300a00 */
[----:B------:R-:W4:Y:S02]  /*659a0*/  LDL.LU.64 R22, [R1+0xa88] ;  /* 0x000a880001167983 */ /* 0x000f240000300a00 */
[----:B------:R-:W-:-:S02]  /*659b0*/  @P1 LOP3.LUT R4, R4, 0x1000, RZ, 0xfc, !PT ;  /* 0x0000100004041812 */ /* 0x000fc400078efcff */
[----:B------:R-:W-:Y:S01]  /*659c0*/  LOP3.LUT P1, RZ, R7, 0x40000, RZ, 0xc0, !PT ;  /* 0x0004000007ff7812 */ /* 0x000fe2000782c0ff */
[----:B------:R-:W4:Y:S01]  /*659d0*/  LDL.LU.64 R18, [R1+0xa80] ;  /* 0x000a800001127983 */ /* 0x000f220000300a00 */
[----:B------:R-:W-:Y:S02]  /*659e0*/  LOP3.LUT R4, R4, 0xffffdfff, RZ, 0xc0, !PT ;  /* 0xffffdfff04047812 */ /* 0x000fe400078ec0ff */
[----:B------:R-:W-:Y:S01]  /*659f0*/  PRMT R0, R13, 0x7772, RZ ;  /* 0x000077720d007816 */ /* 0x000fe200000000ff */
[----:B------:R-:W4:Y:S08]  /*65a00*/  LDL.LU.64 R16, [R1+0xa78] ;  /* 0x000a780001107983 */ /* 0x000f300000300a00 */
        /* <DEDUP_REMOVED lines=15> */
[----:B---3--:R0:W-:Y:S10]  /*65b00*/  @P4 STG.E.U8 desc[UR54][R14.64], R0 ;  /* 0x000000000e004986 */ /* 0x0081f4000c101136 */
[----:B------:R-:W-:-:S02]  /*65b10*/  @P1 LOP3.LUT R4, R4, 0x40000, RZ, 0xfc, !PT ;  /* 0x0004000004041812 */ /* 0x000fc400078efcff */
[----:B------:R-:W-:Y:S01]  /*65b20*/  LOP3.LUT P1, RZ, R7, 0x20000000, RZ, 0xc0, !PT ;  /* 0x2000000007ff7812 */ /* 0x000fe2000782c0ff */
[----:B0-----:R-:W3:Y:S01]  /*65b30*/  LDL.LU.64 R14, [R1+0xa70] ;  /* 0x000a7000010e7983 */ /* 0x001ee20000300a00 */
[----:B------:R-:W-:Y:S02]  /*65b40*/  LOP3.LUT R4, R4, 0xfff7ffff, RZ, 0xc0, !PT ;  /* 0xfff7ffff04047812 */ /* 0x000fe400078ec0ff */
[----:B------:R-:W-:Y:S02]  /*65b50*/  PRMT R0, R13, 0x7773, RZ ;  /* 0x000077730d007816 */ /* 0x000fe400000000ff */
[----:B------:R-:W3:Y:S04]  /*65b60*/  LDL.LU.64 R12, [R1+0xa68] ;  /* 0x000a6800010c7983 */ /* 0x000ee80000300a00 */
[----:B------:R0:W-:Y:S03]  /*65b70*/  @P5 STG.E.U8 desc[UR54][R10.64], R0 ;  /* 0x000000000a005986 */ /* 0x0001e6000c101136 */
[----:B------:R-:W-:-:S02]  /*65b80*/  @P1 LOP3.LUT R4, R4, 0x80000, RZ, 0xfc, !PT ;  /* 0x0008000004041812 */ /* 0x000fc400078efcff */
[----:B------:R-:W-:Y:S02]  /*65b90*/  LOP3.LUT P1, RZ, R7, 0x80000000, RZ, 0xc0, !PT ;  /* 0x8000000007ff7812 */ /* 0x000fe4000782c0ff */
[C---:B0-----:R-:W-:Y:S01]  /*65ba0*/  PRMT R0, R57.reuse, 0x7770, RZ ;  /* 0x0000777039007816 */ /* 0x041fe200000000ff */
[----:B------:R-:W3:Y:S04]  /*65bb0*/  LDL.LU.64 R10, [R1+0xa58] ;  /* 0x000a5800010a7983 */ /* 0x000ee80000300a00 */
[----:B------:R0:W-:Y:S02]  /*65bc0*/  @P6 STG.E.U8 desc[UR54][R8.64], R0 ;  /* 0x0000000008006986 */ /* 0x0001e4000c101136 */
[----:B0-----:R-:W-:Y:S02]  /*65bd0*/  PRMT R0, R57, 0x7771, RZ ;  /* 0x0000777139007816 */ /* 0x001fe400000000ff */
[----:B------:R-:W3:Y:S04]  /*65be0*/  LDL.LU.64 R8, [R1+0xa50] ;  /* 0x000a500001087983 */ /* 0x000ee80000300a00 */
[----:B------:R0:W-:Y:S01]  /*65bf0*/  @P1 STG.E.U8 desc[UR54][R46.64], R0 ;  /* 0x000000002e001986 */ /* 0x0001e2000c101136 */
[----:B------:R-:W-:-:S02]  /*65c00*/  LOP3.LUT P1, RZ, R4, 0x80000, RZ, 0xc0, !PT ;  /* 0x0008000004ff7812 */ /* 0x000fc4000782c0ff */
[----:B0-----:R-:W-:Y:S01]  /*65c10*/  PRMT R0, R57, 0x7772, RZ ;  /* 0x0000777239007816 */ /* 0x001fe200000000ff */
[----:B------:R-:W3:Y:S10]  /*65c20*/  LDL.LU.64 R46, [R1+0xa40] ;  /* 0x000a4000012e7983 */ /* 0x000ef40000300a00 */
        /* <DEDUP_REMOVED lines=21> */
[----:B0-----:R-:W-:-:S11]  /*65d80*/  PRMT R0, R59, 0x7770, RZ ;  /* 0x000077703b007816 */ /* 0x001fd600000000ff */
[----:B------:R0:W-:Y:S01]  /*65d90*/  @P1 STG.E.U8 desc[UR54][R16.64], R0 ;  /* 0x0000000010001986 */ /* 0x0001e2000c101136 */
[----:B------:R-:W-:Y:S02]  /*65da0*/  LOP3.LUT P1, RZ, R4, 0x1000, RZ, 0xc0, !PT ;  /* 0x0000100004ff7812 */ /* 0x000fe4000782c0ff */
[----:B------:R-:W-:Y:S02]  /*65db0*/  LOP3.LUT P0, RZ, R7, 0x1000, RZ, 0xc0, !PT ;  /* 0x0000100007ff7812 */ /* 0x000fe4000780c0ff */
[----:B0-----:R-:W-:-:S09]  /*65dc0*/  PRMT R0, R59, 0x7771, RZ ;  /* 0x000077713b007816 */ /* 0x001fd200000000ff */
[----:B---3--:R0:W-:Y:S01]  /*65dd0*/  @P1 STG.E.U8 desc[UR54][R14.64], R0 ;  /* 0x000000000e001986 */ /* 0x0081e2000c101136 */
        /* <DEDUP_REMOVED lines=26> */
[----:B----4-:R-:W-:-:S13]  /*65f80*/  LOP3.LUT P1, RZ, R48, 0x2000, RZ, 0xc0, !PT ;  /* 0x0000200030ff7812 */ /* 0x010fda000782c0ff */
        /* <DEDUP_REMOVED lines=12> */
[----:B------:R-:W4:Y:S01]  /*66050*/  LDL.LU.64 R22, [R1+0x9d0] ;  /* 0x0009d00001167983 */ /* 0x000f220000300a00 */
[----:B------:R-:W-:Y:S02]  /*66060*/  @P1 LOP3.LUT R4, R4, 0x80, RZ, 0xfc, !PT ;  /* 0x0000008004041812 */ /* 0x000fe400078efcff */
[----:B------:R-:W-:Y:S01]  /*66070*/  LOP3.LUT P1, RZ, R48, 0x200000, RZ, 0xc0, !PT ;  /* 0x0020000030ff7812 */ /* 0x000fe2000782c0ff */
[----:B------:R-:W4:Y:S01]  /*66080*/  LDL.LU R19, [R1+0x18] ;  /* 0x0000180001137983 */ /* 0x000f220000300800 */
[----:B------:R-:W-:-:S03]  /*66090*/  LOP3.LUT R4, R4, 0xfffffeff, RZ, 0xc0, !PT ;  /* 0xfffffeff04047812 */ /* 0x000fc600078ec0ff */
[----:B------:R-:W4:Y:S04]  /*660a0*/  LDL.LU.64 R16, [R1+0x9c0] ;  /* 0x0009c00001107983 */ /* 0x000f280000300a00 */
[----:B------:R-:W4:Y:S04]  /*660b0*/  LDL.LU.64 R52, [R1+0x9b8] ;  /* 0x0009b80001347983 */ /* 0x000f280000300a00 */
[----:B------:R-:W-:Y:S01]  /*660c0*/  @P1 LOP3.LUT R4, R4, 0x100, RZ, 0xfc, !PT ;  /* 0x0000010004041812 */ /* 0x000fe200078efcff */
[----:B------:R-:W4:Y:S01]  /*660d0*/  LDL.LU.64 R54, [R1+0x9b0] ;  /* 0x0009b00001367983 */ /* 0x000f220000300a00 */
[----:B------:R-:W-:-:S02]  /*660e0*/  LOP3.LUT P1, RZ, R48, 0x400000, RZ, 0xc0, !PT ;  /* 0x0040000030ff7812 */ /* 0x000fc4000782c0ff */
[----:B------:R-:W-:Y:S01]  /*660f0*/  LOP3.LUT R4, R4, 0xfffffdff, RZ, 0xc0, !PT ;  /* 0xfffffdff04047812 */ /* 0x000fe200078ec0ff */
[----:B------:R-:W4:Y:S10]  /*66100*/  LDL.LU.64 R14, [R1+0x9a8] ;  /* 0x0009a800010e7983 */ /* 0x000f340000300a00 */
[----:B------:R-:W-:-:S02]  /*66110*/  @P1 LOP3.LUT R4, R4, 0x200, RZ, 0xfc, !PT ;  /* 0x0000020004041812 */ /* 0x000fc400078efcff */
[----:B------:R-:W-:Y:S02]  /*66120*/  LOP3.LUT P1, RZ, R48, 0x1000000, RZ, 0xc0, !PT ;  /* 0x0100000030ff7812 */ /* 0x000fe4000782c0ff */
[----:B------:R-:W-:Y:S02]  /*66130*/  LOP3.LUT R4, R4, 0xfffffbff, RZ, 0xc0, !PT ;  /* 0xfffffbff04047812 */ /* 0x000fe400078ec0ff */
[----:B------:R-:W-:Y:S02]  /*66140*/  LOP3.LUT P4, RZ, R7, 0x2, RZ, 0xc0, !PT ;  /* 0x0000000207ff7812 */ /* 0x000fe4000788c0ff */
[----:B------:R-:W-:Y:S02]  /*66150*/  LOP3.LUT P5, RZ, R48, 0x80000000, RZ, 0xc0, !PT ;  /* 0x8000000030ff7812 */ /* 0x000fe400078ac0ff */
[----:B------:R-:W-:-:S05]  /*66160*/  PRMT R0, R9, 0x7771, RZ ;  /* 0x0000777109007816 */ /* 0x000fca00000000ff */
[----:B------:R-:W-:Y:S02]  /*66170*/  @P1 LOP3.LUT R4, R4, 0x400, RZ, 0xfc, !PT ;  /* 0x0000040004041812 */ /* 0x000fe400078efcff */
[C---:B------:R-:W-:Y:S02]  /*66180*/  LOP3.LUT P1, RZ, R48.reuse, 0x2000000, RZ, 0xc0, !PT ;  /* 0x0200000030ff7812 */ /* 0x040fe4000782c0ff */
[----:B------:R-:W-:Y:S01]  /*66190*/  LOP3.LUT P6, RZ, R48, 0x20000000, RZ, 0xc0, !PT ;  /* 0x2000000030ff7812 */ /* 0x000fe200078cc0ff */
[----:B---3--:R0:W-:Y:S01]  /*661a0*/  @P4 STG.E.U8 desc[UR54][R12.64], R0 ;  /* 0x000000000c004986 */ /* 0x0081e2000c101136 */
[----:B------:R-:W-:Y:S02]  /*661b0*/  LOP3.LUT R4, R4, 0xfffff7ff, RZ, 0xc0, !PT ;  /* 0xfffff7ff04047812 */ /* 0x000fe400078ec0ff */
[----:B0-----:R-:W-:Y:S01]  /*661c0*/  PRMT R0, R9, 0x7772, RZ ;  /* 0x0000777209007816 */ /* 0x001fe200000000ff */
[----:B------:R-:W3:Y:S06]  /*661d0*/  LDL.LU.64 R12, [R1+0x9a0] ;  /* 0x0009a000010c7983 */ /* 0x000eec0000300a00 */
[----:B------:R-:W-:-:S02]  /*661e0*/  @P1 LOP3.LUT R4, R4, 0x800, RZ, 0xfc, !PT ;  /* 0x0000080004041812 */ /* 0x000fc400078efcff */
[----:B------:R-:W-:Y:S01]  /*661f0*/  LOP3.LUT P1, RZ, R48, 0x10000000, RZ, 0xc0, !PT ;  /* 0x1000000030ff7812 */ /* 0x000fe2000782c0ff */
[----:B------:R0:W-:Y:S02]  /*66200*/  @P5 STG.E.U8 desc[UR54][R10.64], R0 ;  /* 0x000000000a005986 */ /* 0x0001e4000c101136 */
[----:B0-----:R-:W-:Y:S02]  /*66210*/  PRMT R0, R9, 0x7773, RZ ;  /* 0x0000777309007816 */ /* 0x001fe400000000ff */
[----:B------:R-:W3:Y:S04]  /*66220*/  LDL.LU.64 R10, [R1+0x998] ;  /* 0x00099800010a7983 */ /* 0x000ee80000300a00 */
[----:B------:R0:W-:Y:S04]  /*66230*/  @P6 STG.E.U8 desc[UR54][R46.64], R0 ;  /* 0x000000002e006986 */ /* 0x0001e8000c101136 */
[----:B------:R-:W3:Y:S01]  /*66240*/  LDL.LU.64 R8, [R1+0x990] ;  /* 0x0009900001087983 */ /* 0x000ee20000300a00 */
[----:B0-----:R-:W-:-:S03]  /*66250*/  PRMT R0, R18, 0x7770, RZ ;  /* 0x0000777012007816 */ /* 0x001fc600000000ff */
[----:B------:R-:W3:Y:S04]  /*66260*/  LDL.LU.64 R46, [R1+0x538] ;  /* 0x00053800012e7983 */ /* 0x000ee80000300a00 */
[----:B------:R0:W-:Y:S01]  /*66270*/  @P1 STG.E.U8 desc[UR54][R44.64], R0 ;  /* 0x000000002c001986 */ /* 0x0001e2000c101136 */
[----:B------:R-:W-:Y:S02]  /*66280*/  LOP3.LUT P1, RZ, R4, 0x800, RZ, 0xc0, !PT ;  /* 0x0000080004ff7812 */ /* 0x000fe4000782c0ff */
        /* <DEDUP_REMOVED lines=11> */
[C---:B------:R-:W-:Y:S02]  /*66340*/  LOP3.LUT P1, RZ, R4.reuse, 0x100, RZ, 0xc0, !PT ;  /* 0x0000010004ff7812 */ /* 0x040fe4000782c0ff */
[----:B0-----:R-:W-:Y:S01]  /*66350*/  PRMT R0, R19, 0x7770, RZ ;  /* 0x0000777013007816 */ /* 0x001fe200000000ff */
[----:B------:R-:W4:Y:S10]  /*66360*/  LDL.LU.64 R22, [R1+0x1730] ;  /* 0x0017300001167983 */ /* 0x000f340000300a00 */
[----:B------:R0:W-:Y:S01]  /*66370*/  @P1 STG.E.U8 desc[UR54][R16.64], R0 ;  /* 0x0000000010001986 */ /* 0x0001e2000c101136 */
[----:B------:R-:W-:-:S02]  /*66380*/  LOP3.LUT P1, RZ, R4, 0x80, RZ, 0xc0, !PT ;  /* 0x0000008004ff7812 */ /* 0x000fc4000782c0ff */
        /* <DEDUP_REMOVED lines=13> */
[----:B---3--:R0:W-:Y:S01]  /*66460*/  @P1 STG.E.U8 desc[UR54][R12.64], R0 ;  /* 0x000000000c001986 */ /* 0x0081e2000c101136 */
[----:B------:R-:W-:Y:S02]  /*66470*/  LOP3.LUT P3, RZ, R48, 0x80, RZ, 0xc0, !PT ;  /* 0x0000008030ff7812 */ /* 0x000fe4000786c0ff */
[----:B0-----:R-:W-:-:S05]  /*66480*/  PRMT R0, R49, 0x7771, RZ ;  /* 0x0000777131007816 */ /* 0x001fca00000000ff */
[----:B------:R0:W-:Y:S01]  /*66490*/  @P2 STG.E.U8 desc[UR54][R10.64], R0 ;  /* 0x000000000a002986 */ /* 0x0001e2000c101136 */
[----:B------:R-:W-:Y:S02]  /*664a0*/  LOP3.LUT P4, RZ, R48, 0x40, RZ, 0xc0, !PT ;  /* 0x0000004030ff7812 */ /* 0x000fe4000788c0ff */
[----:B0-----:R-:W-:-:S05]  /*664b0*/  PRMT R0, R49, 0x7772, RZ ;  /* 0x0000777231007816 */ /* 0x001fca00000000ff */
[----:B------:R0:W-:Y:S01]  /*664c0*/  @P0 STG.E.U8 desc[UR54][R8.64], R0 ;  /* 0x0000000008000986 */ /* 0x0001e2000c101136 */
[C---:B------:R-:W-:Y:S02]  /*664d0*/  LOP3.LUT P5, RZ, R48.reuse, 0x8, RZ, 0xc0, !PT ;  /* 0x0000000830ff7812 */ /* 0x040fe400078ac0ff */
[----:B0-----:R-:W-:Y:S02]  /*664e0*/  PRMT R0, R49, 0x7773, RZ ;  /* 0x0000777331007816 */ /* 0x001fe400000000ff */
[----:B------:R-:W-:Y:S01]  /*664f0*/  LOP3.LUT P6, RZ, R48, 0x4, RZ, 0xc0, !PT ;  /* 0x0000000430ff7812 */ /* 0x000fe200078cc0ff */
[----:B------:R-:W3:Y:S04]  /*66500*/  LDL.LU R49, [R1+0x1724] ;  /* 0x0017240001317983 */ /* 0x000ee80000300800 */
[----:B------:R0:W-:Y:S02]  /*66510*/  @P3 STG.E.U8 desc[UR54][R46.64], R0 ;  /* 0x000000002e003986 */ /* 0x0001e4000c101136 */
        /* <DEDUP_REMOVED lines=8> */
[----:B------:R-:W4:Y:S04]  /*665a0*/  LDL.LU.64 R46, [R1+0x478] ;  /* 0x00047800012e7983 */ /* 0x000f280000300a00 */
[----:B------:R-:W4:Y:S04]  /*665b0*/  LDL.LU.64 R14, [R1+0x470] ;  /* 0x00047000010e7983 */ /* 0x000f280000300a00 */
[----:B------:R-:W4:Y:S04]  /*665c0*/  LDL.LU R11, [R1+0x4] ;  /* 0x00000400010b7983 */ /* 0x000f280000300800 */
[----:B------:R-:W4:Y:S04]  /*665d0*/  LDL.LU.64 R8, [R1+0x430] ;  /* 0x0004300001087983 */ /* 0x000f280000300a00 */
[----:B------:R-:W4:Y:S04]  /*665e0*/  LDL.LU.64 R58, [R1+0x418] ;  /* 0x00041800013a7983 */ /* 0x000f280000300a00 */
[----:B------:R-:W4:Y:S01]  /*665f0*/  LDL.LU R51, [R1+0x8] ;  /* 0x0000080001337983 */ /* 0x000f220000300800 */
[----:B------:R-:W-:-:S02]  /*66600*/  LOP3.LUT P3, RZ, R48, 0x1, RZ, 0xc0, !PT ;  /* 0x0000000130ff7812 */ /* 0x000fc4000786c0ff */
[----:B------:R-:W-:Y:S02]  /*66610*/  PRMT R0, R50, 0x7773, RZ ;  /* 0x0000777332007816 */ /* 0x000fe400000000ff */
[----:B------:R-:W4:Y:S01]  /*66620*/  LDL.LU R50, [R1+0x1720] ;  /* 0x0017200001327983 */ /* 0x000f220000300800 */
[C---:B---3--:R-:W-:Y:S02]  /*66630*/  LOP3.LUT P4, RZ, R49.reuse, 0x80000000, RZ, 0xc0, !PT ;  /* 0x8000000031ff7812 */ /* 0x048fe4000788c0ff */
[----:B------:R-:W-:Y:S02]  /*66640*/  LOP3.LUT P1, RZ, R49, 0x400, RZ, 0xc0, !PT ;  /* 0x0000040031ff7812 */ /* 0x000fe4000782c0ff */
[----:B------:R-:W-:-:S04]  /*66650*/  LOP3.LUT R2, R2, 0xefffffff, RZ, 0xc0, !PT ;  /* 0xefffffff02027812 */ /* 0x000fc800078ec0ff */
[----:B--2---:R0:W-:Y:S04]  /*66660*/  @P3 STG.E.U8 desc[UR54][R60.64], R0 ;  /* 0x000000003c003986 */ /* 0x0041e8000c101136 */
[----:B0-----:R-:W2:Y:S04]  /*66670*/  LDL.LU.64 R60, [R1+0x3f0] ;  /* 0x0003f000013c7983 */ /* 0x001ea80000300a00 */
[----:B------:R-:W3:Y:S01]  /*66680*/  LDL.LU.64 R18, [R1+0x3d8] ;  /* 0x0003d80001127983 */ /* 0x000ee20000300a00 */
[----:B----4-:R-:W-:-:S03]  /*66690*/  PRMT R0, R11, 0x7770, RZ ;  /* 0x000077700b007816 */ /* 0x010fc600000000ff */
[----:B------:R-:W4:Y:S04]  /*666a0*/  LDL.LU.64 R12, [R1+0x3b0] ;  /* 0x0003b000010c7983 */ /* 0x000f280000300a00 */
[----:B------:R0:W-:Y:S04]  /*666b0*/  @P4 STG.E.U8 desc[UR54][R44.64], R0 ;  /* 0x000000002c004986 */ /* 0x0001e8000c101136 */
[----:B0-----:R-:W4:Y:S04]  /*666c0*/  LDL.LU.64 R44, [R1+0x398] ;  /* 0x00039800012c7983 */ /* 0x001f280000300a00 */
[----:B------:R-:W4:Y:S01]  /*666d0*/  LDL.LU R57, [R1+0xc] ;  /* 0x00000c0001397983 */ /* 0x000f220000300800 */
        /* <DEDUP_REMOVED lines=16> */
[C---:B------:R-:W-:Y:S02]  /*667e0*/  LOP3.LUT P1, RZ, R49.reuse, 0x200000, RZ, 0xc0, !PT ;  /* 0x0020000031ff7812 */ /* 0x040fe4000782c0ff */
[----:B------:R-:W-:Y:S02]  /*667f0*/  LOP3.LUT R4, R4, 0xfffffffb, RZ, 0xc0, !PT ;  /* 0xfffffffb04047812 */ /* 0x000fe400078ec0ff */
[----:B------:R-:W-:-:S09]  /*66800*/  LOP3.LUT P6, RZ, R49, 0x20000000, RZ, 0xc0, !PT ;  /* 0x2000000031ff7812 */ /* 0x000fd200078cc0ff */
[----:B------:R-:W-:Y:S02]  /*66810*/  @P1 LOP3.LUT R4, R4, 0x4, RZ, 0xfc, !PT ;  /* 0x0000000404041812 */ /* 0x000fe400078efcff */
[C---:B------:R-:W-:Y:S02]  /*66820*/  LOP3.LUT P1, RZ, R49.reuse, 0x800000, RZ, 0xc0, !PT ;  /* 0x0080000031ff7812 */ /* 0x040fe4000782c0ff */
[----:B------:R-:W-:Y:S02]  /*66830*/  LOP3.LUT P5, RZ, R49, 0x8000000, RZ, 0xc0, !PT ;  /* 0x0800000031ff7812 */ /* 0x000fe400078ac0ff */
[----:B------:R-:W-:Y:S02]  /*66840*/  LOP3.LUT R4, R4, 0xfffffff7, RZ, 0xc0, !PT ;  /* 0xfffffff704047812 */ /* 0x000fe400078ec0ff */
[----:B------:R-:W-:-:S05]  /*66850*/  PRMT R0, R11, 0x7771, RZ ;  /* 0x000077710b007816 */ /* 0x000fca00000000ff */
[----:B------:R0:W-:Y:S02]  /*66860*/  @P6 STG.E.U8 desc[UR54][R46.64], R0 ;  /* 0x000000002e006986 */ /* 0x0001e4000c101136 */
[----:B------:R-:W-:Y:S02]  /*66870*/  @P1 LOP3.LUT R4, R4, 0x8, RZ, 0xfc, !PT ;  /* 0x0000000804041812 */ /* 0x000fe400078efcff */
[----:B------:R-:W-:Y:S02]  /*66880*/  LOP3.LUT P1, RZ, R49, 0x2000000, RZ, 0xc0, !PT ;  /* 0x0200000031ff7812 */ /* 0x000fe4000782c0ff */
[C---:B0-----:R-:W-:Y:S01]  /*66890*/  PRMT R0, R11.reuse, 0x7772, RZ ;  /* 0x000077720b007816 */ /* 0x041fe200000000ff */
[----:B------:R-:W4:Y:S04]  /*668a0*/  LDL.LU.64 R46, [R1+0x370] ;  /* 0x00037000012e7983 */ /* 0x000f280000300a00 */
[----:B------:R0:W-:Y:S04]  /*668b0*/  @P5 STG.E.U8 desc[UR54][R14.64], R0 ;  /* 0x000000000e005986 */ /* 0x0001e8000c101136 */
[----:B------:R-:W4:Y:S04]  /*668c0*/  LDL.LU.64 R52, [R1+0x330] ;  /* 0x0003300001347983 */ /* 0x000f280000300a00 */
[----:B------:R-:W4:Y:S01]  /*668d0*/  LDL.LU.64 R54, [R1+0x318] ;  /* 0x0003180001367983 */ /* 0x000f220000300a00 */
[----:B0-----:R-:W-:-:S03]  /*668e0*/  PRMT R0, R11, 0x7773, RZ ;  /* 0x000077730b007816 */ /* 0x001fc600000000ff */
[----:B------:R-:W4:Y:S04]  /*668f0*/  LDL.LU.64 R14, [R1+0x2f0] ;  /* 0x0002f000010e7983 */ /* 0x000f280000300a00 */
[----:B------:R0:W-:Y:S01]  /*66900*/  @P1 STG.E.U8 desc[UR54][R8.64], R0 ;  /* 0x0000000008001986 */ /* 0x0001e2000c101136 */
[----:B------:R-:W-:-:S03]  /*66910*/  LOP3.LUT P1, RZ, R4, 0x8, RZ, 0xc0, !PT ;  /* 0x0000000804ff7812 */ /* 0x000fc6000782c0ff */
[----:B------:R-:W4:Y:S01]  /*66920*/  LDL.LU.64 R10, [R1+0x2d8] ;  /* 0x0002d800010a7983 */ /* 0x000f220000300a00 */
[----:B0-----:R-:W-:-:S03]  /*66930*/  PRMT R0, R51, 0x7770, RZ ;  /* 0x0000777033007816 */ /* 0x001fc600000000ff */
[----:B------:R-:W4:Y:S06]  /*66940*/  LDL.LU.64 R8, [R1+0x2b0] ;  /* 0x0002b00001087983 */ /* 0x000f2c0000300a00 */
[----:B------:R0:W-:Y:S01]  /*66950*/  @P1 STG.E.U8 desc[UR54][R58.64], R0 ;  /* 0x000000003a001986 */ /* 0x0001e2000c101136 */
[C---:B------:R-:W-:Y:S02]  /*66960*/  LOP3.LUT P1, RZ, R4.reuse, 0x4, RZ, 0xc0, !PT ;  /* 0x0000000404ff7812 */ /* 0x040fe4000782c0ff */
[----:B0-----:R-:W-:Y:S01]  /*66970*/  PRMT R0, R51, 0x7771, RZ ;  /* 0x0000777133007816 */ /* 0x001fe200000000ff */
[----:B------:R-:W4:Y:S10]  /*66980*/  LDL.LU.64 R58, [R1+0x298] ;  /* 0x00029800013a7983 */ /* 0x000f340000300a00 */
[----:B--2---:R0:W-:Y:S01]  /*66990*/  @P1 STG.E.U8 desc[UR54][R60.64], R0 ;  /* 0x000000003c001986 */ /* 0x0041e2000c101136 */
[----:B------:R-:W-:-:S02]  /*669a0*/  LOP3.LUT P1, RZ, R4, 0x2, RZ, 0xc0, !PT ;  /* 0x0000000204ff7812 */ /* 0x000fc4000782c0ff */
[----:B0-----:R-:W-:Y:S01]  /*669b0*/  PRMT R0, R51, 0x7772, RZ ;  /* 0x0000777233007816 */ /* 0x001fe200000000ff */
[----:B------:R-:W2:Y:S10]  /*669c0*/  LDL.LU.64 R60, [R1+0x270] ;  /* 0x00027000013c7983 */ /* 0x000eb40000300a00 */
[----:B---3--:R0:W-:Y:S01]  /*669d0*/  @P1 STG.E.U8 desc[UR54][R18.64], R0 ;  /* 0x0000000012001986 */ /* 0x0081e2000c101136 */
[----:B------:R-:W-:-:S02]  /*669e0*/  LOP3.LUT P1, RZ, R4, 0x1, RZ, 0xc0, !PT ;  /* 0x0000000104ff7812 */ /* 0x000fc4000782c0ff */
[----:B0-----:R-:W-:Y:S01]  /*669f0*/  PRMT R0, R51, 0x7773, RZ ;  /* 0x0000777333007816 */ /* 0x001fe200000000ff */
[----:B------:R-:W3:Y:S04]  /*66a00*/  LDL.LU.64 R18, [R1+0x1718] ;  /* 0x0017180001127983 */ /* 0x000ee80000300a00 */
[----:B------:R-:W2:Y:S06]  /*66a10*/  LDL.LU.64 R4, [R1+0x358] ;  /* 0x0003580001047983 */ /* 0x000eac0000300a00 */
[----:B----4-:R0:W-:Y:S01]  /*66a20*/  @P1 STG.E.U8 desc[UR54][R12.64], R0 ;  /* 0x000000000c001986 */ /* 0x0101e2000c101136 */
[----:B------:R-:W-:-:S02]  /*66a30*/  LOP3.LUT P1, RZ, R2, 0x80000000, RZ, 0xc0, !PT ;  /* 0x8000000002ff7812 */ /* 0x000fc4000782c0ff */
[----:B0-----:R-:W-:Y:S01]  /*66a40*/  PRMT R0, R57, 0x7770, RZ ;  /* 0x0000777039007816 */ /* 0x001fe200000000ff */
[----:B------:R-:W4:Y:S10]  /*66a50*/  LDL.LU.64 R12, [R1+0x1710] ;  /* 0x00171000010c7983 */ /* 0x000f340000300a00 */
[----:B------:R0:W-:Y:S04]  /*66a60*/  @P1 STG.E.U8 desc[UR54][R44.64], R0 ;  /* 0x000000002c001986 */ /* 0x0001e8000c101136 */
[----:B0-----:R-:W3:Y:S01]  /*66a70*/  LDL.LU.64 R44, [R1+0x1708] ;  /* 0x00170800012c7983 */ /* 0x001ee20000300a00 */
[----:B------:R-:W-:-:S02]  /*66a80*/  LOP3.LUT P1, RZ, R2, 0x40000000, RZ, 0xc0, !PT ;  /* 0x4000000002ff7812 */ /* 0x000fc4000782c0ff */
[----:B------:R-:W-:Y:S02]  /*66a90*/  PRMT R0, R57, 0x7771, RZ ;  /* 0x0000777139007816 */ /* 0x000fe400000000ff */
[C---:B------:R-:W-:Y:S02]  /*66aa0*/  LOP3.LUT P2, RZ, R49.reuse, 0x200, RZ, 0xc0, !PT ;  /* 0x0000020031ff7812 */ /* 0x040fe4000784c0ff */
[C---:B------:R-:W-:Y:S02]  /*66ab0*/  LOP3.LUT P0, RZ, R49.reuse, 0x80, RZ, 0xc0, !PT ;  /* 0x0000008031ff7812 */ /* 0x040fe4000780c0ff */
[C---:B------:R-:W-:Y:S02]  /*66ac0*/  LOP3.LUT P3, RZ, R49.reuse, 0x20, RZ, 0xc0, !PT ;  /* 0x0000002031ff7812 */ /* 0x040fe4000786c0ff */
[----:B------:R-:W-:-:S03]  /*66ad0*/  LOP3.LUT P4, RZ, R49, 0x8, RZ, 0xc0, !PT ;  /* 0x0000000831ff7812 */ /* 0x000fc6000788c0ff */
        /* <DEDUP_REMOVED lines=8> */
[----:B------:R3:W-:Y:S02]  /*66b60*/  @P1 STG.E.U8 desc[UR54][R52.64], R0 ;  /* 0x0000000034001986 */ /* 0x0007e4000c101136 */
[----:B---3--:R-:W-:-:S05]  /*66b70*/  PRMT R0, R44, 0x7770, RZ ;  /* 0x000077702c007816 */ /* 0x008fca00000000ff */
[----:B------:R0:W-:Y:S02]  /*66b80*/  @P2 STG.E.U8 desc[UR54][R54.64], R0 ;  /* 0x0000000036002986 */ /* 0x0001e4000c101136 */
[----:B0-----:R-:W-:-:S05]  /*66b90*/  PRMT R0, R44, 0x7771, RZ ;  /* 0x000077712c007816 */ /* 0x001fca00000000ff */
[----:B------:R0:W-:Y:S02]  /*66ba0*/  @P0 STG.E.U8 desc[UR54][R14.64], R0 ;  /* 0x000000000e000986 */ /* 0x0001e4000c101136 */
[C---:B0-----:R-:W-:Y:S02]  /*66bb0*/  PRMT R0, R44.reuse, 0x7772, RZ ;  /* 0x000077722c007816 */ /* 0x041fe400000000ff */
[----:B------:R-:W-:-:S03]  /*66bc0*/  PRMT R44, R44, 0x7773, RZ ;  /* 0x000077732c2c7816 */ /* 0x000fc600000000ff */
[----:B------:R-:W-:Y:S04]  /*66bd0*/  @P3 STG.E.U8 desc[UR54][R10.64], R0 ;  /* 0x000000000a003986 */ /* 0x000fe8000c101136 */
[----:B------:R0:W-:Y:S04]  /*66be0*/  @P4 STG.E.U8 desc[UR54][R8.64], R44 ;  /* 0x0000002c08004986 */ /* 0x0001e8000c101136 */
[----:B0-----:R-:W3:Y:S04]  /*66bf0*/  LDL.LU.64 R8, [R1+0x250] ;  /* 0x0002500001087983 */ /* 0x001ee80000300a00 */
[----:B------:R-:W4:Y:S04]  /*66c00*/  LDL.LU.64 R52, [R1+0x290] ;  /* 0x0002900001347983 */ /* 0x000f280000300a00 */
[----:B------:R-:W4:Y:S04]  /*66c10*/  LDL.LU.64 R54, [R1+0x278] ;  /* 0x0002780001367983 */ /* 0x000f280000300a00 */
[----:B------:R-:W4:Y:S01]  /*66c20*/  LDL.LU.64 R14, [R1+0x2d0] ;  /* 0x0002d000010e7983 */ /* 0x000f220000300a00 */
[----:B------:R-:W-:-:S02]  /*66c30*/  LOP3.LUT P6, RZ, R49, 0x2, RZ, 0xc0, !PT ;  /* 0x0000000231ff7812 */ /* 0x000fc400078cc0ff */
[----:B------:R-:W-:Y:S01]  /*66c40*/  LOP3.LUT P5, RZ, R50, 0x80000000, RZ, 0xc0, !PT ;  /* 0x8000000032ff7812 */ /* 0x000fe200078ac0ff */
[----:B------:R-:W4:Y:S01]  /*66c50*/  LDL.LU.64 R10, [R1+0x2b8] ;  /* 0x0002b800010a7983 */ /* 0x000f220000300a00 */
[----:B------:R-:W-:-:S09]  /*66c60*/  PRMT R0, R45, 0x7770, RZ ;  /* 0x000077702d007816 */ /* 0x000fd200000000ff */
[----:B------:R0:W-:Y:S02]  /*66c70*/  @P6 STG.E.U8 desc[UR54][R58.64], R0 ;  /* 0x000000003a006986 */ /* 0x0001e4000c101136 */
[----:B0-----:R-:W-:-:S05]  /*66c80*/  PRMT R0, R45, 0x7771, RZ ;  /* 0x000077712d007816 */ /* 0x001fca00000000ff */
[----:B------:R0:W-:Y:S04]  /*66c90*/  @P5 STG.E.U8 desc[UR54][R60.64], R0 ;  /* 0x000000003c005986 */ /* 0x0001e8000c101136 */
[----:B0-----:R-:W4:Y:S01]  /*66ca0*/  LDL.LU.64 R60, [R1+0x310] ;  /* 0x00031000013c7983 */ /* 0x001f220000300a00 */
[C---:B------:R-:W-:Y:S02]  /*66cb0*/  LOP3.LUT P6, RZ, R50.reuse, 0x20000000, RZ, 0xc0, !PT ;  /* 0x2000000032ff7812 */ /* 0x040fe400078cc0ff */
[----:B------:R-:W-:Y:S01]  /*66cc0*/  LOP3.LUT P5, RZ, R50, 0x8000000, RZ, 0xc0, !PT ;  /* 0x0800000032ff7812 */ /* 0x000fe200078ac0ff */
[----:B------:R-:W4:Y:S01]  /*66cd0*/  LDL.LU.64 R58, [R1+0x2f8] ;  /* 0x0002f800013a7983 */ /* 0x000f220000300a00 */
[C---:B------:R-:W-:Y:S02]  /*66ce0*/  PRMT R0, R45.reuse, 0x7772, RZ ;  /* 0x000077722d007816 */ /* 0x040fe400000000ff */
[----:B------:R-:W-:-:S02]  /*66cf0*/  PRMT R45, R45, 0x7773, RZ ;  /* 0x000077732d2d7816 */ /* 0x000fc400000000ff */
[----:B------:R-:W-:Y:S02]  /*66d00*/  LOP3.LUT P3, RZ, R50, 0x80, RZ, 0xc0, !PT ;  /* 0x0000008032ff7812 */ /* 0x000fe4000786c0ff */
[----:B------:R-:W-:-:S11]  /*66d10*/  LOP3.LUT R2, R2, 0xffefffff, RZ, 0xc0, !PT ;  /* 0xffefffff02027812 */ /* 0x000fd600078ec0ff */
[----:B------:R-:W-:Y:S02]  /*66d20*/  @P3 LOP3.LUT R2, R2, 0x100000, RZ, 0xfc, !PT ;  /* 0x0010000002023812 */ /* 0x000fe400078efcff */
[----:B------:R-:W-:Y:S02]  /*66d30*/  LOP3.LUT P3, RZ, R50, 0x200, RZ, 0xc0, !PT ;  /* 0x0000020032ff7812 */ /* 0x000fe4000786c0ff */
[----:B------:R-:W-:Y:S01]  /*66d40*/  LOP3.LUT R2, R2, 0xffdfffff, RZ, 0xc0, !PT ;  /* 0xffdfffff02027812 */ /* 0x000fe200078ec0ff */
[----:B--2---:R-:W-:Y:S04]  /*66d50*/  @P6 STG.E.U8 desc[UR54][R4.64], R0 ;  /* 0x0000000004006986 */ /* 0x004fe8000c101136 */
[----:B---3--:R0:W-:Y:S04]  /*66d60*/  @P5 STG.E.U8 desc[UR54][R8.64], R45 ;  /* 0x0000002d08005986 */ /* 0x0081e8000c101136 */
[----:B0-----:R-:W2:Y:S04]  /*66d70*/  LDL.LU.64 R8, [R1+0x350] ;  /* 0x0003500001087983 */ /* 0x001ea80000300a00 */
[----:B------:R-:W3:Y:S01]  /*66d80*/  LDL.LU.64 R44, [R1+0x338] ;  /* 0x00033800012c7983 */ /* 0x000ee20000300a00 */
[----:B------:R-:W-:-:S02]  /*66d90*/  @P3 LOP3.LUT R2, R2, 0x200000, RZ, 0xfc, !PT ;  /* 0x0020000002023812 */ /* 0x000fc400078efcff */
[----:B------:R-:W-:Y:S01]  /*66da0*/  LOP3.LUT P3, RZ, R50, 0x800, RZ, 0xc0, !PT ;  /* 0x0000080032ff7812 */ /* 0x000fe2000786c0ff */
[----:B------:R-:W3:Y:S01]  /*66db0*/  LDL.LU.64 R4, [R1+0x390] ;  /* 0x0003900001047983 */ /* 0x000ee20000300a00 */
        /* <DEDUP_REMOVED lines=15> */
[C---:B------:R-:W-:Y:S02]  /*66eb0*/  LOP3.LUT P3, RZ, R50.reuse, 0x100000, RZ, 0xc0, !PT ;  /* 0x0010000032ff7812 */ /* 0x040fe4000786c0ff */
[----:B------:R-:W-:Y:S02]  /*66ec0*/  LOP3.LUT P4, RZ, R50, 0x800000, RZ, 0xc0, !PT ;  /* 0x0080000032ff7812 */ /* 0x000fe4000788c0ff */
[----:B------:R-:W-:Y:S02]  /*66ed0*/  LOP3.LUT R2, R2, 0xf7ffffff, RZ, 0xc0, !PT ;  /* 0xf7ffffff02027812 */ /* 0x000fe400078ec0ff */
[----:B----4-:R-:W-:-:S05]  /*66ee0*/  PRMT R0, R46, 0x7770, RZ ;  /* 0x000077702e007816 */ /* 0x010fca00000000ff */
[----:B------:R0:W-:Y:S02]  /*66ef0*/  @P0 STG.E.U8 desc[UR54][R52.64], R0 ;  /* 0x0000000034000986 */ /* 0x0001e4000c101136 */
[----:B------:R-:W-:Y:S02]  /*66f00*/  @P3 LOP3.LUT R2, R2, 0x8000000, RZ, 0xfc, !PT ;  /* 0x0800000002023812 */ /* 0x000fe400078efcff */
[----:B------:R-:W-:Y:S02]  /*66f10*/  LOP3.LUT P3, RZ, R50, 0x400000, RZ, 0xc0, !PT ;  /* 0x0040000032ff7812 */ /* 0x000fe4000786c0ff */
[----:B0-----:R-:W-:-:S05]  /*66f20*/  PRMT R0, R46, 0x7771, RZ ;  /* 0x000077712e007816 */ /* 0x001fca00000000ff */
[----:B------:R0:W-:Y:S02]  /*66f30*/  @P4 STG.E.U8 desc[UR54][R54.64], R0 ;  /* 0x0000000036004986 */ /* 0x0001e4000c101136 */
[----:B0-----:R-:W-:-:S05]  /*66f40*/  PRMT R0, R46, 0x7772, RZ ;  /* 0x000077722e007816 */ /* 0x001fca00000000ff */
[----:B------:R0:W-:Y:S01]  /*66f50*/  @P3 STG.E.U8 desc[UR54][R14.64], R0 ;  /* 0x000000000e003986 */ /* 0x0001e2000c101136 */
[----:B------:R-:W-:Y:S02]  /*66f60*/  LOP3.LUT P3, RZ, R2, 0x8000000, RZ, 0xc0, !PT ;  /* 0x0800000002ff7812 */ /* 0x000fe4000786c0ff */
[----:B------:R-:W-:Y:S02]  /*66f70*/  PRMT R46, R46, 0x7773, RZ ;  /* 0x000077732e2e7816 */ /* 0x000fe400000000ff */
[----:B0-----:R-:W-:Y:S01]  /*66f80*/  PRMT R0, R47, 0x7770, RZ ;  /* 0x000077702f007816 */ /* 0x001fe200000000ff */
[----:B------:R-:W4:Y:S08]  /*66f90*/  LDL.LU.64 R14, [R1+0x378] ;  /* 0x00037800010e7983 */ /* 0x000f300000300a00 */
[----:B------:R0:W-:Y:S01]  /*66fa0*/  @P3 STG.E.U8 desc[UR54][R10.64], R46 ;  /* 0x0000002e0a003986 */ /* 0x0001e2000c101136 */
[----:B------:R-:W-:-:S03]  /*66fb0*/  LOP3.LUT P3, RZ, R2, 0x4000000, RZ, 0xc0, !PT ;  /* 0x0400000002ff7812 */ /* 0x000fc6000786c0ff */
[----:B------:R-:W4:Y:S04]  /*66fc0*/  LDL.LU.64 R52, [R1+0x3d0] ;  /* 0x0003d00001347983 */ /* 0x000f280000300a00 */
[----:B0-----:R-:W4:Y:S06]  /*66fd0*/  LDL.LU.64 R10, [R1+0x3b8] ;  /* 0x0003b800010a7983 */ /* 0x001f2c0000300a00 */
[----:B------:R0:W-:Y:S01]  /*66fe0*/  @P3 STG.E.U8 desc[UR54][R60.64], R0 ;  /* 0x000000003c003986 */ /* 0x0001e2000c101136 */
[----:B------:R-:W-:-:S02]  /*66ff0*/  LOP3.LUT P3, RZ, R2, 0x2000000, RZ, 0xc0, !PT ;  /* 0x0200000002ff7812 */ /* 0x000fc4000786c0ff */
[----:B0-----:R-:W-:Y:S01]  /*67000*/  PRMT R0, R47, 0x7771, RZ ;  /* 0x000077712f007816 */ /* 0x001fe200000000ff */
[----:B------:R-:W4:Y:S10]  /*67010*/  LDL.LU.64 R60, [R1+0x410] ;  /* 0x00041000013c7983 */ /* 0x000f340000300a00 */
[----:B------:R0:W-:Y:S01]  /*67020*/  @P3 STG.E.U8 desc[UR54][R58.64], R0 ;  /* 0x000000003a003986 */ /* 0x0001e2000c101136 */
[----:B------:R-:W-:-:S03]  /*67030*/  LOP3.LUT P3, RZ, R2, 0x1000000, RZ, 0xc0, !PT ;  /* 0x0100000002ff7812 */ /* 0x000fc6000786c0ff */
[----:B------:R-:W4:Y:S01]  /*67040*/  LDL.LU.64 R54, [R1+0x3f8] ;  /* 0x0003f80001367983 */ /* 0x000f220000300a00 */
[----:B0-----:R-:W-:-:S03]  /*67050*/  PRMT R0, R47, 0x7772, RZ ;  /* 0x000077722f007816 */ /* 0x001fc600000000ff */
[----:B------:R-:W4:Y:S04]  /*67060*/  LDL.LU.64 R58, [R1+0x458] ;  /* 0x00045800013a7983 */ /* 0x000f280000300a00 */
[----:B------:R-:W4:Y:S01]  /*67070*/  LDL.LU R51, [R1+0x24] ;  /* 0x0000240001337983 */ /* 0x000f220000300800 */
[----:B------:R-:W-:-:S03]  /*67080*/  PRMT R47, R47, 0x7773, RZ ;  /* 0x000077732f2f7816 */ /* 0x000fc600000000ff */
[----:B--2---:R0:W-:Y:S04]  /*67090*/  @P3 STG.E.U8 desc[UR54][R8.64], R0 ;  /* 0x0000000008003986 */ /* 0x0041e8000c101136 */
[----:B0-----:R-:W2:Y:S01]  /*670a0*/  LDL.LU.64 R8, [R1+0x16f8] ;  /* 0x0016f80001087983 */ /* 0x001ea20000300a00 */
[----:B------:R-:W-:-:S03]  /*670b0*/  LOP3.LUT P3, RZ, R2, 0x800000, RZ, 0xc0, !PT ;  /* 0x0080000002ff7812 */ /* 0x000fc6000786c0ff */
[----:B------:R-:W4:Y:S10]  /*670c0*/  LDL.LU R57, [R1+0x2c] ;  /* 0x00002c0001397983 */ /* 0x000f340000300800 */
[----:B---3--:R0:W-:Y:S04]  /*670d0*/  @P3 STG.E.U8 desc[UR54][R44.64], R47 ;  /* 0x0000002f2c003986 */ /* 0x0081e8000c101136 */
[----:B0-----:R-:W3:Y:S01]  /*670e0*/  LDL.LU.64 R46, [R1+0x450] ;  /* 0x00045000012e7983 */ /* 0x001ee20000300a00 */
[----:B------:R-:W-:-:S02]  /*670f0*/  LOP3.LUT P3, RZ, R2, 0x400000, RZ, 0xc0, !PT ;  /* 0x0040000002ff7812 */ /* 0x000fc4000786c0ff */
[C---:B------:R-:W-:Y:S01]  /*67100*/  LOP3.LUT P6, RZ, R50.reuse, 0x40, RZ, 0xc0, !PT ;  /* 0x0000004032ff7812 */ /* 0x040fe200078cc0ff */
[----:B------:R-:W3:Y:S01]  /*67110*/  LDL.LU.64 R44, [R1+0x498] ;  /* 0x00049800012c7983 */ /* 0x000ee20000300a00 */
[C---:B------:R-:W-:Y:S02]  /*67120*/  LOP3.LUT P5, RZ, R50.reuse, 0x20, RZ, 0xc0, !PT ;  /* 0x0000002032ff7812 */ /* 0x040fe400078ac0ff */
[C---:B------:R-:W-:Y:S02]  /*67130*/  LOP3.LUT P1, RZ, R50.reuse, 0x8, RZ, 0xc0, !PT ;  /* 0x0000000832ff7812 */ /* 0x040fe4000782c0ff */
[C---:B------:R-:W-:Y:S02]  /*67140*/  LOP3.LUT P0, RZ, R50.reuse, 0x4, RZ, 0xc0, !PT ;  /* 0x0000000432ff7812 */ /* 0x040fe4000780c0ff */
[----:B------:R-:W-:Y:S02]  /*67150*/  LOP3.LUT P2, RZ, R50, 0x2, RZ, 0xc0, !PT ;  /* 0x0000000232ff7812 */ /* 0x000fe4000784c0ff */
[----:B--2---:R-:W-:-:S05]  /*67160*/  PRMT R0, R8, 0x7770, RZ ;  /* 0x0000777008007816 */ /* 0x004fca00000000ff */
[----:B------:R0:W-:Y:S01]  /*67170*/  @P3 STG.E.U8 desc[UR54][R4.64], R0 ;  /* 0x0000000004003986 */ /* 0x0001e2000c101136 */
[----:B------:R-:W-:Y:S02]  /*67180*/  LOP3.LUT P3, RZ, R2, 0x200000, RZ, 0xc0, !PT ;  /* 0x0020000002ff7812 */ /* 0x000fe4000786c0ff */
[----:B0-----:R-:W-:Y:S01]  /*67190*/  PRMT R0, R8, 0x7771, RZ ;  /* 0x0000777108007816 */ /* 0x001fe200000000ff */
[----:B------:R-:W2:Y:S10]  /*671a0*/  LDL.LU.64 R4, [R1+0x490] ;  /* 0x0004900001047983 */ /* 0x000eb40000300a00 */
[----:B----4-:R0:W-:Y:S01]  /*671b0*/  @P3 STG.E.U8 desc[UR54][R14.64], R0 ;  /* 0x000000000e003986 */ /* 0x0101e2000c101136 */
[----:B------:R-:W-:-:S02]  /*671c0*/  LOP3.LUT P3, RZ, R2, 0x100000, RZ, 0xc0, !PT ;  /* 0x0010000002ff7812 */ /* 0x000fc4000786c0ff */
[C---:B0-----:R-:W-:Y:S01]  /*671d0*/  PRMT R0, R8.reuse, 0x7772, RZ ;  /* 0x0000777208007816 */ /* 0x041fe200000000ff */
[----:B------:R-:W4:Y:S01]  /*671e0*/  LDL.LU.64 R14, [R1+0x16f0] ;  /* 0x0016f000010e7983 */ /* 0x000f220000300a00 */
[----:B------:R-:W-:-:S09]  /*671f0*/  PRMT R8, R8, 0x7773, RZ ;  /* 0x0000777308087816 */ /* 0x000fd200000000ff */
[----:B------:R0:W-:Y:S04]  /*67200*/  @P3 STG.E.U8 desc[UR54][R52.64], R0 ;  /* 0x0000000034003986 */ /* 0x0001e8000c101136 */
[----:B------:R1:W-:Y:S04]  /*67210*/  @P6 STG.E.U8 desc[UR54][R10.64], R8 ;  /* 0x000000080a006986 */ /* 0x0003e8000c101136 */
[----:B0-----:R-:W2:Y:S04]  /*67220*/  LDL.LU.64 R52, [R1+0x4d8] ;  /* 0x0004d80001347983 */ /* 0x001ea80000300a00 */
[----:B-1----:R-:W2:Y:S01]  /*67230*/  LDL.LU.64 R10, [R1+0x16e8] ;  /* 0x0016e800010a7983 */ /* 0x002ea20000300a00 */
[----:B------:R-:W-:-:S05]  /*67240*/  PRMT R0, R9, 0x7770, RZ ;  /* 0x0000777009007816 */ /* 0x000fca00000000ff */
[----:B------:R0:W-:Y:S02]  /*67250*/  @P5 STG.E.U8 desc[UR54][R60.64], R0 ;  /* 0x000000003c005986 */ /* 0x0001e4000c101136 */
[C---:B0-----:R-:W-:Y:S02]  /*67260*/  PRMT R0, R9.reuse, 0x7771, RZ ;  /* 0x0000777109007816 */ /* 0x041fe400000000ff */
[----:B------:R-:W4:Y:S04]  /*67270*/  LDL.LU.64 R60, [R1+0x16e0] ;  /* 0x0016e000013c7983 */ /* 0x000f280000300a00 */
[----:B------:R0:W-:Y:S02]  /*67280*/  @P1 STG.E.U8 desc[UR54][R54.64], R0 ;  /* 0x0000000036001986 */ /* 0x0001e4000c101136 */
[----:B0-----:R-:W-:-:S02]  /*67290*/  PRMT R0, R9, 0x7772, RZ ;  /* 0x0000777209007816 */ /* 0x001fc400000000ff */
[----:B------:R-:W4:Y:S01]  /*672a0*/  LDL.LU.64 R54, [R1+0x528] ;  /* 0x0005280001367983 */ /* 0x000f220000300a00 */
[----:B------:R-:W-:-:S03]  /*672b0*/  PRMT R9, R9, 0x7773, RZ ;  /* 0x0000777309097816 */ /* 0x000fc600000000ff */
[----:B------:R0:W-:Y:S04]  /*672c0*/  @P0 STG.E.U8 desc[UR54][R58.64], R0 ;  /* 0x000000003a000986 */ /* 0x0001e8000c101136 */
[----:B---3--:R1:W-:Y:S04]  /*672d0*/  @P2 STG.E.U8 desc[UR54][R46.64], R9 ;  /* 0x000000092e002986 */ /* 0x0083e8000c101136 */
[----:B0-----:R-:W3:Y:S04]  /*672e0*/  LDL.LU.64 R58, [R1+0x16d8] ;  /* 0x0016d800013a7983 */ /* 0x001ee80000300a00 */
[----:B-1----:R-:W3:Y:S01]  /*672f0*/  LDL.LU.64 R8, [R1+0x4d0] ;  /* 0x0004d00001087983 */ /* 0x002ee20000300a00 */
[----:B------:R-:W-:-:S03]  /*67300*/  LOP3.LUT P4, RZ, R50, 0x1, RZ, 0xc0, !PT ;  /* 0x0000000132ff7812 */ /* 0x000fc6000788c0ff */
[----:B------:R-:W4:Y:S01]  /*67310*/  LDL.LU.64 R46, [R1+0x520] ;  /* 0x00052000012e7983 */ /* 0x000f220000300a00 */
[----:B------:R-:W-:Y:S01]  /*67320*/  ISETP.LT.AND P1, PT, R51, UR4, !P4 ;  /* 0x0000000433007c0c */ /* 0x000fe2000e721270 */
[----:B------:R-:W0:Y:S01]  /*67330*/  LDCU UR4, c[0x0][0x398] ;  /* 0x00007300ff0477ac */ /* 0x000e220008000800 */
[----:B------:R-:W-:Y:S02]  /*67340*/  LOP3.LUT P6, RZ, R2, 0x80000, RZ, 0xc0, !PT ;  /* 0x0008000002ff7812 */ /* 0x000fe400078cc0ff */
[----:B------:R-:W-:Y:S02]  /*67350*/  LOP3.LUT P3, RZ, R50, 0x10, RZ, 0xc0, !PT ;  /* 0x0000001032ff7812 */ /* 0x000fe4000786c0ff */
[----:B--2---:R-:W-:-:S07]  /*67360*/  PRMT R0, R10, 0x7770, RZ ;  /* 0x000077700a007816 */ /* 0x004fce00000000ff */
[----:B------:R1:W-:Y:S01]  /*67370*/  @P1 STG.E.U8 desc[UR54][R44.64], R0 ;  /* 0x000000002c001986 */ /* 0x0003e2000c101136 */
[----:B0-----:R-:W-:Y:S01]  /*67380*/  ISETP.LT.AND P1, PT, R57, UR4, !P4 ;  /* 0x0000000439007c0c */ /* 0x001fe2000e721270 */
[----:B------:R-:W0:Y:S02]  /*67390*/  LDCU UR4, c[0x0][0x398] ;  /* 0x00007300ff0477ac */ /* 0x000e240008000800 */
[----:B-1----:R-:W2:Y:S01]  /*673a0*/  LDL.LU.64 R44, [R1+0x548] ;  /* 0x00054800012c7983 */ /* 0x002ea20000300a00 */
[----:B------:R-:W-:-:S09]  /*673b0*/  PRMT R0, R10, 0x7771, RZ ;  /* 0x000077710a007816 */ /* 0x000fd200000000ff */
        /* <DEDUP_REMOVED lines=10> */
[----:B---3--:R1:W-:Y:S01]  /*67460*/  @P6 STG.E.U8 desc[UR54][R8.64], R10 ;  /* 0x0000000a08006986 */ /* 0x0083e2000c101136 */
[----:B0-----:R-:W-:Y:S01]  /*67470*/  ISETP.LT.AND P6, PT, R51, UR4, !P3 ;  /* 0x0000000433007c0c */ /* 0x001fe2000dfc1270 */
[----:B------:R-:W0:Y:S02]  /*67480*/  LDCU UR4, c[0x0][0x398] ;  /* 0x00007300ff0477ac */ /* 0x000e240008000800 */
[----:B-1----:R-:W3:Y:S01]  /*67490*/  LDL.LU.64 R8, [R1+0x5a0] ;  /* 0x0005a00001087983 */ /* 0x002ee20000300a00 */
[----:B------:R-:W-:-:S09]  /*674a0*/  PRMT R0, R11, 0x7770, RZ ;  /* 0x000077700b007816 */ /* 0x000fd200000000ff */
[----:B----4-:R1:W-:Y:S04]  /*674b0*/  @P6 STG.E.U8 desc[UR54][R54.64], R0 ;  /* 0x0000000036006986 */ /* 0x0103e8000c101136 */
[----:B-1----:R-:W4:Y:S01]  /*674c0*/  LDL.LU.64 R54, [R1+0x5b8] ;  /* 0x0005b80001367983 */ /* 0x002f220000300a00 */
[----:B0-----:R-:W-:Y:S01]  /*674d0*/  ISETP.LT.AND P6, PT, R57, UR4, !P3 ;  /* 0x0000000439007c0c */ /* 0x001fe2000dfc1270 */
[----:B------:R-:W0:Y:S01]  /*674e0*/  LDCU UR4, c[0x0][0x398] ;  /* 0x00007300ff0477ac */ /* 0x000e220008000800 */
[----:B------:R-:W-:Y:S02]  /*674f0*/  PRMT R0, R11, 0x7771, RZ ;  /* 0x000077710b007816 */ /* 0x000fe400000000ff */
[----:B------:R-:W-:-:S09]  /*67500*/  LOP3.LUT P0, RZ, R50, 0x100, RZ, 0xc0, !PT ;  /* 0x0000010032ff7812 */ /* 0x000fd2000780c0ff */
[----:B------:R1:W-:Y:S01]  /*67510*/  @P6 STG.E.U8 desc[UR54][R46.64], R0 ;  /* 0x000000002e006986 */ /* 0x0003e2000c101136 */
[----:B0-----:R-:W-:Y:S01]  /*67520*/  ISETP.LT.AND P6, PT, R51, UR4, !P0 ;  /* 0x0000000433007c0c */ /* 0x001fe2000c7c1270 */
[----:B------:R-:W0:Y:S02]  /*67530*/  LDCU UR4, c[0x0][0x398] ;  /* 0x00007300ff0477ac */ /* 0x000e240008000800 */
[----:B-1----:R-:W4:Y:S01]  /*67540*/  LDL.LU.64 R46, [R1+0x5b0] ;  /* 0x0005b000012e7983 */ /* 0x002f220000300a00 */
[C---:B------:R-:W-:Y:S02]  /*67550*/  PRMT R0, R11.reuse, 0x7772, RZ ;  /* 0x000077720b007816 */ /* 0x040fe400000000ff */
[----:B------:R-:W-:Y:S02]  /*67560*/  PRMT R11, R11, 0x7773, RZ ;  /* 0x000077730b0b7816 */ /* 0x000fe400000000ff */
[C---:B------:R-:W-:Y:S02]  /*67570*/  LOP3.LUT P2, RZ, R50.reuse, 0x400, RZ, 0xc0, !PT ;  /* 0x0000040032ff7812 */ /* 0x040fe4000784c0ff */
[----:B------:R-:W-:-:S03]  /*67580*/  LOP3.LUT P4, RZ, R50, 0x1000, RZ, 0xc0, !PT ;  /* 0x0000100032ff7812 */ /* 0x000fc6000788c0ff */
[----:B--2---:R1:W-:Y:S01]  /*67590*/  @P6 STG.E.U8 desc[UR54][R44.64], R0 ;  /* 0x000000002c006986 */ /* 0x0043e2000c101136 */
[----:B0-----:R-:W-:Y:S01]  /*675a0*/  ISETP.LT.AND P6, PT, R57, UR4, !P0 ;  /* 0x0000000439007c0c */ /* 0x001fe2000c7c1270 */
[----:B------:R-:W0:Y:S02]  /*675b0*/  LDCU UR4, c[0x0][0x398] ;  /* 0x00007300ff0477ac */ /* 0x000e240008000800 */
[----:B-1----:R-:W2:Y:S10]  /*675c0*/  LDL.LU.64 R44, [R1+0x5c8] ;  /* 0x0005c800012c7983 */ /* 0x002eb40000300a00 */
        /* <DEDUP_REMOVED lines=25> */
[----:B------:R-:W-:Y:S02]  /*67760*/  PRMT R0, R13, 0x7770, RZ ;  /* 0x000077700d007816 */ /* 0x000fe400000000ff */
[C---:B------:R-:W-:Y:S02]  /*67770*/  LOP3.LUT P0, RZ, R50.reuse, 0x10000, RZ, 0xc0, !PT ;  /* 0x0001000032ff7812 */ /* 0x040fe4000780c0ff */
[----:B------:R-:W-:-:S05]  /*67780*/  LOP3.LUT P2, RZ, R50, 0x40000, RZ, 0xc0, !PT ;  /* 0x0004000032ff7812 */ /* 0x000fca000784c0ff */
[----:B--2---:R1:W-:Y:S01]  /*67790*/  @P6 STG.E.U8 desc[UR54][R44.64], R0 ;  /* 0x000000002c006986 */ /* 0x0043e2000c101136 */
        /* <DEDUP_REMOVED lines=63> */
[----:B------:R-:W-:Y:S02]  /*67b90*/  LOP3.LUT P4, RZ, R50, 0x40000000, RZ, 0xc0, !PT ;  /* 0x4000000032ff7812 */ /* 0x000fe4000788c0ff */
        /* <DEDUP_REMOVED lines=165> */
[----:B------:R-:W-:Y:S02]  /*685f0*/  LOP3.LUT P2, RZ, R49, 0x40000000, RZ, 0xc0, !PT ;  /* 0x4000000031ff7812 */ /* 0x000fe4000784c0ff */
        /* <DEDUP_REMOVED lines=396> */
[----:B------:R-:W-:-:S02]  /*69ec0*/  PRMT R0, R42, 0x7771, RZ ;  /* 0x000077712a007816 */ /* 0x000fc400000000ff */
[----:B------:R-:W-:Y:S01]  /*69ed0*/  LOP3.LUT P4, RZ, R6, 0x10000, RZ, 0xc0, !PT ;  /* 0x0001000006ff7812 */ /* 0x000fe2000788c0ff */
[----:B--2---:R1:W-:Y:S01]  /*69ee0*/  @P6 STG.E.U8 desc[UR54][R44.64], R3 ;  /* 0x000000032c006986 */ /* 0x0043e2000c101136 */
[----:B0-----:R-:W-:Y:S01]  /*69ef0*/  ISETP.LT.AND P6, PT, R57, UR4, !P0 ;  /* 0x0000000439007c0c */ /* 0x001fe2000c7c1270 */
[----:B------:R-:W0:Y:S02]  /*69f00*/  LDCU UR4, c[0x0][0x398] ;  /* 0x00007300ff0477ac */ /* 0x000e240008000800 */
[----:B-1----:R-:W2:Y:S04]  /*69f10*/  LDL.LU.64 R44, [R1+0x628] ;  /* 0x00062800012c7983 */ /* 0x002ea80000300a00 */
[----:B------:R-:W2:Y:S06]  /*69f20*/  LDL.LU.64 R10, [R1+0x438] ;  /* 0x00043800010a7983 */ /* 0x000eac0000300a00 */
[----:B------:R1:W-:Y:S01]  /*69f30*/  @P6 STG.E.U8 desc[UR54][R4.64], R41 ;  /* 0x0000002904006986 */ /* 0x0003e2000c101136 */
[----:B0-----:R-:W-:Y:S01]  /*69f40*/  ISETP.LT.AND P6, PT, R51, UR4, !P2 ;  /* 0x0000000433007c0c */ /* 0x001fe2000d7c1270 */
[----:B------:R-:W0:Y:S01]  /*69f50*/  LDCU UR4, c[0x0][0x398] ;  /* 0x00007300ff0477ac */ /* 0x000e220008000800 */
[----:B-1----:R-:W-:-:S11]  /*69f60*/  PRMT R4, R42, 0x7770, RZ ;  /* 0x000077702a047816 */ /* 0x002fd600000000ff */
[----:B------:R1:W-:Y:S01]  /*69f70*/  @P6 STG.E.U8 desc[UR54][R52.64], R4 ;  /* 0x0000000434006986 */ /* 0x0003e2000c101136 */
[----:B0-----:R-:W-:Y:S01]  /*69f80*/  ISETP.LT.AND P6, PT, R57, UR4, !P2 ;  /* 0x0000000439007c0c */ /* 0x001fe2000d7c1270 */
[----:B------:R-:W0:Y:S02]  /*69f90*/  LDCU UR4, c[0x0][0x398] ;  /* 0x00007300ff0477ac */ /* 0x000e240008000800 */
[----:B-1----:R-:W2:Y:S10]  /*69fa0*/  LDL.LU.64 R52, [R1+0x238] ;  /* 0x0002380001347983 */ /* 0x002eb40000300a00 */
        /* <DEDUP_REMOVED lines=13> */
[----:B------:R-:W0:Y:S01]  /*6a080*/  LDCU UR4, c[0x0][0x398] ;  /* 0x00007300ff0477ac */ /* 0x000e220008000800 */
[C---:B------:R-:W-:Y:S02]  /*6a090*/  PRMT R4, R43.reuse, 0x7770, RZ ;  /* 0x000077702b047816 */ /* 0x040fe400000000ff */
[----:B------:R-:W-:Y:S02]  /*6a0a0*/  PRMT R0, R43, 0x7771, RZ ;  /* 0x000077712b007816 */ /* 0x000fe400000000ff */
[C---:B------:R-:W-:Y:S01]  /*6a0b0*/  LOP3.LUT P0, RZ, R6.reuse, 0x100000, RZ, 0xc0, !PT ;  /* 0x0010000006ff7812 */ /* 0x040fe2000780c0ff */
[----:B-1----:R-:W4:Y:S01]  /*6a0c0*/  LDL.LU.64 R46, [R1+0x230] ;  /* 0x00023000012e7983 */ /* 0x002f220000300a00 */
[C---:B------:R-:W-:Y:S02]  /*6a0d0*/  LOP3.LUT P2, RZ, R6.reuse, 0x400000, RZ, 0xc0, !PT ;  /* 0x0040000006ff7812 */ /* 0x040fe4000784c0ff */
[----:B------:R-:W-:-:S02]  /*6a0e0*/  LOP3.LUT P1, RZ, R6, 0x2000000, RZ, 0xc0, !PT ;  /* 0x0200000006ff7812 */ /* 0x000fc4000782c0ff */
[C---:B------:R-:W-:Y:S02]  /*6a0f0*/  PRMT R3, R43.reuse, 0x7772, RZ ;  /* 0x000077722b037816 */ /* 0x040fe400000000ff */
[----:B------:R-:W-:Y:S01]  /*6a100*/  PRMT R43, R43, 0x7773, RZ ;  /* 0x000077732b2b7816 */ /* 0x000fe200000000ff */
[----:B--2---:R1:W-:Y:S01]  /*6a110*/  @P6 STG.E.U8 desc[UR54][R44.64], R4 ;  /* 0x000000042c006986 */ /* 0x0043e2000c101136 */
[----:B0-----:R-:W-:Y:S01]  /*6a120*/  ISETP.LT.AND P6, PT, R57, UR4, !P3 ;  /* 0x0000000439007c0c */ /* 0x001fe2000dfc1270 */
[----:B------:R-:W0:Y:S02]  /*6a130*/  LDCU UR4, c[0x0][0x398] ;  /* 0x00007300ff0477ac */ /* 0x000e240008000800 */
[----:B------:R-:W2:Y:S04]  /*6a140*/  LDS.128 R4, [R56] ;  /* 0x0000000038047984 */ /* 0x000ea80000000c00 */
[----:B-1----:R-:W4:Y:S06]  /*6a150*/  LDL.LU.64 R44, [R1+0x228] ;  /* 0x00022800012c7983 */ /* 0x002f2c0000300a00 */
[----:B------:R-:W-:Y:S01]  /*6a160*/  @P6 STG.E.U8 desc[UR54][R10.64], R0 ;  /* 0x000000000a006986 */ /* 0x000fe2000c101136 */
[----:B0-----:R-:W-:Y:S01]  /*6a170*/  ISETP.LT.AND P6, PT, R51, UR4, !P0 ;  /* 0x0000000433007c0c */ /* 0x001fe2000c7c1270 */
[----:B------:R-:W0:-:S12]  /*6a180*/  LDCU UR4, c[0x0][0x398] ;  /* 0x00007300ff0477ac */ /* 0x000e180008000800 */
[----:B------:R1:W-:Y:S01]  /*6a190*/  @P6 STG.E.U8 desc[UR54][R52.64], R3 ;  /* 0x0000000334006986 */ /* 0x0003e2000c101136 */
[----:B0-----:R-:W-:Y:S01]  /*6a1a0*/  ISETP.LT.AND P6, PT, R57, UR4, !P0 ;  /* 0x0000000439007c0c */ /* 0x001fe2000c7c1270 */
[----:B------:R-:W0:Y:S02]  /*6a1b0*/  LDCU UR4, c[0x0][0x398] ;  /* 0x00007300ff0477ac */ /* 0x000e240008000800 */
[----:B-1----:R-:W4:Y:S10]  /*6a1c0*/  LDL.LU.64 R52, [R1+0x1d0] ;  /* 0x0001d00001347983 */ /* 0x002f340000300a00 */
[----:B---3--:R-:W-:Y:S01]  /*6a1d0*/  @P6 STG.E.U8 desc[UR54][R8.64], R43 ;  /* 0x0000002b08006986 */ /* 0x008fe2000c101136 */
[----:B0-----:R-:W-:Y:S01]  /*6a1e0*/  ISETP.LT.AND P6, PT, R51, UR4, !P2 ;  /* 0x0000000433007c0c */ /* 0x001fe2000d7c1270 */
[----:B------:R-:W0:Y:S01]  /*6a1f0*/  LDCU UR4, c[0x0][0x398] ;  /* 0x00007300ff0477ac */ /* 0x000e220008000800 */
[----:B--2---:R-:W-:-:S11]  /*6a200*/  PRMT R0, R4, 0x7770, RZ ;  /* 0x0000777004007816 */ /* 0x004fd600000000ff */
[----:B----4-:R1:W-:Y:S04]  /*6a210*/  @P6 STG.E.U8 desc[UR54][R54.64], R0 ;  /* 0x0000000036006986 */ /* 0x0103e8000c101136 */
[----:B-1----:R-:W2:Y:S01]  /*6a220*/  LDL.LU.64 R54, [R1+0x1c8] ;  /* 0x0001c80001367983 */ /* 0x002ea20000300a00 */
[----:B0-----:R-:W-:Y:S01]  /*6a230*/  ISETP.LT.AND P6, PT, R57, UR4, !P2 ;  /* 0x0000000439007c0c */ /* 0x001fe2000d7c1270 */
[----:B------:R-:W0:Y:S01]  /*6a240*/  LDCU UR4, c[0x0][0x398] ;  /* 0x00007300ff0477ac */ /* 0x000e220008000800 */
[C---:B------:R-:W-:Y:S01]  /*6a250*/  PRMT R3, R4.reuse, 0x7771, RZ ;  /* 0x0000777104037816 */ /* 0x040fe200000000ff */
[----:B------:R-:W3:Y:S01]  /*6a260*/  LDL.LU.64 R16, [R1+0x1c0] ;  /* 0x0001c00001107983 */ /* 0x000ee20000300a00 */
[----:B------:R-:W-:-:S09]  /*6a270*/  PRMT R8, R4, 0x7772, RZ ;  /* 0x0000777204087816 */ /* 0x000fd200000000ff */
[----:B------:R1:W-:Y:S01]  /*6a280*/  @P6 STG.E.U8 desc[UR54][R46.64], R3 ;  /* 0x000000032e006986 */ /* 0x0003e2000c101136 */
[----:B------:R-:W-:-:S03]  /*6a290*/  LOP3.LUT P5, RZ, R2, 0x40000, RZ, 0xc0, !PT ;  /* 0x0004000002ff7812 */ /* 0x000fc600078ac0ff */
[----:B------:R-:W4:Y:S01]  /*6a2a0*/  LDL.LU.64 R14, [R1+0x1b8] ;  /* 0x0001b800010e7983 */ /* 0x000f220000300a00 */
[----:B0-----:R-:W-:Y:S01]  /*6a2b0*/  ISETP.LT.AND P6, PT, R51, UR4, !P1 ;  /* 0x0000000433007c0c */ /* 0x001fe2000cfc1270 */
[----:B------:R-:W0:Y:S01]  /*6a2c0*/  LDCU UR4, c[0x0][0x398] ;  /* 0x00007300ff0477ac */ /* 0x000e220008000800 */
[----:B------:R-:W-:Y:S01]  /*6a2d0*/  PRMT R4, R4, 0x7773, RZ ;  /* 0x0000777304047816 */ /* 0x000fe200000000ff */
[----:B------:R-:W3:Y:S04]  /*6a2e0*/  LDL.LU.64 R12, [R1+0x1b0] ;  /* 0x0001b000010c7983 */ /* 0x000ee80000300a00 */
[----:B------:R-:W3:Y:S01]  /*6a2f0*/  LDL.LU.64 R10, [R1+0x1a8] ;  /* 0x0001a800010a7983 */ /* 0x000ee20000300a00 */
[----:B------:R-:W-:-:S03]  /*6a300*/  PRMT R0, R5, 0x7770, RZ ;  /* 0x0000777005007816 */ /* 0x000fc600000000ff */
[----:B-1----:R-:W4:Y:S04]  /*6a310*/  LDL.LU.64 R46, [R1+0x198] ;  /* 0x00019800012e7983 */ /* 0x002f280000300a00 */
[----:B------:R1:W-:Y:S01]  /*6a320*/  @P6 STG.E.U8 desc[UR54][R44.64], R8 ;  /* 0x000000082c006986 */ /* 0x0003e2000c101136 */
[----:B0-----:R-:W-:Y:S01]  /*6a330*/  ISETP.LT.AND P6, PT, R57, UR4, !P1 ;  /* 0x0000000439007c0c */ /* 0x001fe2000cfc1270 */
[----:B------:R-:W0:Y:S02]  /*6a340*/  LDCU UR4, c[0x0][0x398] ;  /* 0x00007300ff0477ac */ /* 0x000e240008000800 */
[----:B-1----:R-:W4:Y:S10]  /*6a350*/  LDL.LU.64 R44, [R1+0x190] ;  /* 0x00019000012c7983 */ /* 0x002f340000300a00 */
[----:B------:R1:W-:Y:S01]  /*6a360*/  @P6 STG.E.U8 desc[UR54][R52.64], R4 ;  /* 0x0000000434006986 */ /* 0x0003e2000c101136 */
[----:B------:R-:W-:Y:S01]  /*6a370*/  ISETP.LT.AND P6, PT, R51, UR5, !P5 ;  /* 0x0000000533007c0c */ /* 0x000fe2000efc1270 */
[----:B------:R-:W0:Y:S02]  /*6a380*/  LDCU UR5, c[0x0][0x398] ;  /* 0x00007300ff0577ac */ /* 0x000e240008000800 */
[----:B-1----:R-:W4:Y:S10]  /*6a390*/  LDL.LU.64 R52, [R1+0x180] ;  /* 0x0001800001347983 */ /* 0x002f340000300a00 */
[----:B--2---:R1:W-:Y:S04]  /*6a3a0*/  @P6 STG.E.U8 desc[UR54][R54.64], R0 ;  /* 0x0000000036006986 */ /* 0x0043e8000c101136 */
[----:B-1----:R-:W2:Y:S01]  /*6a3b0*/  LDL.LU.64 R54, [R1+0x1a0] ;  /* 0x0001a00001367983 */ /* 0x002ea20000300a00 */
[----:B0-----:R-:W-:Y:S01]  /*6a3c0*/  ISETP.LT.AND P5, PT, R57, UR4, !P5 ;  /* 0x0000000439007c0c */ /* 0x001fe2000efa1270 */
[----:B------:R-:W0:Y:S01]  /*6a3d0*/  LDCU UR4, c[0x0][0x398] ;  /* 0x00007300ff0477ac */ /* 0x000e220008000800 */
[----:B------:R-:W-:-:S02]  /*6a3e0*/  LOP3.LUT P4, RZ, R2, 0x20000, RZ, 0xc0, !PT ;  /* 0x0002000002ff7812 */ /* 0x000fc4000788c0ff */
[C---:B------:R-:W-:Y:S02]  /*6a3f0*/  LOP3.LUT P3, RZ, R2.reuse, 0x10000, RZ, 0xc0, !PT ;  /* 0x0001000002ff7812 */ /* 0x040fe4000786c0ff */
[C---:B------:R-:W-:Y:S02]  /*6a400*/  LOP3.LUT P0, RZ, R2.reuse, 0x8000, RZ, 0xc0, !PT ;  /* 0x0000800002ff7812 */ /* 0x040fe4000780c0ff */
[C---:B------:R-:W-:Y:S02]  /*6a410*/  LOP3.LUT P2, RZ, R2.reuse, 0x4000, RZ, 0xc0, !PT ;  /* 0x0000400002ff7812 */ /* 0x040fe4000784c0ff */
[----:B------:R-:W-:Y:S02]  /*6a420*/  LOP3.LUT P1, RZ, R2, 0x2000, RZ, 0xc0, !PT ;  /* 0x0000200002ff7812 */ /* 0x000fe4000782c0ff */
[----:B------:R-:W-:Y:S02]  /*6a430*/  PRMT R2, R5, 0x7771, RZ ;  /* 0x0000777105027816 */ /* 0x000fe400000000ff */
[C---:B------:R-:W-:Y:S01]  /*6a440*/  ISETP.LT.AND P6, PT, R51.reuse, UR6, !P4 ;  /* 0x0000000633007c0c */ /* 0x040fe2000e7c1270 */
[----:B------:R-:W1:Y:S02]  /*6a450*/  LDCU UR6, c[0x0][0x398] ;  /* 0x00007300ff0677ac */ /* 0x000e640008000800 */
[----:B---3--:R3:W-:Y:S01]  /*6a460*/  @P5 STG.E.U8 desc[UR54][R16.64], R2 ;  /* 0x0000000210005986 */ /* 0x0087e2000c101136 */
[----:B------:R-:W-:Y:S01]  /*6a470*/  ISETP.LT.AND P5, PT, R51, UR5, !P3 ;  /* 0x0000000533007c0c */ /* 0x000fe2000dfa1270 */
[----:B------:R-:W1:Y:S01]  /*6a480*/  LDCU UR5, c[0x0][0x398] ;  /* 0x00007300ff0577ac */ /* 0x000e620008000800 */
[----:B------:R-:W-:-:S02]  /*6a490*/  ISETP.LT.AND P4, PT, R57, UR7, !P4 ;  /* 0x0000000739007c0c */ /* 0x000fc4000e781270 */
[C---:B------:R-:W-:Y:S02]  /*6a4a0*/  PRMT R3, R5.reuse, 0x7772, RZ ;  /* 0x0000777205037816 */ /* 0x040fe400000000ff */
[----:B------:R-:W-:Y:S02]  /*6a4b0*/  PRMT R5, R5, 0x7773, RZ ;  /* 0x0000777305057816 */ /* 0x000fe400000000ff */
[----:B------:R-:W-:Y:S01]  /*6a4c0*/  PRMT R4, R6, 0x7770, RZ ;  /* 0x0000777006047816 */ /* 0x000fe200000000ff */
[----:B----4-:R4:W-:Y:S01]  /*6a4d0*/  @P6 STG.E.U8 desc[UR54][R14.64], R3 ;  /* 0x000000030e006986 */ /* 0x0109e2000c101136 */
[----:B0-----:R-:W-:Y:S02]  /*6a4e0*/  ISETP.LT.AND P3, PT, R57, UR4, !P3 ;  /* 0x0000000439007c0c */ /* 0x001fe4000df61270 */
[----:B------:R-:W-:Y:S02]  /*6a4f0*/  ISETP.LT.AND P6, PT, R51, UR8, !P2 ;  /* 0x0000000833007c0c */ /* 0x000fe4000d7c1270 */
[----:B------:R-:W-:Y:S01]  /*6a500*/  ISETP.LT.AND P2, PT, R57, UR9, !P2 ;  /* 0x0000000939007c0c */ /* 0x000fe2000d741270 */
[----:B------:R0:W-:Y:S01]  /*6a510*/  @P4 STG.E.U8 desc[UR54][R12.64], R5 ;  /* 0x000000050c004986 */ /* 0x0001e2000c101136 */
[----:B------:R-:W-:-:S03]  /*6a520*/  ISETP.LT.AND P4, PT, R51, UR10, !P0 ;  /* 0x0000000a33007c0c */ /* 0x000fc6000c781270 */
[----:B------:R0:W-:Y:S01]  /*6a530*/  @P5 STG.E.U8 desc[UR54][R10.64], R4 ;  /* 0x000000040a005986 */ /* 0x0001e2000c101136 */
[----:B-1----:R-:W-:Y:S02]  /*6a540*/  ISETP.LT.AND P5, PT, R51, UR6, !P1 ;  /* 0x0000000633007c0c */ /* 0x002fe4000cfa1270 */
[C---:B------:R-:W-:Y:S02]  /*6a550*/  ISETP.LT.AND P1, PT, R57.reuse, UR5, !P1 ;  /* 0x0000000539007c0c */ /* 0x040fe4000cf21270 */
[----:B------:R-:W-:Y:S02]  /*6a560*/  ISETP.LT.AND P0, PT, R57, UR11, !P0 ;  /* 0x0000000b39007c0c */ /* 0x000fe4000c701270 */
[C---:B------:R-:W-:Y:S02]  /*6a570*/  PRMT R0, R6.reuse, 0x7771, RZ ;  /* 0x0000777106007816 */ /* 0x040fe400000000ff */
[C---:B---3--:R-:W-:Y:S02]  /*6a580*/  PRMT R2, R6.reuse, 0x7772, RZ ;  /* 0x0000777206027816 */ /* 0x048fe400000000ff */
[----:B------:R-:W-:-:S02]  /*6a590*/  PRMT R6, R6, 0x7773, RZ ;  /* 0x0000777306067816 */ /* 0x000fc400000000ff */
[C---:B----4-:R-:W-:Y:S01]  /*6a5a0*/  PRMT R3, R7.reuse, 0x7770, RZ ;  /* 0x0000777007037816 */ /* 0x050fe200000000ff */
[----:B------:R1:W-:Y:S01]  /*6a5b0*/  @P3 STG.E.U8 desc[UR54][R46.64], R0 ;  /* 0x000000002e003986 */ /* 0x0003e2000c101136 */
[C---:B0-----:R-:W-:Y:S02]  /*6a5c0*/  PRMT R5, R7.reuse, 0x7771, RZ ;  /* 0x0000777107057816 */ /* 0x041fe400000000ff */
[C---:B------:R-:W-:Y:S02]  /*6a5d0*/  PRMT R4, R7.reuse, 0x7772, RZ ;  /* 0x0000777207047816 */ /* 0x040fe400000000ff */
[----:B------:R-:W-:Y:S01]  /*6a5e0*/  PRMT R7, R7, 0x7773, RZ ;  /* 0x0000777307077816 */ /* 0x000fe200000000ff */
[----:B------:R1:W-:Y:S04]  /*6a5f0*/  @P6 STG.E.U8 desc[UR54][R44.64], R2 ;  /* 0x000000022c006986 */ /* 0x0003e8000c101136 */
[----:B------:R1:W-:Y:S04]  /*6a600*/  @P2 STG.E.U8 desc[UR54][R52.64], R6 ;  /* 0x0000000634002986 */ /* 0x0003e8000c101136 */
[----:B------:R1:W-:Y:S04]  /*6a610*/  @P5 STG.E.U8 desc[UR54][R60.64], R3 ;  /* 0x000000033c005986 */ /* 0x0003e8000c101136 */
[----:B------:R1:W-:Y:S04]  /*6a620*/  @P1 STG.E.U8 desc[UR54][R58.64], R5 ;  /* 0x000000053a001986 */ /* 0x0003e8000c101136 */
[----:B--2---:R1:W-:Y:S01]  /*6a630*/  @P4 STG.E.U8 desc[UR54][R54.64], R4 ;  /* 0x0000000436004986 */ /* 0x0043e2000c101136 */
[----:B------:R-:W-:Y:S05]  /*6a640*/  @!P0 EXIT ;  /* 0x000000000000894d */ /* 0x000fea0003800000 */
[----:B-1----:R-:W2:Y:S04]  /*6a650*/  LDL.LU.64 R54, [R1+0x188] ;  /* 0x0001880001367983 */ /* 0x002ea80000300a00 */
[----:B--2---:R-:W-:Y:S01]  /*6a660*/  STG.E.U8 desc[UR54][R54.64], R7 ;  /* 0x0000000736007986 */ /* 0x004fe2000c101136 */
[----:B------:R-:W-:Y:S05]  /*6a670*/  EXIT ;  /* 0x000000000000794d */ /* 0x000fea0003800000 */
.L_x_2:
[----:B------:R-:W-:-:S00]  /*6a680*/  BRA `(.L_x_2) ;  /* 0xfffffffc00fc7947 */ /* 0x000fc0000383ffff */
[----:B------:R-:W-:-:S00]  /*6a690*/  NOP ;  /* 0x0000000000007918 */ /* 0x000fc00000000000 */
        /* <DEDUP_REMOVED lines=14> */
.L_x_3:


//--------------------- .nv.shared.matmul_kernel  --------------------------
	.section	.nv.shared.matmul_kernel,"aw",@nobits
	.sectionflags	@""
	.align	16
	.zero		1024


//--------------------- .nv.shared.reserved.0     --------------------------
	.section	.nv.shared.reserved.0,"aw",@nobits
	.weak		__nv_reservedSMEM_offset_0_alias
	.size		__nv_reservedSMEM_offset_0_alias, 0, 64
	.other		__nv_reservedSMEM_offset_0_alias,@"STO_CUDA_RESERVED_SHARED STV_DEFAULT"
__nv_reservedSMEM_offset_0_alias:
	.zero		0
	.zero		64


//--------------------- .nv.constant0.matmul_kernel --------------------------
	.section	.nv.constant0.matmul_kernel,"a",@progbits
	.sectionflags	@""
	.align	4
.nv.constant0.matmul_kernel:
	.zero		976


//--------------------- SYMBOLS --------------------------

	.type		.nv.reservedSmem.offset0,@object
	.size		.nv.reservedSmem.offset0,0x4
	.type		.nv.reservedSmem.cap,@object
	.size		.nv.reservedSmem.cap,0x4
